	.target	sm_80

	.elftype	@"ET_EXEC"


//--------------------- .note.nv.tkinfo           --------------------------
	.section	.note.nv.tkinfo,"",@"SHT_NOTE"
	.sectionflags	@"SHF_NOTE_NV_TKINFO"
	.tkinfo
        /*0018*/ 	.word	0x00000002
        /*0030*/ 	.string	""
        /*0030*/ 	.string	"ptxas"
        /*0030*/ 	.string	"Cuda compilation tools, release 13.0, V13.0.88"
        /*0030*/ 	.string	"Build cuda_13.0.r13.0/compiler.36424714_0"
        /*0030*/ 	.string	"-v  -suppress-debug-info  -lineinfo  -arch sm_80 "



//--------------------- .note.nv.cuinfo           --------------------------
	.section	.note.nv.cuinfo,"",@"SHT_NOTE"
	.sectionflags	@"SHF_NOTE_NV_CUINFO"
        /*0018*/ 	.short	0x0002
        /*001a*/ 	.short	0x0050
        /*001c*/ 	.short	0x0082
	.zero		2


//--------------------- .nv.info                  --------------------------
	.section	.nv.info,"",@"SHT_CUDA_INFO"
	.align	4


	//----- nvinfo : EIATTR_REGCOUNT
	.align		4
        /*0000*/ 	.byte	0x04, 0x2f
        /*0002*/ 	.short	(.L_1 - .L_0)
	.align		4
.L_0:
        /*0004*/ 	.word	index@(matmul_kernel)
        /*0008*/ 	.word	0x000000ff


	//----- nvinfo : EIATTR_FRAME_SIZE
	.align		4
.L_1:
        /*000c*/ 	.byte	0x04, 0x11
        /*000e*/ 	.short	(.L_3 - .L_2)
	.align		4
.L_2:
        /*0010*/ 	.word	index@(matmul_kernel)
        /*0014*/ 	.word	0x00002128


	//----- nvinfo : EIATTR_MIN_STACK_SIZE
	.align		4
.L_3:
        /*0018*/ 	.byte	0x04, 0x12
        /*001a*/ 	.short	(.L_5 - .L_4)
	.align		4
.L_4:
        /*001c*/ 	.word	index@(matmul_kernel)
        /*0020*/ 	.word	0x00002128
.L_5:


//--------------------- .nv.info.matmul_kernel    --------------------------
	.section	.nv.info.matmul_kernel,"",@"SHT_CUDA_INFO"
	.sectionflags	@""
	.align	4


	//----- nvinfo : EIATTR_CUDA_API_VERSION
	.align		4
        /*0000*/ 	.byte	0x04, 0x37
        /*0002*/ 	.short	(.L_7 - .L_6)
.L_6:
        /*0004*/ 	.word	0x00000082


	//----- nvinfo : EIATTR_SW2861232_WAR
	.align		4
.L_7:
        /*0008*/ 	.byte	0x01, 0x35
	.zero		2


	//----- nvinfo : EIATTR_PARAM_CBANK
	.align		4
        /*000c*/ 	.byte	0x04, 0x0a
        /*000e*/ 	.short	(.L_9 - .L_8)
	.align		4
.L_8:
        /*0010*/ 	.word	index@(.nv.constant0.matmul_kernel)
        /*0014*/ 	.short	0x0160
        /*0016*/ 	.short	0x0050


	//----- nvinfo : EIATTR_CBANK_PARAM_SIZE
	.align		4
.L_9:
        /*0018*/ 	.byte	0x03, 0x19
        /*001a*/ 	.short	0x0050


	//----- nvinfo : EIATTR_KPARAM_INFO
	.align		4
        /*001c*/ 	.byte	0x04, 0x17
        /*001e*/ 	.short	(.L_11 - .L_10)
.L_10:
        /*0020*/ 	.word	0x00000000
        /*0024*/ 	.short	0x000d
        /*0026*/ 	.short	0x0048
        /*0028*/ 	.byte	0x00, 0xf4, 0x21, 0x00


	//----- nvinfo : EIATTR_KPARAM_INFO
	.align		4
.L_11:
        /*002c*/ 	.byte	0x04, 0x17
        /*002e*/ 	.short	(.L_13 - .L_12)
.L_12:
        /*0030*/ 	.word	0x00000000
        /*0034*/ 	.short	0x000c
        /*0036*/ 	.short	0x0040
        /*0038*/ 	.byte	0x00, 0xf4, 0x21, 0x00


	//----- nvinfo : EIATTR_KPARAM_INFO
	.align		4
.L_13:
        /*003c*/ 	.byte	0x04, 0x17
        /*003e*/ 	.short	(.L_15 - .L_14)
.L_14:
        /*0040*/ 	.word	0x00000000
        /*0044*/ 	.short	0x000b
        /*0046*/ 	.short	0x0038
        /*0048*/ 	.byte	0x00, 0xf0, 0x11, 0x00


	//----- nvinfo : EIATTR_KPARAM_INFO
	.align		4
.L_15:
        /*004c*/ 	.byte	0x04, 0x17
        /*004e*/ 	.short	(.L_17 - .L_16)
.L_16:
        /*0050*/ 	.word	0x00000000
        /*0054*/ 	.short	0x000a
        /*0056*/ 	.short	0x0034
        /*0058*/ 	.byte	0x00, 0xf0, 0x11, 0x00


	//----- nvinfo : EIATTR_KPARAM_INFO
	.align		4
.L_17:
        /*005c*/ 	.byte	0x04, 0x17
        /*005e*/ 	.short	(.L_19 - .L_18)
.L_18:
        /*0060*/ 	.word	0x00000000
        /*0064*/ 	.short	0x0009
        /*0066*/ 	.short	0x0030
        /*0068*/ 	.byte	0x00, 0xf0, 0x11, 0x00


	//----- nvinfo : EIATTR_KPARAM_INFO
	.align		4
.L_19:
        /*006c*/ 	.byte	0x04, 0x17
        /*006e*/ 	.short	(.L_21 - .L_20)
.L_20:
        /*0070*/ 	.word	0x00000000
        /*0074*/ 	.short	0x0008
        /*0076*/ 	.short	0x002c
        /*0078*/ 	.byte	0x00, 0xf0, 0x11, 0x00


	//----- nvinfo : EIATTR_KPARAM_INFO
	.align		4
.L_21:
        /*007c*/ 	.byte	0x04, 0x17
        /*007e*/ 	.short	(.L_23 - .L_22)
.L_22:
        /*0080*/ 	.word	0x00000000
        /*0084*/ 	.short	0x0007
        /*0086*/ 	.short	0x0028
        /*0088*/ 	.byte	0x00, 0xf0, 0x11, 0x00


	//----- nvinfo : EIATTR_KPARAM_INFO
	.align		4
.L_23:
        /*008c*/ 	.byte	0x04, 0x17
        /*008e*/ 	.short	(.L_25 - .L_24)
.L_24:
        /*0090*/ 	.word	0x00000000
        /*0094*/ 	.short	0x0006
        /*0096*/ 	.short	0x0024
        /*0098*/ 	.byte	0x00, 0xf0, 0x11, 0x00


	//----- nvinfo : EIATTR_KPARAM_INFO
	.align		4
.L_25:
        /*009c*/ 	.byte	0x04, 0x17
        /*009e*/ 	.short	(.L_27 - .L_26)
.L_26:
        /*00a0*/ 	.word	0x00000000
        /*00a4*/ 	.short	0x0005
        /*00a6*/ 	.short	0x0020
        /*00a8*/ 	.byte	0x00, 0xf0, 0x11, 0x00


	//----- nvinfo : EIATTR_KPARAM_INFO
	.align		4
.L_27:
        /*00ac*/ 	.byte	0x04, 0x17
        /*00ae*/ 	.short	(.L_29 - .L_28)
.L_28:
        /*00b0*/ 	.word	0x00000000
        /*00b4*/ 	.short	0x0004
        /*00b6*/ 	.short	0x001c
        /*00b8*/ 	.byte	0x00, 0xf0, 0x11, 0x00


	//----- nvinfo : EIATTR_KPARAM_INFO
	.align		4
.L_29:
        /*00bc*/ 	.byte	0x04, 0x17
        /*00be*/ 	.short	(.L_31 - .L_30)
.L_30:
        /*00c0*/ 	.word	0x00000000
        /*00c4*/ 	.short	0x0003
        /*00c6*/ 	.short	0x0018
        /*00c8*/ 	.byte	0x00, 0xf0, 0x11, 0x00


	//----- nvinfo : EIATTR_KPARAM_INFO
	.align		4
.L_31:
        /*00cc*/ 	.byte	0x04, 0x17
        /*00ce*/ 	.short	(.L_33 - .L_32)
.L_32:
        /*00d0*/ 	.word	0x00000000
        /*00d4*/ 	.short	0x0002
        /*00d6*/ 	.short	0x0010
        /*00d8*/ 	.byte	0x00, 0xf4, 0x21, 0x00


	//----- nvinfo : EIATTR_KPARAM_INFO
	.align		4
.L_33:
        /*00dc*/ 	.byte	0x04, 0x17
        /*00de*/ 	.short	(.L_35 - .L_34)
.L_34:
        /*00e0*/ 	.word	0x00000000
        /*00e4*/ 	.short	0x0001
        /*00e6*/ 	.short	0x0008
        /*00e8*/ 	.byte	0x00, 0xf4, 0x21, 0x00


	//----- nvinfo : EIATTR_KPARAM_INFO
	.align		4
.L_35:
        /*00ec*/ 	.byte	0x04, 0x17
        /*00ee*/ 	.short	(.L_37 - .L_36)
.L_36:
        /*00f0*/ 	.word	0x00000000
        /*00f4*/ 	.short	0x0000
        /*00f6*/ 	.short	0x0000
        /*00f8*/ 	.byte	0x00, 0xf4, 0x21, 0x00


	//----- nvinfo : EIATTR_MAXREG_COUNT
	.align		4
.L_37:
        /*00fc*/ 	.byte	0x03, 0x1b
        /*00fe*/ 	.short	0x00ff


	//----- nvinfo : EIATTR_NUM_BARRIERS
	.align		4
        /*0100*/ 	.byte	0x02, 0x4c
        /*0102*/ 	.byte	0x01
	.zero		1


	//----- nvinfo : EIATTR_ANNOTATIONS
	.align		4
        /*0104*/ 	.byte	0x04, 0x55
        /*0106*/ 	.short	(.L_39 - .L_38)


	//   ....[0]....
.L_38:
        /*0108*/ 	.word	0x00000001
        /*010c*/ 	.byte	0x10, 0x06, 0x00, 0x00, 0x01, 0x00, 0x00, 0x00, 0x50, 0x06, 0x00, 0x00, 0x01, 0x00, 0x00, 0x00
        /* <DEDUP_REMOVED lines=3412> */
        /*d65c*/ 	.byte	0x50, 0xa0, 0x04, 0x00


	//----- nvinfo : EIATTR_MERCURY_ISA_VERSION
	.align		4
.L_39:
        /*d660*/ 	.byte	0x03, 0x5f
        /*d662*/ 	.short	0x0000


	//----- nvinfo : EIATTR_EXIT_INSTR_OFFSETS
	.align		4
        /*d664*/ 	.byte	0x04, 0x1c
        /*d666*/ 	.short	(.L_41 - .L_40)


	//   ....[0]....
.L_40:
        /*d668*/ 	.word	0x0004a520


	//   ....[1]....
        /*d66c*/ 	.word	0x0004a540


	//----- nvinfo : EIATTR_REQNTID
	.align		4
.L_41:
        /*d670*/ 	.byte	0x04, 0x10
        /*d672*/ 	.short	(.L_43 - .L_42)
.L_42:
        /*d674*/ 	.word	0x00000080
        /*d678*/ 	.word	0x00000001
        /*d67c*/ 	.word	0x00000001
.L_43:


//--------------------- .nv.callgraph             --------------------------
	.section	.nv.callgraph,"",@"SHT_CUDA_CALLGRAPH"
	.align	4
	.sectionentsize	8
	.align		4
        /*0000*/ 	.word	0x00000000
	.align		4
        /*0004*/ 	.word	0xffffffff
	.align		4
        /*0008*/ 	.word	0x00000000
	.align		4
        /*000c*/ 	.word	0xfffffffe
	.align		4
        /*0010*/ 	.word	0x00000000
	.align		4
        /*0014*/ 	.word	0xfffffffd
	.align		4
        /*0018*/ 	.word	0x00000000
	.align		4
        /*001c*/ 	.word	0xfffffffc


//--------------------- .nv.rel.action            --------------------------
	.section	.nv.rel.action,"",@"SHT_CUDA_RELOCINFO"
	.align	8
	.sectionentsize	8
        /*0000*/ 	.byte	0x73, 0x00, 0x00, 0x00, 0x00, 0x00, 0x00, 0x00, 0x00, 0x00, 0x00, 0x11, 0x25, 0x00, 0x05, 0x36


//--------------------- .nv.constant0.matmul_kernel --------------------------
	.section	.nv.constant0.matmul_kernel,"a",@progbits
	.sectionflags	@""
	.align	4
.nv.constant0.matmul_kernel:
	.zero		432


//--------------------- .text.matmul_kernel       --------------------------
	.section	.text.matmul_kernel,"ax",@progbits
	.sectioninfo	@"SHI_REGISTERS=255"
	.align	128
        .global         matmul_kernel
        .type           matmul_kernel,@function
        .size           matmul_kernel,(.L_x_3 - matmul_kernel)
        .other          matmul_kernel,@"STO_CUDA_ENTRY STV_DEFAULT"
matmul_kernel:
.text.matmul_kernel:
[----:B------:R-:W-:Y:S02]  /*0000*/  IMAD.MOV.U32 R1, RZ, RZ, c[0x0][0x28] ;  /* 0x00000a00ff017624 */ /* 0x000fe400078e00ff */
[----:B------:R-:W-:Y:S01]  /*0010*/  IMAD.MOV.U32 R0, RZ, RZ, c[0x0][0x17c] ;  /* 0x00005f00ff007624 */ /* 0x000fe200078e00ff */
[----:B------:R-:W1:Y:S01]  /*0020*/  S2R R7, SR_CTAID.X ;  /* 0x0000000000077919 */ /* 0x000e620000002500 */
[----:B------:R-:W-:Y:S02]  /*0030*/  IABS R18, c[0x0][0x178] ;  /* 0x00005e0000127a13 */ /* 0x000fe40000000000 */
[----:B------:R-:W-:Y:S01]  /*0040*/  IADD3 R1, R1, -0x2128, RZ ;  /* 0xffffded801017810 */ /* 0x000fe20007ffe0ff */
[----:B------:R-:W2:Y:S01]  /*0050*/  S2R R30, SR_TID.X ;  /* 0x00000000001e7919 */ /* 0x000ea20000002100 */
[----:B------:R-:W-:-:S04]  /*0060*/  IADD3 R0, R0, 0x7f, RZ ;  /* 0x0000007f00007810 */ /* 0x000fc80007ffe0ff */
[----:B------:R-:W-:-:S04]  /*0070*/  SHF.R.S32.HI R3, RZ, 0x1f, R0 ;  /* 0x0000001fff037819 */ /* 0x000fc80000011400 */
[----:B------:R-:W-:-:S04]  /*0080*/  LEA.HI R3, R3, R0, RZ, 0x7 ;  /* 0x0000000003037211 */ /* 0x000fc800078f38ff */
[----:B------:R-:W-:-:S05]  /*0090*/  SHF.R.S32.HI R3, RZ, 0x7, R3 ;  /* 0x00000007ff037819 */ /* 0x000fca0000011403 */
[----:B------:R-:W-:Y:S01]  /*00a0*/  IMAD.SHL.U32 R4, R3, 0x4, RZ ;  /* 0x0000000403047824 */ /* 0x000fe200078e00ff */
[----:B-1----:R-:W-:-:S04]  /*00b0*/  IABS R8, R7 ;  /* 0x0000000700087213 */ /* 0x002fc80000000000 */
[-C--:B------:R-:W-:Y:S02]  /*00c0*/  IABS R5, R4.reuse ;  /* 0x0000000400057213 */ /* 0x080fe40000000000 */
[----:B------:R-:W-:Y:S02]  /*00d0*/  IABS R10, R4 ;  /* 0x00000004000a7213 */ /* 0x000fe40000000000 */
[----:B------:R-:W1:Y:S01]  /*00e0*/  I2F.RP R0, R5 ;  /* 0x0000000500007306 */ /* 0x000e620000209400 */
[----:B--2---:R-:W-:-:S07]  /*00f0*/  LOP3.LUT R30, R30, 0x7f, RZ, 0xc0, !PT ;  /* 0x0000007f1e1e7812 */ /* 0x004fce00078ec0ff */
[----:B-1----:R-:W1:Y:S02]  /*0100*/  MUFU.RCP R0, R0 ;  /* 0x0000000000007308 */ /* 0x002e640000001000 */
[----:B-1----:R-:W-:Y:S01]  /*0110*/  IADD3 R2, R0, 0xffffffe, RZ ;  /* 0x0ffffffe00027810 */ /* 0x002fe20007ffe0ff */
[----:B------:R-:W-:-:S05]  /*0120*/  IMAD.MOV R0, RZ, RZ, -R10 ;  /* 0x000000ffff007224 */ /* 0x000fca00078e0a0a */
[----:B------:R1:W2:Y:S02]  /*0130*/  F2I.FTZ.U32.TRUNC.NTZ R3, R2 ;  /* 0x0000000200037305 */ /* 0x0002a4000021f000 */
[----:B-1----:R-:W-:Y:S01]  /*0140*/  IMAD.MOV.U32 R2, RZ, RZ, RZ ;  /* 0x000000ffff027224 */ /* 0x002fe200078e00ff */
[----:B--2---:R-:W-:-:S05]  /*0150*/  IADD3 R6, RZ, -R3, RZ ;  /* 0x80000003ff067210 */ /* 0x004fca0007ffe0ff */
[----:B------:R-:W-:Y:S02]  /*0160*/  IMAD R9, R6, R5, RZ ;  /* 0x0000000506097224 */ /* 0x000fe400078e02ff */
[----:B------:R-:W-:Y:S02]  /*0170*/  IMAD.MOV.U32 R6, RZ, RZ, R8 ;  /* 0x000000ffff067224 */ /* 0x000fe400078e0008 */
[----:B------:R-:W-:-:S06]  /*0180*/  IMAD.HI.U32 R3, R3, R9, R2 ;  /* 0x0000000903037227 */ /* 0x000fcc00078e0002 */
[----:B------:R-:W-:-:S04]  /*0190*/  IMAD.HI.U32 R3, R3, R6, RZ ;  /* 0x0000000603037227 */ /* 0x000fc800078e00ff */
[----:B------:R-:W-:-:S05]  /*01a0*/  IMAD R0, R3, R0, R6 ;  /* 0x0000000003007224 */ /* 0x000fca00078e0206 */
[----:B------:R-:W-:-:S13]  /*01b0*/  ISETP.GT.U32.AND P1, PT, R5, R0, PT ;  /* 0x000000000500720c */ /* 0x000fda0003f24070 */
[-C--:B------:R-:W-:Y:S02]  /*01c0*/  @!P1 IADD3 R0, R0, -R5.reuse, RZ ;  /* 0x8000000500009210 */ /* 0x080fe40007ffe0ff */
[----:B------:R-:W-:Y:S02]  /*01d0*/  @!P1 IADD3 R3, R3, 0x1, RZ ;  /* 0x0000000103039810 */ /* 0x000fe40007ffe0ff */
[----:B------:R-:W-:Y:S02]  /*01e0*/  ISETP.GE.U32.AND P0, PT, R0, R5, PT ;  /* 0x000000050000720c */ /* 0x000fe40003f06070 */
[----:B------:R-:W-:Y:S02]  /*01f0*/  LOP3.LUT R0, R7, R4, RZ, 0x3c, !PT ;  /* 0x0000000407007212 */ /* 0x000fe400078e3cff */
[----:B------:R-:W-:Y:S02]  /*0200*/  ISETP.NE.AND P1, PT, R4, RZ, PT ;  /* 0x000000ff0400720c */ /* 0x000fe40003f25270 */
[----:B------:R-:W-:Y:S01]  /*0210*/  ISETP.GE.AND P2, PT, R0, RZ, PT ;  /* 0x000000ff0000720c */ /* 0x000fe20003f46270 */
[----:B------:R-:W-:-:S05]  /*0220*/  IMAD.MOV.U32 R0, RZ, RZ, c[0x0][0x178] ;  /* 0x00005e00ff007624 */ /* 0x000fca00078e00ff */
[----:B------:R-:W-:Y:S02]  /*0230*/  IADD3 R0, R0, 0xff, RZ ;  /* 0x000000ff00007810 */ /* 0x000fe40007ffe0ff */
[----:B------:R-:W-:-:S05]  /*0240*/  @P0 IADD3 R3, R3, 0x1, RZ ;  /* 0x0000000103030810 */ /* 0x000fca0007ffe0ff */
[----:B------:R-:W-:Y:S01]  /*0250*/  IMAD.MOV.U32 R2, RZ, RZ, R3 ;  /* 0x000000ffff027224 */ /* 0x000fe200078e0003 */
[----:B------:R-:W-:-:S03]  /*0260*/  SHF.R.S32.HI R3, RZ, 0x1f, R0 ;  /* 0x0000001fff037819 */ /* 0x000fc60000011400 */
[----:B------:R-:W-:Y:S01]  /*0270*/  @!P2 IMAD.MOV R2, RZ, RZ, -R2 ;  /* 0x000000ffff02a224 */ /* 0x000fe200078e0a02 */
[----:B------:R-:W-:Y:S02]  /*0280*/  @!P1 LOP3.LUT R2, RZ, R4, RZ, 0x33, !PT ;  /* 0x00000004ff029212 */ /* 0x000fe400078e33ff */
[----:B------:R-:W-:Y:S02]  /*0290*/  LEA.HI R3, R3, R0, RZ, 0x8 ;  /* 0x0000000003037211 */ /* 0x000fe400078f40ff */
[----:B------:R-:W-:Y:S01]  /*02a0*/  SHF.L.U32 R8, R2, 0x2, RZ ;  /* 0x0000000202087819 */ /* 0x000fe200000006ff */
[----:B------:R-:W-:Y:S01]  /*02b0*/  IMAD.MOV R2, RZ, RZ, -R2 ;  /* 0x000000ffff027224 */ /* 0x000fe200078e0a02 */
[----:B------:R-:W-:Y:S02]  /*02c0*/  IABS R0, c[0x0][0x17c] ;  /* 0x00005f0000007a13 */ /* 0x000fe40000000000 */
[----:B------:R-:W-:Y:S01]  /*02d0*/  LEA.HI.SX32 R3, R3, -R8, 0x18 ;  /* 0x8000000803037211 */ /* 0x000fe200078fc2ff */
[----:B------:R-:W-:Y:S01]  /*02e0*/  IMAD R10, R4, R2, R7 ;  /* 0x00000002040a7224 */ /* 0x000fe200078e0207 */
[----:B------:R-:W1:Y:S01]  /*02f0*/  I2F.RP R6, R0 ;  /* 0x0000000000067306 */ /* 0x000e620000209400 */
[----:B------:R-:W-:Y:S01]  /*0300*/  IMAD.MOV.U32 R2, RZ, RZ, RZ ;  /* 0x000000ffff027224 */ /* 0x000fe200078e00ff */
[----:B------:R-:W-:-:S02]  /*0310*/  IMNMX R13, R3, 0x4, PT ;  /* 0x00000004030d7817 */ /* 0x000fc40003800200 */
[----:B------:R-:W-:Y:S02]  /*0320*/  IABS R4, R10 ;  /* 0x0000000a00047213 */ /* 0x000fe40000000000 */
[-C--:B------:R-:W-:Y:S02]  /*0330*/  IABS R9, R13.reuse ;  /* 0x0000000d00097213 */ /* 0x080fe40000000000 */
[----:B------:R-:W-:Y:S02]  /*0340*/  IABS R7, R13 ;  /* 0x0000000d00077213 */ /* 0x000fe40000000000 */
[----:B------:R-:W2:Y:S08]  /*0350*/  I2F.RP R5, R9 ;  /* 0x0000000900057306 */ /* 0x000eb00000209400 */
[----:B-1----:R-:W-:Y:S08]  /*0360*/  MUFU.RCP R6, R6 ;  /* 0x0000000600067308 */ /* 0x002ff00000001000 */
[----:B--2---:R-:W1:Y:S02]  /*0370*/  MUFU.RCP R5, R5 ;  /* 0x0000000500057308 */ /* 0x004e640000001000 */
[----:B-1----:R-:W-:-:S06]  /*0380*/  IADD3 R3, R5, 0xffffffe, RZ ;  /* 0x0ffffffe05037810 */ /* 0x002fcc0007ffe0ff */
[----:B------:R-:W1:Y:S02]  /*0390*/  F2I.FTZ.U32.TRUNC.NTZ R3, R3 ;  /* 0x0000000300037305 */ /* 0x000e64000021f000 */
[----:B-1----:R-:W-:-:S04]  /*03a0*/  IMAD.MOV R12, RZ, RZ, -R3 ;  /* 0x000000ffff0c7224 */ /* 0x002fc800078e0a03 */
[----:B------:R-:W-:-:S04]  /*03b0*/  IMAD R5, R12, R9, RZ ;  /* 0x000000090c057224 */ /* 0x000fc800078e02ff */
[----:B------:R-:W-:Y:S01]  /*03c0*/  IMAD.HI.U32 R2, R3, R5, R2 ;  /* 0x0000000503027227 */ /* 0x000fe200078e0002 */
[----:B------:R-:W-:Y:S01]  /*03d0*/  MOV R3, R4 ;  /* 0x0000000400037202 */ /* 0x000fe20000000f00 */
[----:B------:R-:W1:Y:S02]  /*03e0*/  I2F.RP R5, R18 ;  /* 0x0000001200057306 */ /* 0x000e640000209400 */
[----:B------:R-:W-:Y:S02]  /*03f0*/  IMAD.MOV R4, RZ, RZ, -R7 ;  /* 0x000000ffff047224 */ /* 0x000fe400078e0a07 */
[----:B------:R-:W-:-:S04]  /*0400*/  IMAD.HI.U32 R2, R2, R3, RZ ;  /* 0x0000000302027227 */ /* 0x000fc800078e00ff */
[----:B------:R-:W-:Y:S01]  /*0410*/  IMAD R4, R2, R4, R3 ;  /* 0x0000000402047224 */ /* 0x000fe200078e0203 */
[----:B------:R-:W-:-:S04]  /*0420*/  IADD3 R3, R6, 0xffffffe, RZ ;  /* 0x0ffffffe06037810 */ /* 0x000fc80007ffe0ff */
[----:B------:R-:W-:Y:S02]  /*0430*/  ISETP.GT.U32.AND P1, PT, R9, R4, PT ;  /* 0x000000040900720c */ /* 0x000fe40003f24070 */
[----:B------:R-:W-:Y:S08]  /*0440*/  F2I.FTZ.U32.TRUNC.NTZ R3, R3 ;  /* 0x0000000300037305 */ /* 0x000ff0000021f000 */
[----:B-1----:R-:W1:Y:S03]  /*0450*/  MUFU.RCP R5, R5 ;  /* 0x0000000500057308 */ /* 0x002e660000001000 */
[----:B------:R-:W-:Y:S01]  /*0460*/  @!P1 IMAD.IADD R4, R4, 0x1, -R9 ;  /* 0x0000000104049824 */ /* 0x000fe200078e0a09 */
[----:B------:R-:W-:-:S02]  /*0470*/  @!P1 IADD3 R2, R2, 0x1, RZ ;  /* 0x0000000102029810 */ /* 0x000fc40007ffe0ff */
[----:B------:R-:W-:Y:S02]  /*0480*/  ISETP.NE.AND P1, PT, R13, RZ, PT ;  /* 0x000000ff0d00720c */ /* 0x000fe40003f25270 */
[----:B------:R-:W-:Y:S02]  /*0490*/  ISETP.GE.U32.AND P0, PT, R4, R9, PT ;  /* 0x000000090400720c */ /* 0x000fe40003f06070 */
[----:B------:R-:W-:-:S04]  /*04a0*/  LOP3.LUT R4, R10, R13, RZ, 0x3c, !PT ;  /* 0x0000000d0a047212 */ /* 0x000fc800078e3cff */
[----:B------:R-:W-:Y:S02]  /*04b0*/  ISETP.GE.AND P2, PT, R4, RZ, PT ;  /* 0x000000ff0400720c */ /* 0x000fe40003f46270 */
[----:B-1----:R-:W-:Y:S01]  /*04c0*/  IADD3 R16, R5, 0xffffffe, RZ ;  /* 0x0ffffffe05107810 */ /* 0x002fe20007ffe0ff */
[----:B------:R-:W-:-:S03]  /*04d0*/  IMAD.MOV R5, RZ, RZ, -R3 ;  /* 0x000000ffff057224 */ /* 0x000fc600078e0a03 */
[----:B------:R1:W2:Y:S01]  /*04e0*/  F2I.FTZ.U32.TRUNC.NTZ R17, R16 ;  /* 0x0000001000117305 */ /* 0x0002a2000021f000 */
[----:B------:R-:W-:Y:S01]  /*04f0*/  @P0 IADD3 R2, R2, 0x1, RZ ;  /* 0x0000000102020810 */ /* 0x000fe20007ffe0ff */
[----:B------:R-:W-:-:S03]  /*0500*/  IMAD R5, R5, R0, RZ ;  /* 0x0000000005057224 */ /* 0x000fc600078e02ff */
[----:B------:R-:W-:Y:S01]  /*0510*/  MOV R20, R2 ;  /* 0x0000000200147202 */ /* 0x000fe20000000f00 */
[----:B------:R-:W-:Y:S02]  /*0520*/  IMAD.MOV.U32 R2, RZ, RZ, RZ ;  /* 0x000000ffff027224 */ /* 0x000fe400078e00ff */
[----:B-1----:R-:W-:Y:S02]  /*0530*/  IMAD.MOV.U32 R16, RZ, RZ, RZ ;  /* 0x000000ffff107224 */ /* 0x002fe400078e00ff */
[----:B------:R-:W-:Y:S01]  /*0540*/  @!P2 IMAD.MOV R20, RZ, RZ, -R20 ;  /* 0x000000ffff14a224 */ /* 0x000fe200078e0a14 */
[----:B------:R-:W-:Y:S01]  /*0550*/  @!P1 LOP3.LUT R20, RZ, R13, RZ, 0x33, !PT ;  /* 0x0000000dff149212 */ /* 0x000fe200078e33ff */
[----:B------:R-:W-:-:S03]  /*0560*/  IMAD.HI.U32 R2, R3, R5, R2 ;  /* 0x0000000503027227 */ /* 0x000fc600078e0002 */
[----:B------:R-:W-:Y:S01]  /*0570*/  SHF.L.U32 R108, R20, 0x7, RZ ;  /* 0x00000007146c7819 */ /* 0x000fe200000006ff */
[--C-:B--2---:R-:W-:Y:S02]  /*0580*/  IMAD.MOV R7, RZ, RZ, -R17.reuse ;  /* 0x000000ffff077224 */ /* 0x104fe400078e0a11 */
[----:B------:R-:W-:Y:S01]  /*0590*/  IMAD.MOV R20, RZ, RZ, -R20 ;  /* 0x000000ffff147224 */ /* 0x000fe200078e0a14 */
[C---:B------:R-:W-:Y:S01]  /*05a0*/  IADD3 R34, R108.reuse, 0x7f, RZ ;  /* 0x0000007f6c227810 */ /* 0x040fe20007ffe0ff */
[----:B------:R-:W-:Y:S01]  /*05b0*/  IMAD R3, R7, R18, RZ ;  /* 0x0000001207037224 */ /* 0x000fe200078e02ff */
[----:B------:R-:W-:Y:S01]  /*05c0*/  IABS R7, R108 ;  /* 0x0000006c00077213 */ /* 0x000fe20000000000 */
[----:B------:R-:W-:Y:S01]  /*05d0*/  IMAD R20, R13, R20, R10 ;  /* 0x000000140d147224 */ /* 0x000fe200078e020a */
[C---:B------:R-:W-:Y:S01]  /*05e0*/  IADD3 R14, R108.reuse, 0x1, RZ ;  /* 0x000000016c0e7810 */ /* 0x040fe20007ffe0ff */
[----:B------:R-:W-:Y:S01]  /*05f0*/  IMAD.HI.U32 R16, R17, R3, R16 ;  /* 0x0000000311107227 */ /* 0x000fe200078e0010 */
[----:B------:R-:W-:Y:S01]  /*0600*/  IABS R11, R34 ;  /* 0x00000022000b7213 */ /* 0x000fe20000000000 */
[----:B------:R-:W-:Y:S01]  /*0610*/  STL [R1+0x39c], R108 ;  /* 0x00039c6c01007387 */ /* 0x000fe20000100800 */
[----:B------:R-:W-:Y:S01]  /*0620*/  IADD3 R4, R108, 0x2, RZ ;  /* 0x000000026c047810 */ /* 0x000fe20007ffe0ff */
[----:B------:R-:W-:Y:S01]  /*0630*/  IMAD.HI.U32 R3, R2, R7, RZ ;  /* 0x0000000702037227 */ /* 0x000fe200078e00ff */
[----:B------:R-:W-:Y:S01]  /*0640*/  IABS R9, R14 ;  /* 0x0000000e00097213 */ /* 0x000fe20000000000 */
[----:B------:R-:W-:Y:S01]  /*0650*/  STL [R1+0x12cc], R34 ;  /* 0x0012cc2201007387 */ /* 0x000fe20000100800 */
[----:B------:R-:W-:Y:S01]  /*0660*/  IADD3 R10, R108, 0x3, RZ ;  /* 0x000000036c0a7810 */ /* 0x000fe20007ffe0ff */
[----:B------:R-:W-:Y:S01]  /*0670*/  IMAD.IADD R20, R8, 0x1, R20 ;  /* 0x0000000108147824 */ /* 0x000fe200078e0214 */
[----:B------:R-:W-:Y:S01]  /*0680*/  IABS R8, R4 ;  /* 0x0000000400087213 */ /* 0x000fe20000000000 */
[----:B------:R-:W-:Y:S01]  /*0690*/  IMAD.HI.U32 R5, R2, R11, RZ ;  /* 0x0000000b02057227 */ /* 0x000fe200078e00ff */
[----:B------:R1:W-:Y:S01]  /*06a0*/  STL [R1+0x12c8], R14 ;  /* 0x0012c80e01007387 */ /* 0x0003e20000100800 */
[----:B------:R-:W-:-:S02]  /*06b0*/  IADD3 R3, -R3, RZ, RZ ;  /* 0x000000ff03037210 */ /* 0x000fc40007ffe1ff */
[----:B------:R-:W-:Y:S01]  /*06c0*/  IMAD.MOV R6, RZ, RZ, -R5 ;  /* 0x000000ffff067224 */ /* 0x000fe200078e0a05 */
[----:B------:R2:W-:Y:S01]  /*06d0*/  STL [R1+0x12c4], R4 ;  /* 0x0012c40401007387 */ /* 0x0005e20000100800 */
[----:B------:R-:W-:Y:S01]  /*06e0*/  IMAD.MOV.U32 R5, RZ, RZ, R8 ;  /* 0x000000ffff057224 */ /* 0x000fe200078e0008 */
[C---:B------:R-:W-:Y:S02]  /*06f0*/  IADD3 R8, R108.reuse, 0x4, RZ ;  /* 0x000000046c087810 */ /* 0x040fe40007ffe0ff */
[----:B------:R3:W-:Y:S01]  /*0700*/  STL [R1+0x12c0], R10 ;  /* 0x0012c00a01007387 */ /* 0x0007e20000100800 */
[----:B------:R-:W-:Y:S01]  /*0710*/  IADD3 R252, R108, 0x6, RZ ;  /* 0x000000066cfc7810 */ /* 0x000fe20007ffe0ff */
[C---:B-1----:R-:W-:Y:S01]  /*0720*/  IMAD R14, R0.reuse, R3, R7 ;  /* 0x00000003000e7224 */ /* 0x042fe200078e0207 */
[----:B------:R-:W-:Y:S01]  /*0730*/  IABS R7, R10 ;  /* 0x0000000a00077213 */ /* 0x000fe20000000000 */
[----:B------:R-:W-:Y:S01]  /*0740*/  IMAD R3, R0, R6, R11 ;  /* 0x0000000600037224 */ /* 0x000fe200078e020b */
[----:B------:R-:W-:Y:S01]  /*0750*/  IADD3 R6, R108, 0x5, RZ ;  /* 0x000000056c067810 */ /* 0x000fe20007ffe0ff */
[----:B--2---:R-:W-:Y:S01]  /*0760*/  IMAD.HI.U32 R4, R2, R9, RZ ;  /* 0x0000000902047227 */ /* 0x004fe200078e00ff */
[----:B------:R-:W-:Y:S01]  /*0770*/  IADD3 R251, R108, 0x7, RZ ;  /* 0x000000076cfb7810 */ /* 0x000fe20007ffe0ff */
[----:B------:R1:W-:Y:S01]  /*0780*/  STL [R1+0x12bc], R8 ;  /* 0x0012bc0801007387 */ /* 0x0003e20000100800 */
[----:B------:R-:W-:Y:S01]  /*0790*/  IABS R11, R6 ;  /* 0x00000006000b7213 */ /* 0x000fe20000000000 */
[----:B------:R-:W-:Y:S01]  /*07a0*/  IMAD.MOV R12, RZ, RZ, -R4 ;  /* 0x000000ffff0c7224 */ /* 0x000fe200078e0a04 */
[----:B------:R-:W-:Y:S01]  /*07b0*/  IABS R13, R252 ;  /* 0x000000fc000d7213 */ /* 0x000fe20000000000 */
[----:B------:R-:W-:Y:S01]  /*07c0*/  IMAD.HI.U32 R4, R2, R5, RZ ;  /* 0x0000000502047227 */ /* 0x000fe200078e00ff */
[----:B------:R-:W-:Y:S01]  /*07d0*/  IABS R17, R251 ;  /* 0x000000fb00117213 */ /* 0x000fe20000000000 */
[----:B------:R2:W-:Y:S01]  /*07e0*/  STL [R1+0x12d8], R6 ;  /* 0x0012d80601007387 */ /* 0x0005e20000100800 */
[----:B------:R-:W-:Y:S01]  /*07f0*/  IADD3 R249, R108, 0x9, RZ ;  /* 0x000000096cf97810 */ /* 0x000fe20007ffe0ff */
[----:B------:R-:W-:Y:S01]  /*0800*/  IMAD R12, R0, R12, R9 ;  /* 0x0000000c000c7224 */ /* 0x000fe200078e0209 */
[----:B---3--:R-:W-:Y:S01]  /*0810*/  IADD3 R10, -R4, RZ, RZ ;  /* 0x000000ff040a7210 */ /* 0x008fe20007ffe1ff */
[----:B------:R-:W-:Y:S01]  /*0820*/  IMAD.HI.U32 R4, R2, R7, RZ ;  /* 0x0000000702047227 */ /* 0x000fe200078e00ff */
[----:B------:R-:W-:Y:S01]  /*0830*/  IABS R9, R8 ;  /* 0x0000000800097213 */ /* 0x000fe20000000000 */
[----:B------:R-:W-:Y:S01]  /*0840*/  STL [R1+0x12e4], R252 ;  /* 0x0012e4fc01007387 */ /* 0x000fe20000100800 */
[----:B------:R-:W-:Y:S01]  /*0850*/  IADD3 R250, R108, 0x8, RZ ;  /* 0x000000086cfa7810 */ /* 0x000fe20007ffe0ff */
[----:B------:R-:W-:Y:S01]  /*0860*/  IMAD R10, R0, R10, R5 ;  /* 0x0000000a000a7224 */ /* 0x000fe200078e0205 */
[C---:B------:R-:W-:Y:S01]  /*0870*/  IADD3 R248, R108.reuse, 0xa, RZ ;  /* 0x0000000a6cf87810 */ /* 0x040fe20007ffe0ff */
[----:B-1----:R-:W-:Y:S01]  /*0880*/  IMAD.MOV R8, RZ, RZ, -R4 ;  /* 0x000000ffff087224 */ /* 0x002fe200078e0a04 */
[----:B------:R-:W-:Y:S01]  /*0890*/  IADD3 R32, R108, 0xc, RZ ;  /* 0x0000000c6c207810 */ /* 0x000fe20007ffe0ff */
[----:B------:R-:W-:Y:S01]  /*08a0*/  IMAD.HI.U32 R5, R2, R11, RZ ;  /* 0x0000000b02057227 */ /* 0x000fe200078e00ff */
[----:B------:R-:W-:Y:S01]  /*08b0*/  IABS R19, R248 ;  /* 0x000000f800137213 */ /* 0x000fe20000000000 */
[----:B------:R-:W-:Y:S01]  /*08c0*/  STL [R1+0x12f0], R251 ;  /* 0x0012f0fb01007387 */ /* 0x000fe20000100800 */
[----:B------:R-:W-:Y:S01]  /*08d0*/  IADD3 R247, R108, 0xb, RZ ;  /* 0x0000000b6cf77810 */ /* 0x000fe20007ffe0ff */
[----:B------:R-:W-:Y:S01]  /*08e0*/  IMAD.HI.U32 R4, R2, R9, RZ ;  /* 0x0000000902047227 */ /* 0x000fe200078e00ff */
[----:B------:R-:W-:Y:S01]  /*08f0*/  IABS R23, R32 ;  /* 0x0000002000177213 */ /* 0x000fe20000000000 */
[----:B------:R-:W-:Y:S01]  /*0900*/  STL [R1+0x12f4], R250 ;  /* 0x0012f4fa01007387 */ /* 0x000fe20000100800 */
[----:B------:R-:W-:Y:S01]  /*0910*/  IADD3 R246, R108, 0xd, RZ ;  /* 0x0000000d6cf67810 */ /* 0x000fe20007ffe0ff */
[----:B--2---:R-:W-:Y:S01]  /*0920*/  IMAD.HI.U32 R6, R2, R13, RZ ;  /* 0x0000000d02067227 */ /* 0x004fe200078e00ff */
[----:B------:R-:W-:Y:S01]  /*0930*/  IABS R21, R247 ;  /* 0x000000f700157213 */ /* 0x000fe20000000000 */
[----:B------:R-:W-:Y:S01]  /*0940*/  STL [R1+0x1300], R249 ;  /* 0x001300f901007387 */ /* 0x000fe20000100800 */
[----:B------:R-:W-:Y:S01]  /*0950*/  IADD3 R244, R108, 0xf, RZ ;  /* 0x0000000f6cf47810 */ /* 0x000fe20007ffe0ff */
[----:B------:R-:W-:Y:S01]  /*0960*/  IMAD R8, R0, R8, R7 ;  /* 0x0000000800087224 */ /* 0x000fe200078e0207 */
[----:B------:R-:W-:Y:S01]  /*0970*/  IADD3 R15, -R6, RZ, RZ ;  /* 0x000000ff060f7210 */ /* 0x000fe20007ffe1ff */
[----:B------:R-:W-:Y:S01]  /*0980*/  IMAD.MOV R5, RZ, RZ, -R5 ;  /* 0x000000ffff057224 */ /* 0x000fe200078e0a05 */
[----:B------:R-:W-:Y:S01]  /*0990*/  IABS R25, R246 ;  /* 0x000000f600197213 */ /* 0x000fe20000000000 */
[----:B------:R-:W-:Y:S01]  /*09a0*/  IMAD.HI.U32 R7, R2, R17, RZ ;  /* 0x0000001102077227 */ /* 0x000fe200078e00ff */
[C---:B------:R-:W-:Y:S01]  /*09b0*/  IADD3 R243, R108.reuse, 0x10, RZ ;  /* 0x000000106cf37810 */ /* 0x040fe20007ffe0ff */
[----:B------:R-:W-:Y:S01]  /*09c0*/  STL [R1+0x12fc], R248 ;  /* 0x0012fcf801007387 */ /* 0x000fe20000100800 */
[----:B------:R-:W-:Y:S01]  /*09d0*/  IADD3 R245, R108, 0xe, RZ ;  /* 0x0000000e6cf57810 */ /* 0x000fe20007ffe0ff */
[----:B------:R-:W-:Y:S01]  /*09e0*/  IMAD.MOV R4, RZ, RZ, -R4 ;  /* 0x000000ffff047224 */ /* 0x000fe200078e0a04 */
[----:B------:R-:W-:Y:S01]  /*09f0*/  IABS R29, R244 ;  /* 0x000000f4001d7213 */ /* 0x000fe20000000000 */
[C---:B------:R-:W-:Y:S01]  /*0a00*/  IMAD R6, R0.reuse, R5, R11 ;  /* 0x0000000500067224 */ /* 0x040fe200078e020b */
[----:B------:R-:W-:Y:S01]  /*0a10*/  IABS R11, R249 ;  /* 0x000000f9000b7213 */ /* 0x000fe20000000000 */
[----:B------:R-:W-:Y:S01]  /*0a20*/  IMAD.MOV R7, RZ, RZ, -R7 ;  /* 0x000000ffff077224 */ /* 0x000fe200078e0a07 */
[----:B------:R-:W-:Y:S01]  /*0a30*/  IABS R31, R243 ;  /* 0x000000f3001f7213 */ /* 0x000fe20000000000 */
[C---:B------:R-:W-:Y:S01]  /*0a40*/  IMAD R4, R0.reuse, R4, R9 ;  /* 0x0000000400047224 */ /* 0x040fe200078e0209 */
[----:B------:R-:W-:Y:S01]  /*0a50*/  IABS R9, R250 ;  /* 0x000000fa00097213 */ /* 0x000fe20000000000 */
[----:B------:R-:W-:Y:S01]  /*0a60*/  IMAD R7, R0, R7, R17 ;  /* 0x0000000700077224 */ /* 0x000fe200078e0211 */
[----:B------:R-:W-:Y:S01]  /*0a70*/  IABS R27, R245 ;  /* 0x000000f5001b7213 */ /* 0x000fe20000000000 */
[----:B------:R-:W-:Y:S01]  /*0a80*/  IMAD.MOV.U32 R17, RZ, RZ, R11 ;  /* 0x000000ffff117224 */ /* 0x000fe200078e000b */
[----:B------:R-:W-:Y:S01]  /*0a90*/  IADD3 R242, R108, 0x11, RZ ;  /* 0x000000116cf27810 */ /* 0x000fe20007ffe0ff */
[----:B------:R-:W-:Y:S01]  /*0aa0*/  IMAD R5, R0, R15, R13 ;  /* 0x0000000f00057224 */ /* 0x000fe200078e020d */
[----:B------:R-:W-:Y:S01]  /*0ab0*/  IADD3 R241, R108, 0x12, RZ ;  /* 0x000000126cf17810 */ /* 0x000fe20007ffe0ff */
[----:B------:R-:W-:Y:S01]  /*0ac0*/  IMAD.MOV.U32 R15, RZ, RZ, R9 ;  /* 0x000000ffff0f7224 */ /* 0x000fe200078e0009 */
[----:B------:R-:W-:Y:S01]  /*0ad0*/  IABS R33, R242 ;  /* 0x000000f200217213 */ /* 0x000fe20000000000 */
[----:B------:R-:W-:Y:S01]  /*0ae0*/  IMAD.HI.U32 R11, R2, R17, RZ ;  /* 0x00000011020b7227 */ /* 0x000fe200078e00ff */
[C---:B------:R-:W-:Y:S01]  /*0af0*/  IADD3 R240, R108.reuse, 0x13, RZ ;  /* 0x000000136cf07810 */ /* 0x040fe20007ffe0ff */
[----:B------:R-:W-:Y:S01]  /*0b00*/  STL [R1+0x1310], R247 ;  /* 0x001310f701007387 */ /* 0x000fe20000100800 */
[----:B------:R-:W-:Y:S01]  /*0b10*/  IADD3 R239, R108, 0x14, RZ ;  /* 0x000000146cef7810 */ /* 0x000fe20007ffe0ff */
[----:B------:R-:W-:Y:S01]  /*0b20*/  IMAD.HI.U32 R9, R2, R15, RZ ;  /* 0x0000000f02097227 */ /* 0x000fe200078e00ff */
[----:B------:R-:W-:Y:S01]  /*0b30*/  IADD3 R237, R108, 0x16, RZ ;  /* 0x000000166ced7810 */ /* 0x000fe20007ffe0ff */
[----:B------:R-:W-:Y:S01]  /*0b40*/  STL [R1+0x1314], R32 ;  /* 0x0013142001007387 */ /* 0x000fe20000100800 */
[----:B------:R-:W-:Y:S01]  /*0b50*/  IABS R24, R239 ;  /* 0x000000ef00187213 */ /* 0x000fe20000000000 */
[----:B------:R-:W-:Y:S01]  /*0b60*/  IMAD.MOV R11, RZ, RZ, -R11 ;  /* 0x000000ffff0b7224 */ /* 0x000fe200078e0a0b */
[----:B------:R-:W-:Y:S01]  /*0b70*/  IADD3 R9, -R9, RZ, RZ ;  /* 0x000000ff09097210 */ /* 0x000fe20007ffe1ff */
[----:B------:R-:W-:Y:S01]  /*0b80*/  IMAD.HI.U32 R13, R2, R19, RZ ;  /* 0x00000013020d7227 */ /* 0x000fe200078e00ff */
[----:B------:R-:W-:Y:S01]  /*0b90*/  IADD3 R238, R108, 0x15, RZ ;  /* 0x000000156cee7810 */ /* 0x000fe20007ffe0ff */
[----:B------:R-:W-:Y:S01]  /*0ba0*/  STL [R1+0x131c], R246 ;  /* 0x00131cf601007387 */ /* 0x000fe20000100800 */
[----:B------:R-:W-:Y:S01]  /*0bb0*/  IABS R37, R237 ;  /* 0x000000ed00257213 */ /* 0x000fe20000000000 */
[----:B------:R-:W-:Y:S01]  /*0bc0*/  IMAD R11, R0, R11, R17 ;  /* 0x0000000b000b7224 */ /* 0x000fe200078e0211 */
[----:B------:R-:W-:Y:S01]  /*0bd0*/  IABS R35, R238 ;  /* 0x000000ee00237213 */ /* 0x000fe20000000000 */
[----:B------:R-:W-:Y:S01]  /*0be0*/  IMAD.HI.U32 R17, R2, R23, RZ ;  /* 0x0000001702117227 */ /* 0x000fe200078e00ff */
[C---:B------:R-:W-:Y:S01]  /*0bf0*/  IADD3 R235, R108.reuse, 0x17, RZ ;  /* 0x000000176ceb7810 */ /* 0x040fe20007ffe0ff */
[----:B------:R-:W-:Y:S01]  /*0c00*/  STL [R1+0x1328], R245 ;  /* 0x001328f501007387 */ /* 0x000fe20000100800 */
[----:B------:R-:W-:Y:S01]  /*0c10*/  IADD3 R234, R108, 0x18, RZ ;  /* 0x000000186cea7810 */ /* 0x000fe20007ffe0ff */
[----:B------:R-:W-:Y:S01]  /*0c20*/  IMAD.MOV R13, RZ, RZ, -R13 ;  /* 0x000000ffff0d7224 */ /* 0x000fe200078e0a0d */
[----:B------:R-:W-:Y:S01]  /*0c30*/  IADD3 R17, -R17, RZ, RZ ;  /* 0x000000ff11117210 */ /* 0x000fe20007ffe1ff */
[----:B------:R-:W-:Y:S01]  /*0c40*/  IMAD R9, R0, R9, R15 ;  /* 0x0000000900097224 */ /* 0x000fe200078e020f */
[----:B------:R-:W-:Y:S01]  /*0c50*/  IABS R39, R235 ;  /* 0x000000eb00277213 */ /* 0x000fe20000000000 */
[----:B------:R-:W-:Y:S01]  /*0c60*/  IMAD.HI.U32 R15, R2, R21, RZ ;  /* 0x00000015020f7227 */ /* 0x000fe200078e00ff */
[----:B------:R-:W-:Y:S01]  /*0c70*/  IABS R41, R234 ;  /* 0x000000ea00297213 */ /* 0x000fe20000000000 */
[----:B------:R-:W-:Y:S01]  /*0c80*/  STL [R1+0x1324], R244 ;  /* 0x001324f401007387 */ /* 0x000fe20000100800 */
[----:B------:R-:W-:Y:S01]  /*0c90*/  IADD3 R231, R108, 0x19, RZ ;  /* 0x000000196ce77810 */ /* 0x000fe20007ffe0ff */
[----:B------:R-:W-:Y:S01]  /*0ca0*/  IMAD R13, R0, R13, R19 ;  /* 0x0000000d000d7224 */ /* 0x000fe200078e0213 */
[----:B------:R-:W-:Y:S01]  /*0cb0*/  IADD3 R228, R108, 0x1b, RZ ;  /* 0x0000001b6ce47810 */ /* 0x000fe20007ffe0ff */
[----:B------:R-:W-:Y:S01]  /*0cc0*/  IMAD.HI.U32 R19, R2, R25, RZ ;  /* 0x0000001902137227 */ /* 0x000fe200078e00ff */
[----:B------:R-:W-:Y:S01]  /*0cd0*/  IABS R43, R231 ;  /* 0x000000e7002b7213 */ /* 0x000fe20000000000 */
[----:B------:R-:W-:Y:S01]  /*0ce0*/  STL [R1+0x1334], R243 ;  /* 0x001334f301007387 */ /* 0x000fe20000100800 */
[----:B------:R-:W-:Y:S01]  /*0cf0*/  IADD3 R230, R108, 0x1a, RZ ;  /* 0x0000001a6ce67810 */ /* 0x000fe20007ffe0ff */
[----:B------:R-:W-:Y:S01]  /*0d00*/  IMAD.MOV R15, RZ, RZ, -R15 ;  /* 0x000000ffff0f7224 */ /* 0x000fe200078e0a0f */
[----:B------:R-:W-:Y:S01]  /*0d10*/  IABS R47, R228 ;  /* 0x000000e4002f7213 */ /* 0x000fe20000000000 */
[----:B------:R-:W-:Y:S01]  /*0d20*/  IMAD.HI.U32 R22, R2, R29, RZ ;  /* 0x0000001d02167227 */ /* 0x000fe200078e00ff */
[----:B------:R-:W-:Y:S01]  /*0d30*/  IABS R45, R230 ;  /* 0x000000e6002d7213 */ /* 0x000fe20000000000 */
[----:B------:R-:W-:Y:S01]  /*0d40*/  STL [R1+0x1340], R242 ;  /* 0x001340f201007387 */ /* 0x000fe20000100800 */
[----:B------:R-:W-:Y:S01]  /*0d50*/  IADD3 R227, R108, 0x1c, RZ ;  /* 0x0000001c6ce37810 */ /* 0x000fe20007ffe0ff */
[----:B------:R-:W-:Y:S01]  /*0d60*/  IMAD R17, R0, R17, R23 ;  /* 0x0000001100117224 */ /* 0x000fe200078e0217 */
[----:B------:R-:W-:Y:S01]  /*0d70*/  IADD3 R224, R108, 0x1d, RZ ;  /* 0x0000001d6ce07810 */ /* 0x000fe20007ffe0ff */
[----:B------:R-:W-:Y:S01]  /*0d80*/  IMAD.MOV R19, RZ, RZ, -R19 ;  /* 0x000000ffff137224 */ /* 0x000fe200078e0a13 */
[----:B------:R-:W-:Y:S01]  /*0d90*/  IABS R49, R227 ;  /* 0x000000e300317213 */ /* 0x000fe20000000000 */
[----:B------:R-:W-:Y:S01]  /*0da0*/  IMAD.HI.U32 R23, R2, R31, RZ ;  /* 0x0000001f02177227 */ /* 0x000fe200078e00ff */
[----:B------:R-:W-:Y:S01]  /*0db0*/  IADD3 R220, R108, 0x1e, RZ ;  /* 0x0000001e6cdc7810 */ /* 0x000fe20007ffe0ff */
[----:B------:R-:W-:Y:S01]  /*0dc0*/  STL [R1+0x1344], R241 ;  /* 0x001344f101007387 */ /* 0x000fe20000100800 */
[----:B------:R-:W-:Y:S01]  /*0dd0*/  IABS R51, R224 ;  /* 0x000000e000337213 */ /* 0x000fe20000000000 */
        /* <DEDUP_REMOVED lines=8> */
[C---:B------:R-:W-:Y:S01]  /*0e60*/  IMAD R19, R0.reuse, R19, R25 ;  /* 0x0000001300137224 */ /* 0x040fe200078e0219 */
[----:B------:R-:W-:Y:S01]  /*0e70*/  IADD3 R25, -R23, RZ, RZ ;  /* 0x000000ff17197210 */ /* 0x000fe20007ffe1ff */
[----:B------:R-:W-:Y:S01]  /*0e80*/  IMAD.MOV R21, RZ, RZ, -R21 ;  /* 0x000000ffff157224 */ /* 0x000fe200078e0a15 */
[----:B------:R-:W-:Y:S01]  /*0e90*/  IABS R57, R214 ;  /* 0x000000d600397213 */ /* 0x000fe20000000000 */
[----:B------:R-:W-:Y:S01]  /*0ea0*/  IMAD R23, R0, R22, R29 ;  /* 0x0000001600177224 */ /* 0x000fe200078e021d */
[----:B------:R-:W-:Y:S01]  /*0eb0*/  IABS R29, R241 ;  /* 0x000000f1001d7213 */ /* 0x000fe20000000000 */
[----:B------:R-:W-:Y:S01]  /*0ec0*/  IMAD.HI.U32 R22, R2, R33, RZ ;  /* 0x0000002102167227 */ /* 0x000fe200078e00ff */
[C---:B------:R-:W-:Y:S01]  /*0ed0*/  IADD3 R212, R108.reuse, 0x21, RZ ;  /* 0x000000216cd47810 */ /* 0x040fe20007ffe0ff */
[----:B------:R-:W-:Y:S01]  /*0ee0*/  STL [R1+0x134c], R239 ;  /* 0x00134cef01007387 */ /* 0x000fe20000100800 */
[----:B------:R-:W-:Y:S01]  /*0ef0*/  IADD3 R210, R108, 0x22, RZ ;  /* 0x000000226cd27810 */ /* 0x000fe20007ffe0ff */
[C---:B------:R-:W-:Y:S01]  /*0f00*/  IMAD R21, R0.reuse, R21, R27 ;  /* 0x0000001500157224 */ /* 0x040fe200078e021b */
[----:B------:R-:W-:Y:S01]  /*0f10*/  IABS R59, R212 ;  /* 0x000000d4003b7213 */ /* 0x000fe20000000000 */
[----:B------:R-:W-:Y:S01]  /*0f20*/  IMAD R25, R0, R25, R31 ;  /* 0x0000001900197224 */ /* 0x000fe200078e021f */
[----:B------:R-:W-:Y:S01]  /*0f30*/  IABS R31, R240 ;  /* 0x000000f0001f7213 */ /* 0x000fe20000000000 */
[----:B------:R-:W-:Y:S01]  /*0f40*/  IMAD.MOV R27, RZ, RZ, -R22 ;  /* 0x000000ffff1b7224 */ /* 0x000fe200078e0a16 */
[----:B------:R-:W-:Y:S01]  /*0f50*/  IADD3 R208, R108, 0x23, RZ ;  /* 0x000000236cd07810 */ /* 0x000fe20007ffe0ff */
[----:B------:R-:W-:Y:S01]  /*0f60*/  IMAD.HI.U32 R22, R2, R29, RZ ;  /* 0x0000001d02167227 */ /* 0x000fe200078e00ff */
[----:B------:R-:W-:Y:S01]  /*0f70*/  IABS R61, R210 ;  /* 0x000000d2003d7213 */ /* 0x000fe20000000000 */
[----:B------:R-:W-:Y:S01]  /*0f80*/  STL [R1+0x1360], R238 ;  /* 0x001360ee01007387 */ /* 0x000fe20000100800 */
[----:B------:R-:W-:Y:S01]  /*0f90*/  IABS R63, R208 ;  /* 0x000000d0003f7213 */ /* 0x000fe20000000000 */
[----:B------:R-:W-:Y:S01]  /*0fa0*/  IMAD.MOV R26, RZ, RZ, -R22 ;  /* 0x000000ffff1a7224 */ /* 0x000fe200078e0a16 */
[----:B------:R-:W-:Y:S01]  /*0fb0*/  IADD3 R206, R108, 0x24, RZ ;  /* 0x000000246cce7810 */ /* 0x000fe20007ffe0ff */
[----:B------:R-:W-:Y:S01]  /*0fc0*/  IMAD.HI.U32 R22, R2, R31, RZ ;  /* 0x0000001f02167227 */ /* 0x000fe200078e00ff */
[----:B------:R-:W-:Y:S01]  /*0fd0*/  IADD3 R204, R108, 0x25, RZ ;  /* 0x000000256ccc7810 */ /* 0x000fe20007ffe0ff */
[----:B------:R-:W-:Y:S01]  /*0fe0*/  STL [R1+0x1364], R237 ;  /* 0x001364ed01007387 */ /* 0x000fe20000100800 */
[----:B------:R-:W-:Y:S01]  /*0ff0*/  IABS R65, R206 ;  /* 0x000000ce00417213 */ /* 0x000fe20000000000 */
[----:B------:R-:W-:Y:S01]  /*1000*/  IMAD R27, R0, R27, R33 ;  /* 0x0000001b001b7224 */ /* 0x000fe200078e0221 */
[----:B------:R-:W-:Y:S01]  /*1010*/  IADD3 R22, -R22, RZ, RZ ;  /* 0x000000ff16167210 */ /* 0x000fe20007ffe1ff */
[----:B------:R-:W-:Y:S01]  /*1020*/  IMAD.MOV.U32 R33, RZ, RZ, R24 ;  /* 0x000000ffff217224 */ /* 0x000fe200078e0018 */
[----:B------:R-:W-:Y:S01]  /*1030*/  IABS R67, R204 ;  /* 0x000000cc00437213 */ /* 0x000fe20000000000 */
[----:B------:R-:W-:Y:S01]  /*1040*/  IMAD R29, R0, R26, R29 ;  /* 0x0000001a001d7224 */ /* 0x000fe200078e021d */
[----:B------:R-:W-:Y:S01]  /*1050*/  IADD3 R202, R108, 0x26, RZ ;  /* 0x000000266cca7810 */ /* 0x000fe20007ffe0ff */
[----:B------:R-:W-:Y:S01]  /*1060*/  IMAD.HI.U32 R24, R2, R33, RZ ;  /* 0x0000002102187227 */ /* 0x000fe200078e00ff */
[----:B------:R-:W-:Y:S01]  /*1070*/  IADD3 R200, R108, 0x27, RZ ;  /* 0x000000276cc87810 */ /* 0x000fe20007ffe0ff */
[----:B------:R-:W-:Y:S01]  /*1080*/  STL [R1+0x136c], R235 ;  /* 0x00136ceb01007387 */ /* 0x000fe20000100800 */
[----:B------:R-:W-:Y:S01]  /*1090*/  IABS R69, R202 ;  /* 0x000000ca00457213 */ /* 0x000fe20000000000 */
[----:B------:R-:W-:Y:S01]  /*10a0*/  IMAD.MOV R24, RZ, RZ, -R24 ;  /* 0x000000ffff187224 */ /* 0x000fe200078e0a18 */
[----:B------:R-:W-:Y:S01]  /*10b0*/  IABS R71, R200 ;  /* 0x000000c800477213 */ /* 0x000fe20000000000 */
[----:B------:R-:W-:Y:S01]  /*10c0*/  IMAD R31, R0, R22, R31 ;  /* 0x00000016001f7224 */ /* 0x000fe200078e021f */
[----:B------:R-:W-:Y:S01]  /*10d0*/  IADD3 R198, R108, 0x28, RZ ;  /* 0x000000286cc67810 */ /* 0x000fe20007ffe0ff */
[----:B------:R-:W-:Y:S01]  /*10e0*/  IMAD.HI.U32 R22, R2, R37, RZ ;  /* 0x0000002502167227 */ /* 0x000fe200078e00ff */
[----:B------:R-:W-:Y:S01]  /*10f0*/  IADD3 R194, R108, 0x2a, RZ ;  /* 0x0000002a6cc27810 */ /* 0x000fe20007ffe0ff */
[----:B------:R-:W-:Y:S01]  /*1100*/  STL [R1+0x1378], R234 ;  /* 0x001378ea01007387 */ /* 0x000fe20000100800 */
[----:B------:R-:W-:Y:S01]  /*1110*/  IABS R73, R198 ;  /* 0x000000c600497213 */ /* 0x000fe20000000000 */
[----:B------:R-:W-:Y:S01]  /*1120*/  IMAD.HI.U32 R26, R2, R35, RZ ;  /* 0x00000023021a7227 */ /* 0x000fe200078e00ff */
[----:B------:R-:W-:Y:S01]  /*1130*/  IADD3 R196, R108, 0x29, RZ ;  /* 0x000000296cc47810 */ /* 0x000fe20007ffe0ff */
[----:B------:R-:W-:Y:S01]  /*1140*/  STL [R1+0x1374], R231 ;  /* 0x001374e701007387 */ /* 0x000fe20000100800 */
[----:B------:R-:W-:Y:S01]  /*1150*/  IABS R77, R194 ;  /* 0x000000c2004d7213 */ /* 0x000fe20000000000 */
[----:B------:R-:W-:Y:S01]  /*1160*/  IMAD R33, R0, R24, R33 ;  /* 0x0000001800217224 */ /* 0x000fe200078e0221 */
[----:B------:R-:W-:Y:S01]  /*1170*/  IABS R75, R196 ;  /* 0x000000c4004b7213 */ /* 0x000fe20000000000 */
[----:B------:R-:W-:Y:S01]  /*1180*/  IMAD.MOV R24, RZ, RZ, -R22 ;  /* 0x000000ffff187224 */ /* 0x000fe200078e0a16 */
[C---:B------:R-:W-:Y:S01]  /*1190*/  IADD3 R192, R108.reuse, 0x2b, RZ ;  /* 0x0000002b6cc07810 */ /* 0x040fe20007ffe0ff */
[----:B------:R-:W-:Y:S01]  /*11a0*/  IMAD.MOV R26, RZ, RZ, -R26 ;  /* 0x000000ffff1a7224 */ /* 0x000fe200078e0a1a */
[----:B------:R-:W-:Y:S01]  /*11b0*/  IADD3 R190, R108, 0x2c, RZ ;  /* 0x0000002c6cbe7810 */ /* 0x000fe20007ffe0ff */
[----:B------:R-:W-:Y:S01]  /*11c0*/  IMAD.HI.U32 R22, R2, R39, RZ ;  /* 0x0000002702167227 */ /* 0x000fe200078e00ff */
[----:B------:R-:W-:Y:S01]  /*11d0*/  IABS R79, R192 ;  /* 0x000000c0004f7213 */ /* 0x000fe20000000000 */
[----:B------:R-:W-:Y:S01]  /*11e0*/  STL [R1+0x1384], R230 ;  /* 0x001384e601007387 */ /* 0x000fe20000100800 */
[----:B------:R-:W-:Y:S01]  /*11f0*/  IABS R81, R190 ;  /* 0x000000be00517213 */ /* 0x000fe20000000000 */
[----:B------:R-:W-:Y:S01]  /*1200*/  IMAD R35, R0, R26, R35 ;  /* 0x0000001a00237224 */ /* 0x000fe200078e0223 */
[----:B------:R-:W-:Y:S01]  /*1210*/  IADD3 R26, -R22, RZ, RZ ;  /* 0x000000ff161a7210 */ /* 0x000fe20007ffe1ff */
[----:B------:R-:W-:Y:S01]  /*1220*/  IMAD.HI.U32 R22, R2, R41, RZ ;  /* 0x0000002902167227 */ /* 0x000fe200078e00ff */
[C---:B------:R-:W-:Y:S01]  /*1230*/  IADD3 R188, R108.reuse, 0x2d, RZ ;  /* 0x0000002d6cbc7810 */ /* 0x040fe20007ffe0ff */
[----:B------:R-:W-:Y:S01]  /*1240*/  STL [R1+0x1390], R228 ;  /* 0x001390e401007387 */ /* 0x000fe20000100800 */
[----:B------:R-:W-:Y:S01]  /*1250*/  IADD3 R184, R108, 0x2f, RZ ;  /* 0x0000002f6cb87810 */ /* 0x000fe20007ffe0ff */
        /* <DEDUP_REMOVED lines=8> */
[----:B------:R-:W-:Y:S01]  /*12e0*/  IMAD R41, R0, R22, R41 ;  /* 0x0000001600297224 */ /* 0x000fe200078e0229 */
        /* <DEDUP_REMOVED lines=14> */
[----:B------:R-:W-:Y:S01]  /*13d0*/  IADD3 R24, -R22, RZ, RZ ;  /* 0x000000ff16187210 */ /* 0x000fe20007ffe1ff */
[----:B------:R-:W-:Y:S01]  /*13e0*/  IMAD.MOV R26, RZ, RZ, -R26 ;  /* 0x000000ffff1a7224 */ /* 0x000fe200078e0a1a */
[----:B------:R-:W-:Y:S01]  /*13f0*/  IADD3 R174, R108, 0x34, RZ ;  /* 0x000000346cae7810 */ /* 0x000fe20007ffe0ff */
[----:B------:R-:W-:Y:S01]  /*1400*/  IMAD.HI.U32 R22, R2, R49, RZ ;  /* 0x0000003102167227 */ /* 0x000fe200078e00ff */
[----:B------:R-:W-:Y:S01]  /*1410*/  IABS R95, R176 ;  /* 0x000000b0005f7213 */ /* 0x000fe20000000000 */
[----:B------:R-:W-:Y:S01]  /*1420*/  STL [R1+0x13b0], R216 ;  /* 0x0013b0d801007387 */ /* 0x000fe20000100800 */
[----:B------:R-:W-:Y:S01]  /*1430*/  IABS R97, R174 ;  /* 0x000000ae00617213 */ /* 0x000fe20000000000 */
[----:B------:R-:W-:Y:S01]  /*1440*/  IMAD R45, R0, R26, R45 ;  /* 0x0000001a002d7224 */ /* 0x000fe200078e022d */
[C---:B------:R-:W-:Y:S01]  /*1450*/  IADD3 R172, R108.reuse, 0x35, RZ ;  /* 0x000000356cac7810 */ /* 0x040fe20007ffe0ff */
[----:B------:R-:W-:Y:S01]  /*1460*/  IMAD.MOV R26, RZ, RZ, -R22 ;  /* 0x000000ffff1a7224 */ /* 0x000fe200078e0a16 */
[----:B------:R-:W-:Y:S01]  /*1470*/  IADD3 R170, R108, 0x36, RZ ;  /* 0x000000366caa7810 */ /* 0x000fe20007ffe0ff */
[----:B------:R-:W-:Y:S01]  /*1480*/  IMAD.HI.U32 R22, R2, R51, RZ ;  /* 0x0000003302167227 */ /* 0x000fe200078e00ff */
[----:B------:R-:W-:Y:S01]  /*1490*/  IABS R99, R172 ;  /* 0x000000ac00637213 */ /* 0x000fe20000000000 */
[----:B------:R-:W-:Y:S01]  /*14a0*/  STL [R1+0x13b4], R214 ;  /* 0x0013b4d601007387 */ /* 0x000fe20000100800 */
[----:B------:R-:W-:Y:S01]  /*14b0*/  IADD3 R168, R108, 0x37, RZ ;  /* 0x000000376ca87810 */ /* 0x000fe20007ffe0ff */
[----:B------:R-:W-:Y:S01]  /*14c0*/  IMAD R47, R0, R24, R47 ;  /* 0x00000018002f7224 */ /* 0x000fe200078e022f */
[----:B------:R-:W-:Y:S01]  /*14d0*/  IABS R101, R170 ;  /* 0x000000aa00657213 */ /* 0x000fe20000000000 */
[----:B------:R-:W-:Y:S01]  /*14e0*/  IMAD.HI.U32 R24, R2, R53, RZ ;  /* 0x0000003502187227 */ /* 0x000fe200078e00ff */
[----:B------:R-:W-:Y:S01]  /*14f0*/  IABS R103, R168 ;  /* 0x000000a800677213 */ /* 0x000fe20000000000 */
[----:B------:R-:W-:Y:S01]  /*1500*/  STL [R1+0x13bc], R212 ;  /* 0x0013bcd401007387 */ /* 0x000fe20000100800 */
[C---:B------:R-:W-:Y:S01]  /*1510*/  IADD3 R166, R108.reuse, 0x38, RZ ;  /* 0x000000386ca67810 */ /* 0x040fe20007ffe0ff */
[----:B------:R-:W-:Y:S01]  /*1520*/  IMAD.MOV R22, RZ, RZ, -R22 ;  /* 0x000000ffff167224 */ /* 0x000fe200078e0a16 */
[----:B------:R-:W-:Y:S01]  /*1530*/  IADD3 R164, R108, 0x39, RZ ;  /* 0x000000396ca47810 */ /* 0x000fe20007ffe0ff */
[----:B------:R-:W-:Y:S01]  /*1540*/  IMAD R49, R0, R26, R49 ;  /* 0x0000001a00317224 */ /* 0x000fe200078e0231 */
[----:B------:R-:W-:Y:S01]  /*1550*/  IABS R105, R166 ;  /* 0x000000a600697213 */ /* 0x000fe20000000000 */
[----:B------:R-:W-:Y:S01]  /*1560*/  IMAD.HI.U32 R26, R2, R55, RZ ;  /* 0x00000037021a7227 */ /* 0x000fe200078e00ff */
[----:B------:R-:W-:Y:S01]  /*1570*/  IABS R107, R164 ;  /* 0x000000a4006b7213 */ /* 0x000fe20000000000 */
[----:B------:R-:W-:Y:S01]  /*1580*/  STL [R1+0x13c8], R210 ;  /* 0x0013c8d201007387 */ /* 0x000fe20000100800 */
[----:B------:R-:W-:Y:S01]  /*1590*/  IADD3 R162, R108, 0x3a, RZ ;  /* 0x0000003a6ca27810 */ /* 0x000fe20007ffe0ff */
[----:B------:R-:W-:Y:S01]  /*15a0*/  IMAD.MOV R24, RZ, RZ, -R24 ;  /* 0x000000ffff187224 */ /* 0x000fe200078e0a18 */
[----:B------:R-:W-:Y:S01]  /*15b0*/  IADD3 R26, -R26, RZ, RZ ;  /* 0x000000ff1a1a7210 */ /* 0x000fe20007ffe1ff */
[----:B------:R-:W-:Y:S01]  /*15c0*/  IMAD R51, R0, R22, R51 ;  /* 0x0000001600337224 */ /* 0x000fe200078e0233 */
[----:B------:R-:W-:Y:S01]  /*15d0*/  IABS R109, R162 ;  /* 0x000000a2006d7213 */ /* 0x000fe20000000000 */
[----:B------:R-:W-:Y:S01]  /*15e0*/  IMAD.HI.U32 R22, R2, R57, RZ ;  /* 0x0000003902167227 */ /* 0x000fe200078e00ff */
[C---:B------:R-:W-:Y:S01]  /*15f0*/  IADD3 R160, R108.reuse, 0x3b, RZ ;  /* 0x0000003b6ca07810 */ /* 0x040fe20007ffe0ff */
[----:B------:R-:W-:Y:S01]  /*1600*/  STL [R1+0x13c4], R208 ;  /* 0x0013c4d001007387 */ /* 0x000fe20000100800 */
[----:B------:R-:W-:Y:S01]  /*1610*/  IADD3 R158, R108, 0x3c, RZ ;  /* 0x0000003c6c9e7810 */ /* 0x000fe20007ffe0ff */
[----:B------:R-:W-:Y:S01]  /*1620*/  IMAD R53, R0, R24, R53 ;  /* 0x0000001800357224 */ /* 0x000fe200078e0235 */
[----:B------:R-:W-:Y:S01]  /*1630*/  IABS R111, R160 ;  /* 0x000000a0006f7213 */ /* 0x000fe20000000000 */
[----:B------:R-:W-:Y:S01]  /*1640*/  IMAD.MOV R24, RZ, RZ, -R22 ;  /* 0x000000ffff187224 */ /* 0x000fe200078e0a16 */
        /* <DEDUP_REMOVED lines=21> */
[C---:B------:R-:W-:Y:S01]  /*17a0*/  IMAD R59, R0.reuse, R26, R59 ;  /* 0x0000001a003b7224 */ /* 0x040fe200078e023b */
        /* <DEDUP_REMOVED lines=8> */
[----:B------:R-:W-:Y:S01]  /*1830*/  IABS R125, R146 ;  /* 0x00000092007d7213 */ /* 0x000fe20000000000 */
[----:B------:R-:W-:Y:S01]  /*1840*/  STL [R1+0x13ec], R198 ;  /* 0x0013ecc601007387 */ /* 0x000fe20000100800 */
[----:B------:R-:W-:Y:S01]  /*1850*/  IADD3 R142, R108, 0x44, RZ ;  /* 0x000000446c8e7810 */ /* 0x000fe20007ffe0ff */
[----:B------:R-:W-:Y:S01]  /*1860*/  IMAD R63, R0, R24, R63 ;  /* 0x00000018003f7224 */ /* 0x000fe200078e023f */
[C---:B------:R-:W-:Y:S01]  /*1870*/  IADD3 R140, R108.reuse, 0x45, RZ ;  /* 0x000000456c8c7810 */ /* 0x040fe20007ffe0ff */
[----:B------:R-:W-:Y:S01]  /*1880*/  IMAD.MOV R26, RZ, RZ, -R26 ;  /* 0x000000ffff1a7224 */ /* 0x000fe200078e0a1a */
[----:B------:R-:W-:Y:S01]  /*1890*/  IABS R129, R142 ;  /* 0x0000008e00817213 */ /* 0x000fe20000000000 */
        /* <DEDUP_REMOVED lines=20> */
[----:B------:R-:W-:Y:S01]  /*19e0*/  IMAD.MOV R24, RZ, RZ, -R24 ;  /* 0x000000ffff187224 */ /* 0x000fe200078e0a18 */
[----:B------:R-:W-:Y:S01]  /*19f0*/  IABS R139, R132 ;  /* 0x00000084008b7213 */ /* 0x000fe20000000000 */
[----:B------:R-:W-:Y:S01]  /*1a00*/  IMAD R71, R0, R22, R71 ;  /* 0x0000001600477224 */ /* 0x000fe200078e0247 */
[----:B------:R-:W-:Y:S01]  /*1a10*/  IADD3 R128, R108, 0x4b, RZ ;  /* 0x0000004b6c807810 */ /* 0x000fe20007ffe0ff */
[----:B------:R-:W-:Y:S01]  /*1a20*/  IMAD R69, R0, R26, R69 ;  /* 0x0000001a00457224 */ /* 0x000fe200078e0245 */
[----:B------:R-:W-:Y:S01]  /*1a30*/  IABS R141, R130 ;  /* 0x00000082008d7213 */ /* 0x000fe20000000000 */
[----:B------:R-:W-:Y:S01]  /*1a40*/  IMAD.HI.U32 R22, R2, R77, RZ ;  /* 0x0000004d02167227 */ /* 0x000fe200078e00ff */
[----:B------:R-:W-:Y:S01]  /*1a50*/  IABS R143, R128 ;  /* 0x00000080008f7213 */ /* 0x000fe20000000000 */
[----:B------:R-:W-:Y:S01]  /*1a60*/  STL [R1+0x1418], R190 ;  /* 0x001418be01007387 */ /* 0x000fe20000100800 */
[----:B------:R-:W-:Y:S01]  /*1a70*/  IADD3 R126, R108, 0x4c, RZ ;  /* 0x0000004c6c7e7810 */ /* 0x000fe20007ffe0ff */
        /* <DEDUP_REMOVED lines=61> */
[C---:B------:R-:W-:Y:S01]  /*1e50*/  IADD3 R94, R108.reuse, 0x5b, RZ ;  /* 0x0000005b6c5e7810 */ /* 0x040fe20007ffe0ff */
[----:B------:R-:W-:Y:S01]  /*1e60*/  STL [R1+0x145c], R172 ;  /* 0x00145cac01007387 */ /* 0x000fe20000100800 */
[----:B------:R-:W-:Y:S01]  /*1e70*/  IABS R173, R96 ;  /* 0x0000006000ad7213 */ /* 0x000fe20000000000 */
        /* <DEDUP_REMOVED lines=56> */
[----:B------:R-:W-:Y:S01]  /*2200*/  IMAD.MOV R24, RZ, RZ, -R22 ;  /* 0x000000ffff187224 */ /* 0x000fe200078e0a16 */
[----:B------:R-:W-:Y:S01]  /*2210*/  STL [R1+0x14a0], R156 ;  /* 0x0014a09c01007387 */ /* 0x000fe20000100800 */
[----:B------:R-:W-:Y:S01]  /*2220*/  IMAD.HI.U32 R22, R2, R109, RZ ;  /* 0x0000006d02167227 */ /* 0x000fe200078e00ff */
[----:B------:R-:W-:-:S02]  /*2230*/  IABS R201, R68 ;  /* 0x0000004400c97213 */ /* 0x000fc40000000000 */
[----:B------:R-:W-:Y:S01]  /*2240*/  STL [R1+0x14a4], R154 ;  /* 0x0014a49a01007387 */ /* 0x000fe20000100800 */
[----:B------:R-:W-:Y:S01]  /*2250*/  IMAD R105, R0, R26, R105 ;  /* 0x0000001a00697224 */ /* 0x000fe200078e0269 */
[----:B------:R-:W-:Y:S01]  /*2260*/  IADD3 R66, R108, 0x69, RZ ;  /* 0x000000696c427810 */ /* 0x000fe20007ffe0ff */
[----:B------:R-:W-:Y:S01]  /*2270*/  IMAD.MOV R26, RZ, RZ, -R22 ;  /* 0x000000ffff1a7224 */ /* 0x000fe200078e0a16 */
[----:B------:R-:W-:Y:S01]  /*2280*/  STL [R1+0x14ac], R152 ;  /* 0x0014ac9801007387 */ /* 0x000fe20000100800 */
[----:B------:R-:W-:Y:S01]  /*2290*/  IMAD.HI.U32 R22, R2, R111, RZ ;  /* 0x0000006f02167227 */ /* 0x000fe200078e00ff */
[----:B------:R-:W-:Y:S02]  /*22a0*/  IADD3 R64, R108, 0x6a, RZ ;  /* 0x0000006a6c407810 */ /* 0x000fe40007ffe0ff */
[----:B------:R-:W-:Y:S01]  /*22b0*/  STL [R1+0x14b4], R150 ;  /* 0x0014b49601007387 */ /* 0x000fe20000100800 */
[----:B------:R-:W-:Y:S01]  /*22c0*/  IMAD R107, R0, R24, R107 ;  /* 0x00000018006b7224 */ /* 0x000fe200078e026b */
[----:B------:R-:W-:Y:S01]  /*22d0*/  IADD3 R22, -R22, RZ, RZ ;  /* 0x000000ff16167210 */ /* 0x000fe20007ffe1ff */
[----:B------:R-:W-:Y:S01]  /*22e0*/  IMAD.HI.U32 R24, R2, R113, RZ ;  /* 0x0000007102187227 */ /* 0x000fe200078e00ff */
[----:B------:R-:W-:Y:S01]  /*22f0*/  STL [R1+0x14b0], R148 ;  /* 0x0014b09401007387 */ /* 0x000fe20000100800 */
[----:B------:R-:W-:-:S02]  /*2300*/  IABS R203, R66 ;  /* 0x0000004200cb7213 */ /* 0x000fc40000000000 */
[----:B------:R-:W-:Y:S01]  /*2310*/  IMAD.MOV R24, RZ, RZ, -R24 ;  /* 0x000000ffff187224 */ /* 0x000fe200078e0a18 */
[----:B------:R-:W-:Y:S01]  /*2320*/  STL [R1+0x14a8], R146 ;  /* 0x0014a89201007387 */ /* 0x000fe20000100800 */
[----:B------:R-:W-:Y:S01]  /*2330*/  IMAD R111, R0, R22, R111 ;  /* 0x00000016006f7224 */ /* 0x000fe200078e026f */
[----:B------:R-:W-:Y:S01]  /*2340*/  IADD3 R62, R108, 0x6b, RZ ;  /* 0x0000006b6c3e7810 */ /* 0x000fe20007ffe0ff */
[----:B------:R-:W-:Y:S01]  /*2350*/  IMAD R109, R0, R26, R109 ;  /* 0x0000001a006d7224 */ /* 0x000fe200078e026d */
[----:B------:R-:W-:Y:S01]  /*2360*/  STL [R1+0x149c], R144 ;  /* 0x00149c9001007387 */ /* 0x000fe20000100800 */
[C---:B------:R-:W-:Y:S01]  /*2370*/  IMAD.HI.U32 R22, R2.reuse, R117, RZ ;  /* 0x0000007502167227 */ /* 0x040fe200078e00ff */
[----:B------:R-:W-:Y:S02]  /*2380*/  IABS R205, R64 ;  /* 0x0000004000cd7213 */ /* 0x000fe40000000000 */
[----:B------:R-:W-:Y:S01]  /*2390*/  STL [R1+0x1498], R142 ;  /* 0x0014988e01007387 */ /* 0x000fe20000100800 */
[----:B------:R-:W-:Y:S01]  /*23a0*/  IMAD.HI.U32 R26, R2, R115, RZ ;  /* 0x00000073021a7227 */ /* 0x000fe200078e00ff */
[----:B------:R-:W-:-:S02]  /*23b0*/  IABS R207, R62 ;  /* 0x0000003e00cf7213 */ /* 0x000fc40000000000 */
[----:B------:R-:W-:Y:S01]  /*23c0*/  STL [R1+0x1494], R140 ;  /* 0x0014948c01007387 */ /* 0x000fe20000100800 */
[----:B------:R-:W-:Y:S01]  /*23d0*/  IMAD R113, R0, R24, R113 ;  /* 0x0000001800717224 */ /* 0x000fe200078e0271 */
[C---:B------:R-:W-:Y:S01]  /*23e0*/  IADD3 R54, R108.reuse, 0x6f, RZ ;  /* 0x0000006f6c367810 */ /* 0x040fe20007ffe0ff */
[----:B------:R-:W-:Y:S01]  /*23f0*/  IMAD.MOV R24, RZ, RZ, -R22 ;  /* 0x000000ffff187224 */ /* 0x000fe200078e0a16 */
[----:B------:R-:W-:Y:S01]  /*2400*/  STL [R1+0x1488], R138 ;  /* 0x0014888a01007387 */ /* 0x000fe20000100800 */
[----:B------:R-:W-:Y:S01]  /*2410*/  IMAD.MOV R26, RZ, RZ, -R26 ;  /* 0x000000ffff1a7224 */ /* 0x000fe200078e0a1a */
[----:B------:R-:W-:Y:S01]  /*2420*/  IADD3 R60, R108, 0x6c, RZ ;  /* 0x0000006c6c3c7810 */ /* 0x000fe20007ffe0ff */
[----:B------:R-:W-:Y:S01]  /*2430*/  IMAD.HI.U32 R22, R2, R119, RZ ;  /* 0x0000007702167227 */ /* 0x000fe200078e00ff */
[----:B------:R-:W-:Y:S01]  /*2440*/  STL [R1+0x147c], R136 ;  /* 0x00147c8801007387 */ /* 0x000fe20000100800 */
[----:B------:R-:W-:Y:S02]  /*2450*/  IABS R215, R54 ;  /* 0x0000003600d77213 */ /* 0x000fe40000000000 */
[----:B------:R-:W-:Y:S01]  /*2460*/  IMAD R115, R0, R26, R115 ;  /* 0x0000001a00737224 */ /* 0x000fe200078e0273 */
[----:B------:R-:W-:Y:S01]  /*2470*/  IADD3 R26, -R22, RZ, RZ ;  /* 0x000000ff161a7210 */ /* 0x000fe20007ffe1ff */
[----:B------:R-:W-:Y:S01]  /*2480*/  IMAD.HI.U32 R22, R2, R121, RZ ;  /* 0x0000007902167227 */ /* 0x000fe200078e00ff */
[----:B------:R-:W-:Y:S01]  /*2490*/  STL [R1+0x1478], R134 ;  /* 0x0014788601007387 */ /* 0x000fe20000100800 */
[----:B------:R-:W-:-:S02]  /*24a0*/  IABS R209, R60 ;  /* 0x0000003c00d17213 */ /* 0x000fc40000000000 */
[----:B------:R-:W-:Y:S01]  /*24b0*/  IMAD R117, R0, R24, R117 ;  /* 0x0000001800757224 */ /* 0x000fe200078e0275 */
[----:B------:R-:W-:Y:S01]  /*24c0*/  STL [R1+0x1470], R132 ;  /* 0x0014708401007387 */ /* 0x000fe20000100800 */
[----:B------:R-:W-:Y:S01]  /*24d0*/  IMAD.MOV R22, RZ, RZ, -R22 ;  /* 0x000000ffff167224 */ /* 0x000fe200078e0a16 */
[----:B------:R-:W-:Y:S01]  /*24e0*/  IADD3 R58, R108, 0x6d, RZ ;  /* 0x0000006d6c3a7810 */ /* 0x000fe20007ffe0ff */
[----:B------:R-:W-:Y:S01]  /*24f0*/  IMAD.HI.U32 R24, R2, R123, RZ ;  /* 0x0000007b02187227 */ /* 0x000fe200078e00ff */
[----:B------:R-:W-:Y:S01]  /*2500*/  STL [R1+0x146c], R130 ;  /* 0x00146c8201007387 */ /* 0x000fe20000100800 */
[----:B------:R-:W-:Y:S02]  /*2510*/  IADD3 R50, R108, 0x71, RZ ;  /* 0x000000716c327810 */ /* 0x000fe40007ffe0ff */
[C---:B------:R-:W-:Y:S01]  /*2520*/  IMAD R121, R0.reuse, R22, R121 ;  /* 0x0000001600797224 */ /* 0x040fe200078e0279 */
[----:B------:R-:W-:Y:S01]  /*2530*/  STL [R1+0x1460], R128 ;  /* 0x0014608001007387 */ /* 0x000fe20000100800 */
[----:B------:R-:W-:Y:S01]  /*2540*/  IMAD R119, R0, R26, R119 ;  /* 0x0000001a00777224 */ /* 0x000fe200078e0277 */
[----:B------:R-:W-:Y:S01]  /*2550*/  IABS R211, R58 ;  /* 0x0000003a00d37213 */ /* 0x000fe20000000000 */
[----:B------:R-:W-:Y:S01]  /*2560*/  IMAD.MOV R24, RZ, RZ, -R24 ;  /* 0x000000ffff187224 */ /* 0x000fe200078e0a18 */
[----:B------:R-:W-:Y:S01]  /*2570*/  STL [R1+0x1458], R126 ;  /* 0x0014587e01007387 */ /* 0x000fe20000100800 */
[----:B------:R-:W-:Y:S01]  /*2580*/  IMAD.HI.U32 R22, R2, R127, RZ ;  /* 0x0000007f02167227 */ /* 0x000fe200078e00ff */
[----:B------:R-:W-:-:S02]  /*2590*/  IADD3 R52, R108, 0x70, RZ ;  /* 0x000000706c347810 */ /* 0x000fc40007ffe0ff */
[----:B------:R-:W-:Y:S01]  /*25a0*/  STL [R1+0x144c], R124 ;  /* 0x00144c7c01007387 */ /* 0x000fe20000100800 */
[----:B------:R-:W-:Y:S01]  /*25b0*/  IMAD.HI.U32 R26, R2, R125, RZ ;  /* 0x0000007d021a7227 */ /* 0x000fe200078e00ff */
[----:B------:R-:W-:Y:S02]  /*25c0*/  IABS R28, R50 ;  /* 0x00000032001c7213 */ /* 0x000fe40000000000 */
[----:B------:R-:W-:Y:S01]  /*25d0*/  STL [R1+0x1448], R122 ;  /* 0x0014487a01007387 */ /* 0x000fe20000100800 */
[----:B------:R-:W-:Y:S01]  /*25e0*/  IMAD R123, R0, R24, R123 ;  /* 0x00000018007b7224 */ /* 0x000fe200078e027b */
[----:B------:R-:W-:Y:S01]  /*25f0*/  IADD3 R24, -R22, RZ, RZ ;  /* 0x000000ff16187210 */ /* 0x000fe20007ffe1ff */
        /* <DEDUP_REMOVED lines=10> */
[----:B------:R-:W-:Y:S02]  /*26a0*/  IABS R213, R56 ;  /* 0x0000003800d57213 */ /* 0x000fe40000000000 */
[----:B------:R-:W-:Y:S01]  /*26b0*/  STL [R1+0x1428], R114 ;  /* 0x0014287201007387 */ /* 0x000fe20000100800 */
[----:B------:R-:W-:Y:S01]  /*26c0*/  IMAD R127, R0, R24, R127 ;  /* 0x00000018007f7224 */ /* 0x000fe200078e027f */
[----:B------:R-:W-:Y:S01]  /*26d0*/  IADD3 R46, R108, 0x73, RZ ;  /* 0x000000736c2e7810 */ /* 0x000fe20007ffe0ff */
[----:B------:R-:W-:Y:S01]  /*26e0*/  IMAD.HI.U32 R24, R2, R133, RZ ;  /* 0x0000008502187227 */ /* 0x000fe200078e00ff */
[----:B------:R-:W-:Y:S01]  /*26f0*/  STL [R1+0x1420], R112 ;  /* 0x0014207001007387 */ /* 0x000fe20000100800 */
[----:B------:R-:W-:-:S02]  /*2700*/  IADD3 R48, R108, 0x72, RZ ;  /* 0x000000726c307810 */ /* 0x000fc40007ffe0ff */
[----:B------:R-:W-:Y:S01]  /*2710*/  IMAD.MOV R22, RZ, RZ, -R22 ;  /* 0x000000ffff167224 */ /* 0x000fe200078e0a16 */
[----:B------:R-:W-:Y:S01]  /*2720*/  STL [R1+0x141c], R110 ;  /* 0x00141c6e01007387 */ /* 0x000fe20000100800 */
[----:B------:R-:W-:Y:S01]  /*2730*/  IMAD R129, R0, R26, R129 ;  /* 0x0000001a00817224 */ /* 0x000fe200078e0281 */
[----:B------:R-:W-:Y:S01]  /*2740*/  IABS R223, R46 ;  /* 0x0000002e00df7213 */ /* 0x000fe20000000000 */
[----:B------:R-:W-:Y:S01]  /*2750*/  IMAD.HI.U32 R26, R2, R135, RZ ;  /* 0x00000087021a7227 */ /* 0x000fe200078e00ff */
[----:B------:R-:W-:Y:S01]  /*2760*/  STL [R1+0x1410], R106 ;  /* 0x0014106a01007387 */ /* 0x000fe20000100800 */
[----:B------:R-:W-:Y:S02]  /*2770*/  IADD3 R44, R108, 0x74, RZ ;  /* 0x000000746c2c7810 */ /* 0x000fe40007ffe0ff */
[----:B------:R-:W-:Y:S01]  /*2780*/  IMAD.MOV R24, RZ, RZ, -R24 ;  /* 0x000000ffff187224 */ /* 0x000fe200078e0a18 */
[----:B------:R-:W-:Y:S01]  /*2790*/  IADD3 R26, -R26, RZ, RZ ;  /* 0x000000ff1a1a7210 */ /* 0x000fe20007ffe1ff */
[----:B------:R-:W-:Y:S01]  /*27a0*/  IMAD R131, R0, R22, R131 ;  /* 0x0000001600837224 */ /* 0x000fe200078e0283 */
[----:B------:R-:W-:Y:S01]  /*27b0*/  STL [R1+0x1408], R104 ;  /* 0x0014086801007387 */ /* 0x000fe20000100800 */
[----:B------:R-:W-:Y:S01]  /*27c0*/  IMAD.HI.U32 R22, R2, R137, RZ ;  /* 0x0000008902167227 */ /* 0x000fe200078e00ff */
[----:B------:R-:W-:-:S02]  /*27d0*/  IADD3 R42, R108, 0x75, RZ ;  /* 0x000000756c2a7810 */ /* 0x000fc40007ffe0ff */
        /* <DEDUP_REMOVED lines=9> */
[----:B------:R-:W-:Y:S01]  /*2870*/  IADD3 R36, R108, 0x78, RZ ;  /* 0x000000786c247810 */ /* 0x000fe20007ffe0ff */
[----:B------:R-:W-:Y:S01]  /*2880*/  IMAD.MOV R26, RZ, RZ, -R22 ;  /* 0x000000ffff1a7224 */ /* 0x000fe200078e0a16 */
[----:B------:R-:W-:Y:S01]  /*2890*/  STL [R1+0x13e8], R96 ;  /* 0x0013e86001007387 */ /* 0x000fe20000100800 */
[----:B------:R-:W-:Y:S01]  /*28a0*/  IMAD.HI.U32 R22, R2, R141, RZ ;  /* 0x0000008d02167227 */ /* 0x000fe200078e00ff */
[----:B------:R-:W-:-:S02]  /*28b0*/  IABS R229, R42 ;  /* 0x0000002a00e57213 */ /* 0x000fc40000000000 */
[----:B------:R-:W-:Y:S01]  /*28c0*/  STL [R1+0x13dc], R94 ;  /* 0x0013dc5e01007387 */ /* 0x000fe20000100800 */
[----:B------:R-:W-:Y:S01]  /*28d0*/  IMAD R137, R0, R24, R137 ;  /* 0x0000001800897224 */ /* 0x000fe200078e0289 */
[----:B------:R-:W-:Y:S01]  /*28e0*/  IABS R232, R40 ;  /* 0x0000002800e87213 */ /* 0x000fe20000000000 */
[----:B------:R-:W-:Y:S01]  /*28f0*/  IMAD.HI.U32 R24, R2, R143, RZ ;  /* 0x0000008f02187227 */ /* 0x000fe200078e00ff */
[----:B------:R-:W-:Y:S01]  /*2900*/  STL [R1+0x13d8], R92 ;  /* 0x0013d85c01007387 */ /* 0x000fe20000100800 */
[----:B------:R-:W-:Y:S02]  /*2910*/  ISETP.GT.U32.AND P4, PT, R0, R3, PT ;  /* 0x000000030000720c */ /* 0x000fe40003f84070 */
[----:B------:R-:W-:Y:S01]  /*2920*/  IMAD.MOV R22, RZ, RZ, -R22 ;  /* 0x000000ffff167224 */ /* 0x000fe200078e0a16 */
[----:B------:R-:W-:Y:S01]  /*2930*/  IADD3 R24, -R24, RZ, RZ ;  /* 0x000000ff18187210 */ /* 0x000fe20007ffe1ff */
[C---:B------:R-:W-:Y:S01]  /*2940*/  IMAD R139, R0.reuse, R26, R139 ;  /* 0x0000001a008b7224 */ /* 0x040fe200078e028b */
[----:B------:R-:W-:Y:S01]  /*2950*/  STL [R1+0x13d0], R90 ;  /* 0x0013d05a01007387 */ /* 0x000fe20000100800 */
[C---:B------:R-:W-:Y:S01]  /*2960*/  IMAD R141, R0.reuse, R22, R141 ;  /* 0x00000016008d7224 */ /* 0x040fe200078e028d */
[----:B------:R-:W-:Y:S01]  /*2970*/  ISETP.GT.U32.AND P5, PT, R0, R14, PT ;  /* 0x0000000e0000720c */ /* 0x000fe20003fa4070 */
[----:B------:R-:W-:Y:S01]  /*2980*/  IMAD.HI.U32 R26, R2, R145, RZ ;  /* 0x00000091021a7227 */ /* 0x000fe200078e00ff */
[----:B------:R-:W-:Y:S01]  /*2990*/  STL [R1+0x13cc], R88 ;  /* 0x0013cc5801007387 */ /* 0x000fe20000100800 */
[----:B------:R-:W-:-:S02]  /*29a0*/  ISETP.GT.U32.AND P6, PT, R0, R10, PT ;  /* 0x0000000a0000720c */ /* 0x000fc40003fc4070 */
[----:B------:R-:W-:Y:S01]  /*29b0*/  IMAD.HI.U32 R22, R2, R147, RZ ;  /* 0x0000009302167227 */ /* 0x000fe200078e00ff */
[----:B------:R-:W-:Y:S01]  /*29c0*/  STL [R1+0x13c0], R86 ;  /* 0x0013c05601007387 */ /* 0x000fe20000100800 */
[----:B------:R-:W-:Y:S02]  /*29d0*/  IABS R221, R48 ;  /* 0x0000003000dd7213 */ /* 0x000fe40000000000 */
[----:B------:R-:W-:Y:S01]  /*29e0*/  IMAD R143, R0, R24, R143 ;  /* 0x00000018008f7224 */ /* 0x000fe200078e028f */
[----:B------:R-:W-:Y:S01]  /*29f0*/  STL [R1+0x13b8], R84 ;  /* 0x0013b85401007387 */ /* 0x000fe20000100800 */
        /* <DEDUP_REMOVED lines=8> */
[----:B------:R-:W-:Y:S01]  /*2a80*/  IABS R236, R36 ;  /* 0x0000002400ec7213 */ /* 0x000fe20000000000 */
[----:B------:R-:W-:Y:S01]  /*2a90*/  IMAD.MOV R26, RZ, RZ, -R22 ;  /* 0x000000ffff1a7224 */ /* 0x000fe200078e0a16 */
[----:B------:R-:W-:Y:S01]  /*2aa0*/  STL [R1+0x13a4], R78 ;  /* 0x0013a44e01007387 */ /* 0x000fe20000100800 */
[----:B------:R-:W-:-:S03]  /*2ab0*/  IMAD.HI.U32 R22, R2, R151, RZ ;  /* 0x0000009702167227 */ /* 0x000fc600078e00ff */
[----:B------:R-:W-:Y:S01]  /*2ac0*/  STL [R1+0x1398], R76 ;  /* 0x0013984c01007387 */ /* 0x000fe20000100800 */
[----:B------:R-:W-:Y:S01]  /*2ad0*/  IMAD R147, R0, R24, R147 ;  /* 0x0000001800937224 */ /* 0x000fe200078e0293 */
[----:B------:R-:W-:Y:S01]  /*2ae0*/  IADD3 R22, -R22, RZ, RZ ;  /* 0x000000ff16167210 */ /* 0x000fe20007ffe1ff */
[----:B------:R-:W-:Y:S01]  /*2af0*/  IMAD.HI.U32 R24, R2, R153, RZ ;  /* 0x0000009902187227 */ /* 0x000fe200078e00ff */
[----:B------:R-:W-:Y:S03]  /*2b00*/  STL [R1+0x138c], R74 ;  /* 0x00138c4a01007387 */ /* 0x000fe60000100800 */
[----:B------:R-:W-:Y:S01]  /*2b10*/  IMAD.MOV R24, RZ, RZ, -R24 ;  /* 0x000000ffff187224 */ /* 0x000fe200078e0a18 */
[----:B------:R-:W-:Y:S01]  /*2b20*/  STL [R1+0x1388], R72 ;  /* 0x0013884801007387 */ /* 0x000fe20000100800 */
[C---:B------:R-:W-:Y:S02]  /*2b30*/  IMAD R151, R0.reuse, R22, R151 ;  /* 0x0000001600977224 */ /* 0x040fe400078e0297 */
[----:B------:R-:W-:Y:S01]  /*2b40*/  IMAD R149, R0, R26, R149 ;  /* 0x0000001a00957224 */ /* 0x000fe200078e0295 */
[----:B------:R-:W-:Y:S01]  /*2b50*/  STL [R1+0x1380], R70 ;  /* 0x0013804601007387 */ /* 0x000fe20000100800 */
[----:B------:R-:W-:-:S03]  /*2b60*/  IMAD.HI.U32 R22, R2, R157, RZ ;  /* 0x0000009d02167227 */ /* 0x000fc600078e00ff */
[----:B------:R-:W-:Y:S01]  /*2b70*/  STL [R1+0x137c], R68 ;  /* 0x00137c4401007387 */ /* 0x000fe20000100800 */
[----:B------:R-:W-:-:S03]  /*2b80*/  IMAD.HI.U32 R26, R2, R155, RZ ;  /* 0x0000009b021a7227 */ /* 0x000fc600078e00ff */
[----:B------:R-:W-:Y:S01]  /*2b90*/  STL [R1+0x1370], R66 ;  /* 0x0013704201007387 */ /* 0x000fe20000100800 */
[----:B------:R-:W-:Y:S02]  /*2ba0*/  IMAD R153, R0, R24, R153 ;  /* 0x0000001800997224 */ /* 0x000fe400078e0299 */
[----:B------:R-:W-:Y:S01]  /*2bb0*/  IMAD.MOV R24, RZ, RZ, -R22 ;  /* 0x000000ffff187224 */ /* 0x000fe200078e0a16 */
[----:B------:R-:W-:Y:S01]  /*2bc0*/  STL [R1+0x1368], R64 ;  /* 0x0013684001007387 */ /* 0x000fe20000100800 */
[----:B------:R-:W-:Y:S02]  /*2bd0*/  IMAD.MOV R26, RZ, RZ, -R26 ;  /* 0x000000ffff1a7224 */ /* 0x000fe400078e0a1a */
[----:B------:R-:W-:Y:S01]  /*2be0*/  IMAD.HI.U32 R22, R2, R159, RZ ;  /* 0x0000009f02167227 */ /* 0x000fe200078e00ff */
[----:B------:R-:W-:Y:S03]  /*2bf0*/  STL [R1+0x135c], R62 ;  /* 0x00135c3e01007387 */ /* 0x000fe60000100800 */
[----:B------:R-:W-:Y:S01]  /*2c00*/  IMAD R155, R0, R26, R155 ;  /* 0x0000001a009b7224 */ /* 0x000fe200078e029b */
[----:B------:R-:W-:Y:S01]  /*2c10*/  IADD3 R26, -R22, RZ, RZ ;  /* 0x000000ff161a7210 */ /* 0x000fe20007ffe1ff */
[----:B------:R-:W-:Y:S01]  /*2c20*/  IMAD.HI.U32 R22, R2, R161, RZ ;  /* 0x000000a102167227 */ /* 0x000fe200078e00ff */
[----:B------:R-:W-:Y:S03]  /*2c30*/  STL [R1+0x1358], R60 ;  /* 0x0013583c01007387 */ /* 0x000fe60000100800 */
[----:B------:R-:W-:Y:S01]  /*2c40*/  IMAD R157, R0, R24, R157 ;  /* 0x00000018009d7224 */ /* 0x000fe200078e029d */
[----:B------:R-:W-:Y:S01]  /*2c50*/  STL [R1+0x1354], R58 ;  /* 0x0013543a01007387 */ /* 0x000fe20000100800 */
[----:B------:R-:W-:-:S02]  /*2c60*/  IMAD.MOV R22, RZ, RZ, -R22 ;  /* 0x000000ffff167224 */ /* 0x000fc400078e0a16 */
[----:B------:R-:W-:Y:S01]  /*2c70*/  IMAD.HI.U32 R24, R2, R163, RZ ;  /* 0x000000a302187227 */ /* 0x000fe200078e00ff */
[----:B------:R-:W-:Y:S03]  /*2c80*/  STL [R1+0x1348], R56 ;  /* 0x0013483801007387 */ /* 0x000fe60000100800 */
[C---:B------:R-:W-:Y:S01]  /*2c90*/  IMAD R161, R0.reuse, R22, R161 ;  /* 0x0000001600a17224 */ /* 0x040fe200078e02a1 */
[----:B------:R-:W-:Y:S01]  /*2ca0*/  STL [R1+0x133c], R54 ;  /* 0x00133c3601007387 */ /* 0x000fe20000100800 */
[----:B------:R-:W-:Y:S02]  /*2cb0*/  IMAD R159, R0, R26, R159 ;  /* 0x0000001a009f7224 */ /* 0x000fe400078e029f */
[----:B------:R-:W-:Y:S01]  /*2cc0*/  IMAD.MOV R24, RZ, RZ, -R24 ;  /* 0x000000ffff187224 */ /* 0x000fe200078e0a18 */
[----:B------:R-:W-:Y:S01]  /*2cd0*/  STL [R1+0x1338], R52 ;  /* 0x0013383401007387 */ /* 0x000fe20000100800 */
[----:B------:R-:W-:-:S03]  /*2ce0*/  IMAD.HI.U32 R22, R2, R167, RZ ;  /* 0x000000a702167227 */ /* 0x000fc600078e00ff */
[----:B------:R-:W-:Y:S01]  /*2cf0*/  STL [R1+0x1330], R50 ;  /* 0x0013303201007387 */ /* 0x000fe20000100800 */
[----:B------:R-:W-:-:S03]  /*2d00*/  IMAD.HI.U32 R26, R2, R165, RZ ;  /* 0x000000a5021a7227 */ /* 0x000fc600078e00ff */
[----:B------:R-:W-:Y:S01]  /*2d10*/  STL [R1+0x132c], R48 ;  /* 0x00132c3001007387 */ /* 0x000fe20000100800 */
[----:B------:R-:W-:Y:S01]  /*2d20*/  IMAD R163, R0, R24, R163 ;  /* 0x0000001800a37224 */ /* 0x000fe200078e02a3 */
[----:B------:R-:W-:Y:S01]  /*2d30*/  IADD3 R24, -R22, RZ, RZ ;  /* 0x000000ff16187210 */ /* 0x000fe20007ffe1ff */
[----:B------:R-:W-:Y:S02]  /*2d40*/  IMAD.MOV R26, RZ, RZ, -R26 ;  /* 0x000000ffff1a7224 */ /* 0x000fe400078e0a1a */
[----:B------:R-:W-:-:S04]  /*2d50*/  IMAD.HI.U32 R22, R2, R169, RZ ;  /* 0x000000a902167227 */ /* 0x000fc800078e00ff */
[----:B------:R-:W-:Y:S02]  /*2d60*/  IMAD R165, R0, R26, R165 ;  /* 0x0000001a00a57224 */ /* 0x000fe400078e02a5 */
[----:B------:R-:W-:Y:S02]  /*2d70*/  IMAD.MOV R26, RZ, RZ, -R22 ;  /* 0x000000ffff1a7224 */ /* 0x000fe400078e0a16 */
[----:B------:R-:W-:-:S04]  /*2d80*/  IMAD.HI.U32 R22, R2, R171, RZ ;  /* 0x000000ab02167227 */ /* 0x000fc800078e00ff */
[----:B------:R-:W-:Y:S02]  /*2d90*/  IMAD R167, R0, R24, R167 ;  /* 0x0000001800a77224 */ /* 0x000fe400078e02a7 */
[----:B------:R-:W-:-:S04]  /*2da0*/  IMAD.HI.U32 R24, R2, R173, RZ ;  /* 0x000000ad02187227 */ /* 0x000fc800078e00ff */
[----:B------:R-:W-:Y:S02]  /*2db0*/  IMAD.MOV R22, RZ, RZ, -R22 ;  /* 0x000000ffff167224 */ /* 0x000fe400078e0a16 */
[----:B------:R-:W-:Y:S02]  /*2dc0*/  IMAD R169, R0, R26, R169 ;  /* 0x0000001a00a97224 */ /* 0x000fe400078e02a9 */
[----:B------:R-:W-:-:S04]  /*2dd0*/  IMAD.HI.U32 R26, R2, R175, RZ ;  /* 0x000000af021a7227 */ /* 0x000fc800078e00ff */
[----:B------:R-:W-:Y:S01]  /*2de0*/  IMAD.MOV R24, RZ, RZ, -R24 ;  /* 0x000000ffff187224 */ /* 0x000fe200078e0a18 */
[----:B------:R-:W-:Y:S01]  /*2df0*/  IADD3 R26, -R26, RZ, RZ ;  /* 0x000000ff1a1a7210 */ /* 0x000fe20007ffe1ff */
[----:B------:R-:W-:Y:S02]  /*2e00*/  IMAD R171, R0, R22, R171 ;  /* 0x0000001600ab7224 */ /* 0x000fe400078e02ab */
[----:B------:R-:W-:-:S04]  /*2e10*/  IMAD.HI.U32 R22, R2, R177, RZ ;  /* 0x000000b102167227 */ /* 0x000fc800078e00ff */
[----:B------:R-:W-:Y:S02]  /*2e20*/  IMAD R173, R0, R24, R173 ;  /* 0x0000001800ad7224 */ /* 0x000fe400078e02ad */
[----:B------:R-:W-:Y:S02]  /*2e30*/  IMAD.MOV R24, RZ, RZ, -R22 ;  /* 0x000000ffff187224 */ /* 0x000fe400078e0a16 */
[----:B------:R-:W-:-:S04]  /*2e40*/  IMAD.HI.U32 R22, R2, R179, RZ ;  /* 0x000000b302167227 */ /* 0x000fc800078e00ff */
[----:B------:R-:W-:Y:S02]  /*2e50*/  IMAD R175, R0, R26, R175 ;  /* 0x0000001a00af7224 */ /* 0x000fe400078e02af */
[----:B------:R-:W-:Y:S02]  /*2e60*/  IMAD.MOV R26, RZ, RZ, -R22 ;  /* 0x000000ffff1a7224 */ /* 0x000fe400078e0a16 */
[----:B------:R-:W-:-:S04]  /*2e70*/  IMAD.HI.U32 R22, R2, R181, RZ ;  /* 0x000000b502167227 */ /* 0x000fc800078e00ff */
[----:B------:R-:W-:Y:S02]  /*2e80*/  IMAD R177, R0, R24, R177 ;  /* 0x0000001800b17224 */ /* 0x000fe400078e02b1 */
[----:B------:R-:W-:-:S04]  /*2e90*/  IMAD.HI.U32 R24, R2, R183, RZ ;  /* 0x000000b702187227 */ /* 0x000fc800078e00ff */
[----:B------:R-:W-:Y:S01]  /*2ea0*/  IMAD.MOV R22, RZ, RZ, -R22 ;  /* 0x000000ffff167224 */ /* 0x000fe200078e0a16 */
[----:B------:R-:W-:Y:S01]  /*2eb0*/  IADD3 R24, -R24, RZ, RZ ;  /* 0x000000ff18187210 */ /* 0x000fe20007ffe1ff */
[C---:B------:R-:W-:Y:S02]  /*2ec0*/  IMAD R179, R0.reuse, R26, R179 ;  /* 0x0000001a00b37224 */ /* 0x040fe400078e02b3 */
[----:B------:R-:W-:Y:S02]  /*2ed0*/  IMAD R181, R0, R22, R181 ;  /* 0x0000001600b57224 */ /* 0x000fe400078e02b5 */
[----:B------:R-:W-:-:S04]  /*2ee0*/  IMAD.HI.U32 R26, R2, R185, RZ ;  /* 0x000000b9021a7227 */ /* 0x000fc800078e00ff */
[----:B------:R-:W-:-:S04]  /*2ef0*/  IMAD.HI.U32 R22, R2, R187, RZ ;  /* 0x000000bb02167227 */ /* 0x000fc800078e00ff */
[----:B------:R-:W-:Y:S02]  /*2f00*/  IMAD R183, R0, R24, R183 ;  /* 0x0000001800b77224 */ /* 0x000fe400078e02b7 */
[----:B------:R-:W-:Y:S02]  /*2f10*/  IMAD.MOV R26, RZ, RZ, -R26 ;  /* 0x000000ffff1a7224 */ /* 0x000fe400078e0a1a */
[----:B------:R-:W-:Y:S02]  /*2f20*/  IMAD.MOV R24, RZ, RZ, -R22 ;  /* 0x000000ffff187224 */ /* 0x000fe400078e0a16 */
[----:B------:R-:W-:-:S04]  /*2f30*/  IMAD.HI.U32 R22, R2, R189, RZ ;  /* 0x000000bd02167227 */ /* 0x000fc800078e00ff */
[----:B------:R-:W-:Y:S02]  /*2f40*/  IMAD R185, R0, R26, R185 ;  /* 0x0000001a00b97224 */ /* 0x000fe400078e02b9 */
[----:B------:R-:W-:Y:S02]  /*2f50*/  IMAD.MOV R26, RZ, RZ, -R22 ;  /* 0x000000ffff1a7224 */ /* 0x000fe400078e0a16 */
[----:B------:R-:W-:-:S04]  /*2f60*/  IMAD.HI.U32 R22, R2, R191, RZ ;  /* 0x000000bf02167227 */ /* 0x000fc800078e00ff */
[----:B------:R-:W-:Y:S01]  /*2f70*/  IMAD R187, R0, R24, R187 ;  /* 0x0000001800bb7224 */ /* 0x000fe200078e02bb */
[----:B------:R-:W-:Y:S01]  /*2f80*/  IADD3 R22, -R22, RZ, RZ ;  /* 0x000000ff16167210 */ /* 0x000fe20007ffe1ff */
[----:B------:R-:W-:-:S04]  /*2f90*/  IMAD.HI.U32 R24, R2, R193, RZ ;  /* 0x000000c102187227 */ /* 0x000fc800078e00ff */
[----:B------:R-:W-:Y:S02]  /*2fa0*/  IMAD.MOV R24, RZ, RZ, -R24 ;  /* 0x000000ffff187224 */ /* 0x000fe400078e0a18 */
        /* <DEDUP_REMOVED lines=8> */
[----:B------:R-:W-:Y:S01]  /*3030*/  IMAD R195, R0, R26, R195 ;  /* 0x0000001a00c37224 */ /* 0x000fe200078e02c3 */
[----:B------:R-:W-:Y:S01]  /*3040*/  IADD3 R26, -R22, RZ, RZ ;  /* 0x000000ff161a7210 */ /* 0x000fe20007ffe1ff */
[----:B------:R-:W-:-:S04]  /*3050*/  IMAD.HI.U32 R22, R2, R201, RZ ;  /* 0x000000c902167227 */ /* 0x000fc800078e00ff */
[----:B------:R-:W-:Y:S02]  /*3060*/  IMAD R197, R0, R24, R197 ;  /* 0x0000001800c57224 */ /* 0x000fe400078e02c5 */
[----:B------:R-:W-:Y:S02]  /*3070*/  IMAD.MOV R22, RZ, RZ, -R22 ;  /* 0x000000ffff167224 */ /* 0x000fe400078e0a16 */
[----:B------:R-:W-:-:S04]  /*3080*/  IMAD.HI.U32 R24, R2, R203, RZ ;  /* 0x000000cb02187227 */ /* 0x000fc800078e00ff */
[----:B------:R-:W-:Y:S02]  /*3090*/  IMAD R199, R0, R26, R199 ;  /* 0x0000001a00c77224 */ /* 0x000fe400078e02c7 */
[----:B------:R-:W-:-:S04]  /*30a0*/  IMAD.HI.U32 R26, R2, R205, RZ ;  /* 0x000000cd021a7227 */ /* 0x000fc800078e00ff */
[----:B------:R-:W-:Y:S02]  /*30b0*/  IMAD R201, R0, R22, R201 ;  /* 0x0000001600c97224 */ /* 0x000fe400078e02c9 */
[----:B------:R-:W-:Y:S02]  /*30c0*/  IMAD.MOV R24, RZ, RZ, -R24 ;  /* 0x000000ffff187224 */ /* 0x000fe400078e0a18 */
[----:B------:R-:W-:-:S04]  /*30d0*/  IMAD.HI.U32 R22, R2, R207, RZ ;  /* 0x000000cf02167227 */ /* 0x000fc800078e00ff */
[----:B------:R-:W-:Y:S02]  /*30e0*/  IMAD.MOV R26, RZ, RZ, -R26 ;  /* 0x000000ffff1a7224 */ /* 0x000fe400078e0a1a */
[----:B------:R-:W-:Y:S01]  /*30f0*/  IMAD R203, R0, R24, R203 ;  /* 0x0000001800cb7224 */ /* 0x000fe200078e02cb */
[----:B------:R-:W-:Y:S01]  /*3100*/  IADD3 R24, -R22, RZ, RZ ;  /* 0x000000ff16187210 */ /* 0x000fe20007ffe1ff */
[----:B------:R-:W-:Y:S02]  /*3110*/  IMAD R205, R0, R26, R205 ;  /* 0x0000001a00cd7224 */ /* 0x000fe400078e02cd */
[----:B------:R-:W-:-:S04]  /*3120*/  IMAD.HI.U32 R26, R2, R215, RZ ;  /* 0x000000d7021a7227 */ /* 0x000fc800078e00ff */
[----:B------:R-:W-:Y:S01]  /*3130*/  IMAD.HI.U32 R22, R2, R209, RZ ;  /* 0x000000d102167227 */ /* 0x000fe200078e00ff */
[----:B------:R-:W-:-:S03]  /*3140*/  IADD3 R26, -R26, RZ, RZ ;  /* 0x000000ff1a1a7210 */ /* 0x000fc60007ffe1ff */
[----:B------:R-:W-:Y:S02]  /*3150*/  IMAD R207, R0, R24, R207 ;  /* 0x0000001800cf7224 */ /* 0x000fe400078e02cf */
[----:B------:R-:W-:Y:S02]  /*3160*/  IMAD.MOV R24, RZ, RZ, -R22 ;  /* 0x000000ffff187224 */ /* 0x000fe400078e0a16 */
[----:B------:R-:W-:-:S04]  /*3170*/  IMAD.HI.U32 R22, R2, R211, RZ ;  /* 0x000000d302167227 */ /* 0x000fc800078e00ff */
[----:B------:R-:W-:Y:S02]  /*3180*/  IMAD.MOV R22, RZ, RZ, -R22 ;  /* 0x000000ffff167224 */ /* 0x000fe400078e0a16 */
[C---:B------:R-:W-:Y:S02]  /*3190*/  IMAD R218, R0.reuse, R26, R215 ;  /* 0x0000001a00da7224 */ /* 0x040fe400078e02d7 */
[----:B------:R-:W-:Y:S02]  /*31a0*/  IMAD.MOV.U32 R215, RZ, RZ, R28 ;  /* 0x000000ffffd77224 */ /* 0x000fe400078e001c */
[----:B------:R-:W-:Y:S02]  /*31b0*/  IMAD R211, R0, R22, R211 ;  /* 0x0000001600d37224 */ /* 0x000fe400078e02d3 */
[----:B------:R-:W-:Y:S02]  /*31c0*/  IMAD R26, R20, 0x100, R30 ;  /* 0x00000100141a7824 */ /* 0x000fe400078e021e */
[----:B------:R-:W-:-:S03]  /*31d0*/  IMAD.HI.U32 R22, R2, R217, RZ ;  /* 0x000000d902167227 */ /* 0x000fc600078e00ff */
[----:B------:R-:W-:Y:S01]  /*31e0*/  IADD3 R28, R26, 0x80, RZ ;  /* 0x000000801a1c7810 */ /* 0x000fe20007ffe0ff */
[----:B------:R-:W-:Y:S01]  /*31f0*/  IMAD.HI.U32 R20, R2, R215, RZ ;  /* 0x000000d702147227 */ /* 0x000fe200078e00ff */
[----:B------:R-:W-:Y:S01]  /*3200*/  IABS R219, R26 ;  /* 0x0000001a00db7213 */ /* 0x000fe20000000000 */
[----:B------:R1:W-:Y:S02]  /*3210*/  STL [R1+0x398], R26 ;  /* 0x0003981a01007387 */ /* 0x0003e40000100800 */
[----:B------:R-:W-:Y:S01]  /*3220*/  IMAD.MOV R22, RZ, RZ, -R22 ;  /* 0x000000ffff167224 */ /* 0x000fe200078e0a16 */
[----:B------:R-:W-:Y:S01]  /*3230*/  IADD3 R20, -R20, RZ, RZ ;  /* 0x000000ff14147210 */ /* 0x000fe20007ffe1ff */
[----:B------:R-:W-:Y:S01]  /*3240*/  IMAD R209, R0, R24, R209 ;  /* 0x0000001800d17224 */ /* 0x000fe200078e02d1 */
[----:B------:R-:W-:Y:S01]  /*3250*/  STL [R1+0x1320], R46 ;  /* 0x0013202e01007387 */ /* 0x000fe20000100800 */
[----:B------:R-:W-:-:S03]  /*3260*/  IMAD.HI.U32 R24, R2, R213, RZ ;  /* 0x000000d502187227 */ /* 0x000fc600078e00ff */
[----:B------:R2:W-:Y:S01]  /*3270*/  STL [R1+0x3a0], R28 ;  /* 0x0003a01c01007387 */ /* 0x0005e20000100800 */
[C---:B------:R-:W-:Y:S01]  /*3280*/  IMAD R217, R0.reuse, R22, R217 ;  /* 0x0000001600d97224 */ /* 0x040fe200078e02d9 */
[----:B------:R-:W-:Y:S01]  /*3290*/  IABS R22, R28 ;  /* 0x0000001c00167213 */ /* 0x000fe20000000000 */
[----:B------:R-:W-:Y:S01]  /*32a0*/  IMAD R222, R0, R20, R215 ;  /* 0x0000001400de7224 */ /* 0x000fe200078e02d7 */
[----:B------:R-:W-:Y:S01]  /*32b0*/  STL [R1+0x1318], R44 ;  /* 0x0013182c01007387 */ /* 0x000fe20000100800 */
[----:B------:R-:W-:-:S03]  /*32c0*/  IMAD.HI.U32 R20, R16, R219, RZ ;  /* 0x000000db10147227 */ /* 0x000fc600078e00ff */
[----:B------:R-:W-:Y:S01]  /*32d0*/  STL [R1+0x130c], R42 ;  /* 0x00130c2a01007387 */ /* 0x000fe20000100800 */
[----:B------:R-:W-:Y:S01]  /*32e0*/  IMAD.MOV R24, RZ, RZ, -R24 ;  /* 0x000000ffff187224 */ /* 0x000fe200078e0a18 */
[----:B------:R-:W-:Y:S01]  /*32f0*/  IADD3 R20, -R20, RZ, RZ ;  /* 0x000000ff14147210 */ /* 0x000fe20007ffe1ff */
[----:B------:R-:W-:Y:S01]  /*3300*/  IMAD.MOV.U32 R215, RZ, RZ, R22 ;  /* 0x000000ffffd77224 */ /* 0x000fe200078e0016 */
[----:B------:R-:W-:Y:S01]  /*3310*/  STL [R1+0x1308], R40 ;  /* 0x0013082801007387 */ /* 0x000fe20000100800 */
[----:B------:R-:W-:Y:S02]  /*3320*/  IMAD R213, R0, R24, R213 ;  /* 0x0000001800d57224 */ /* 0x000fe400078e02d5 */
[----:B------:R-:W-:Y:S01]  /*3330*/  IMAD.HI.U32 R24, R2, R223, RZ ;  /* 0x000000df02187227 */ /* 0x000fe200078e00ff */
[----:B------:R-:W-:Y:S03]  /*3340*/  STL [R1+0x1304], R38 ;  /* 0x0013042601007387 */ /* 0x000fe60000100800 */
[----:B------:R-:W-:Y:S01]  /*3350*/  IMAD.HI.U32 R16, R16, R215, RZ ;  /* 0x000000d710107227 */ /* 0x000fe200078e00ff */
[----:B------:R-:W-:Y:S03]  /*3360*/  STL [R1+0x12f8], R36 ;  /* 0x0012f82401007387 */ /* 0x000fe60000100800 */
[----:B------:R-:W-:-:S02]  /*3370*/  IMAD.MOV R24, RZ, RZ, -R24 ;  /* 0x000000ffff187224 */ /* 0x000fc400078e0a18 */
[----:B------:R-:W-:Y:S02]  /*3380*/  IMAD R20, R18, R20, R219 ;  /* 0x0000001412147224 */ /* 0x000fe400078e02db */
[----:B------:R-:W-:Y:S01]  /*3390*/  IMAD.MOV R16, RZ, RZ, -R16 ;  /* 0x000000ffff107224 */ /* 0x000fe200078e0a10 */
[----:B------:R-:W3:Y:S01]  /*33a0*/  LDL R219, [R1+0x12c0] ;  /* 0x0012c00001db7983 */ /* 0x000ee20000100800 */
[----:B------:R-:W-:Y:S01]  /*33b0*/  IMAD R226, R0, R24, R223 ;  /* 0x0000001800e27224 */ /* 0x000fe200078e02df */
[C---:B------:R-:W-:Y:S01]  /*33c0*/  ISETP.GT.U32.AND P0, PT, R18.reuse, R20, PT ;  /* 0x000000141200720c */ /* 0x040fe20003f04070 */
[----:B------:R-:W-:Y:S02]  /*33d0*/  IMAD.MOV.U32 R223, RZ, RZ, R26 ;  /* 0x000000ffffdf7224 */ /* 0x000fe400078e001a */
[----:B------:R-:W-:Y:S02]  /*33e0*/  IMAD R16, R18, R16, R215 ;  /* 0x0000001012107224 */ /* 0x000fe400078e02d7 */
[----:B-1----:R-:W-:Y:S01]  /*33f0*/  IMAD.HI.U32 R26, R2, R229, RZ ;  /* 0x000000e5021a7227 */ /* 0x002fe200078e00ff */
[----:B------:R-:W4:Y:S01]  /*3400*/  LDL R215, [R1+0x12c8] ;  /* 0x0012c80001d77983 */ /* 0x000f220000100800 */
[----:B------:R-:W-:-:S02]  /*3410*/  ISETP.GE.AND P2, PT, R223, RZ, PT ;  /* 0x000000ffdf00720c */ /* 0x000fc40003f46270 */
[----:B------:R-:W-:Y:S01]  /*3420*/  IMAD.MOV R26, RZ, RZ, -R26 ;  /* 0x000000ffff1a7224 */ /* 0x000fe200078e0a1a */
[----:B------:R-:W5:Y:S01]  /*3430*/  LDL R223, [R1+0x12bc] ;  /* 0x0012bc0001df7983 */ /* 0x000f620000100800 */
[----:B------:R-:W-:Y:S01]  /*3440*/  ISETP.GT.U32.AND P1, PT, R18, R16, PT ;  /* 0x000000101200720c */ /* 0x000fe20003f24070 */
[----:B------:R-:W-:Y:S01]  /*3450*/  IMAD.HI.U32 R24, R2, R232, RZ ;  /* 0x000000e802187227 */ /* 0x000fe200078e00ff */
[----:B------:R-:W-:Y:S02]  /*3460*/  @!P0 IADD3 R20, R20, -R18, RZ ;  /* 0x8000001214148210 */ /* 0x000fe40007ffe0ff */
[----:B------:R-:W-:Y:S01]  /*3470*/  ISETP.GE.AND P0, PT, R28, RZ, PT ;  /* 0x000000ff1c00720c */ /* 0x000fe20003f06270 */
[----:B------:R-:W-:Y:S01]  /*3480*/  IMAD R229, R0, R26, R229 ;  /* 0x0000001a00e57224 */ /* 0x000fe200078e02e5 */
[----:B--2---:R-:W2:Y:S01]  /*3490*/  LDL R28, [R1+0x12d8] ;  /* 0x0012d800011c7983 */ /* 0x004ea20000100800 */
[----:B------:R-:W-:Y:S01]  /*34a0*/  IMAD.MOV R24, RZ, RZ, -R24 ;  /* 0x000000ffff187224 */ /* 0x000fe200078e0a18 */
[----:B------:R-:W-:-:S02]  /*34b0*/  @!P4 IADD3 R3, R3, -R0, RZ ;  /* 0x800000000303c210 */ /* 0x000fc40007ffe0ff */
[----:B------:R-:W-:Y:S01]  /*34c0*/  @!P5 IADD3 R14, R14, -R0, RZ ;  /* 0x800000000e0ed210 */ /* 0x000fe20007ffe0ff */
[----:B------:R-:W2:Y:S01]  /*34d0*/  LDL R26, [R1+0x12c4] ;  /* 0x0012c400011a7983 */ /* 0x000ea20000100800 */
[----:B------:R-:W-:Y:S02]  /*34e0*/  IMAD R232, R0, R24, R232 ;  /* 0x0000001800e87224 */ /* 0x000fe400078e02e8 */
[----:B------:R-:W-:Y:S01]  /*34f0*/  @!P1 IMAD.IADD R16, R16, 0x1, -R18 ;  /* 0x0000000110109824 */ /* 0x000fe200078e0a12 */
[----:B------:R-:W-:Y:S01]  /*3500*/  ISETP.GT.U32.AND P1, PT, R18, R20, PT ;  /* 0x000000141200720c */ /* 0x000fe20003f24070 */
[----:B------:R-:W-:Y:S02]  /*3510*/  @!P6 IMAD.IADD R10, R10, 0x1, -R0 ;  /* 0x000000010a0ae824 */ /* 0x000fe400078e0a00 */
[----:B------:R-:W-:Y:S01]  /*3520*/  IMAD.HI.U32 R22, R2, R221, RZ ;  /* 0x000000dd02167227 */ /* 0x000fe200078e00ff */
[----:B------:R-:W-:-:S09]  /*3530*/  ISETP.GT.U32.AND P3, PT, R18, R16, PT ;  /* 0x000000101200720c */ /* 0x000fd20003f64070 */
[----:B------:R-:W-:Y:S01]  /*3540*/  @!P1 IMAD.IADD R20, R20, 0x1, -R18 ;  /* 0x0000000114149824 */ /* 0x000fe200078e0a12 */
[----:B------:R-:W-:Y:S01]  /*3550*/  LOP3.LUT R24, RZ, c[0x0][0x178], RZ, 0x33, !PT ;  /* 0x00005e00ff187a12 */ /* 0x000fe200078e33ff */
[----:B------:R-:W-:Y:S02]  /*3560*/  IMAD.MOV R22, RZ, RZ, -R22 ;  /* 0x000000ffff167224 */ /* 0x000fe400078e0a16 */
[----:B------:R-:W-:Y:S02]  /*3570*/  @!P3 IMAD.IADD R16, R16, 0x1, -R18 ;  /* 0x000000011010b824 */ /* 0x000fe400078e0a12 */
[----:B------:R-:W-:Y:S01]  /*3580*/  IMAD.MOV.U32 R18, RZ, RZ, R20 ;  /* 0x000000ffff127224 */ /* 0x000fe200078e0014 */
[C---:B------:R-:W-:Y:S01]  /*3590*/  ISETP.GT.U32.AND P1, PT, R0.reuse, R12, PT ;  /* 0x0000000c0000720c */ /* 0x040fe20003f24070 */
[C---:B------:R-:W-:Y:S02]  /*35a0*/  IMAD R221, R0.reuse, R22, R221 ;  /* 0x0000001600dd7224 */ /* 0x040fe400078e02dd */
[----:B------:R-:W-:Y:S01]  /*35b0*/  @!P2 IMAD.MOV R18, RZ, RZ, -R18 ;  /* 0x000000ffff12a224 */ /* 0x000fe200078e0a12 */
[----:B------:R-:W-:Y:S01]  /*35c0*/  ISETP.GT.U32.AND P2, PT, R0, R8, PT ;  /* 0x000000080000720c */ /* 0x000fe20003f44070 */
[----:B------:R-:W-:Y:S01]  /*35d0*/  @!P0 IMAD.MOV R16, RZ, RZ, -R16 ;  /* 0x000000ffff108224 */ /* 0x000fe200078e0a10 */
[----:B------:R-:W-:Y:S01]  /*35e0*/  ISETP.NE.AND P3, PT, RZ, c[0x0][0x178], PT ;  /* 0x00005e00ff007a0c */ /* 0x000fe20003f65270 */
[----:B------:R-:W-:Y:S01]  /*35f0*/  IMAD.HI.U32 R22, R2, R225, RZ ;  /* 0x000000e102167227 */ /* 0x000fe200078e00ff */
[----:B------:R-:W-:-:S02]  /*3600*/  ISETP.GT.U32.AND P5, PT, R0, R6, PT ;  /* 0x000000060000720c */ /* 0x000fc40003fa4070 */
[C---:B------:R-:W-:Y:S01]  /*3610*/  SEL R18, R24.reuse, R18, !P3 ;  /* 0x0000001218127207 */ /* 0x040fe20005800000 */
[----:B------:R-:W-:Y:S01]  /*3620*/  IMAD.MOV R22, RZ, RZ, -R22 ;  /* 0x000000ffff167224 */ /* 0x000fe200078e0a16 */
[----:B------:R-:W-:Y:S02]  /*3630*/  SEL R16, R24, R16, !P3 ;  /* 0x0000001018107207 */ /* 0x000fe40005800000 */
[----:B------:R-:W-:Y:S01]  /*3640*/  ISETP.GT.U32.AND P3, PT, R0, R3, PT ;  /* 0x000000030000720c */ /* 0x000fe20003f64070 */
[--C-:B------:R-:W-:Y:S01]  /*3650*/  @!P1 IMAD.IADD R12, R12, 0x1, -R0.reuse ;  /* 0x000000010c0c9824 */ /* 0x100fe200078e0a00 */
[----:B------:R-:W-:Y:S01]  /*3660*/  ISETP.GT.U32.AND P0, PT, R0, R4, PT ;  /* 0x000000040000720c */ /* 0x000fe20003f04070 */
[----:B------:R-:W-:Y:S01]  /*3670*/  @!P2 IMAD.IADD R8, R8, 0x1, -R0 ;  /* 0x000000010808a824 */ /* 0x000fe200078e0a00 */
[C---:B------:R-:W-:Y:S01]  /*3680*/  ISETP.GT.U32.AND P1, PT, R0.reuse, R5, PT ;  /* 0x000000050000720c */ /* 0x040fe20003f24070 */
[----:B------:R-:W-:Y:S01]  /*3690*/  IMAD R225, R0, R22, R225 ;  /* 0x0000001600e17224 */ /* 0x000fe200078e02e1 */
[----:B------:R-:W-:-:S02]  /*36a0*/  ISETP.GE.AND P2, PT, R34, RZ, PT ;  /* 0x000000ff2200720c */ /* 0x000fc40003f46270 */
[----:B------:R-:W-:Y:S01]  /*36b0*/  ISETP.GT.U32.AND P4, PT, R0, R14, PT ;  /* 0x0000000e0000720c */ /* 0x000fe20003f84070 */
[----:B------:R-:W-:Y:S01]  /*36c0*/  @!P5 IMAD.IADD R6, R6, 0x1, -R0 ;  /* 0x000000010606d824 */ /* 0x000fe200078e0a00 */
[----:B------:R-:W-:Y:S01]  /*36d0*/  ISETP.GE.AND P6, PT, R108, RZ, PT ;  /* 0x000000ff6c00720c */ /* 0x000fe20003fc6270 */
[----:B------:R-:W-:-:S04]  /*36e0*/  IMAD.HI.U32 R22, R2, R233, RZ ;  /* 0x000000e902167227 */ /* 0x000fc800078e00ff */
[--C-:B------:R-:W-:Y:S01]  /*36f0*/  @!P3 IMAD.IADD R3, R3, 0x1, -R0.reuse ;  /* 0x000000010303b824 */ /* 0x100fe200078e0a00 */
[-C--:B------:R-:W-:Y:S02]  /*3700*/  @!P0 IADD3 R4, R4, -R0.reuse, RZ ;  /* 0x8000000004048210 */ /* 0x080fe40007ffe0ff */
[----:B------:R-:W-:Y:S01]  /*3710*/  @!P1 IADD3 R5, R5, -R0, RZ ;  /* 0x8000000005059210 */ /* 0x000fe20007ffe0ff */
[----:B------:R-:W-:Y:S01]  /*3720*/  @!P2 IMAD.MOV R3, RZ, RZ, -R3 ;  /* 0x000000ffff03a224 */ /* 0x000fe200078e0a03 */
[C---:B------:R-:W-:Y:S02]  /*3730*/  ISETP.GT.U32.AND P0, PT, R0.reuse, R12, PT ;  /* 0x0000000c0000720c */ /* 0x040fe40003f04070 */
[C---:B------:R-:W-:Y:S02]  /*3740*/  ISETP.GT.U32.AND P1, PT, R0.reuse, R4, PT ;  /* 0x000000040000720c */ /* 0x040fe40003f24070 */
[----:B------:R-:W-:Y:S01]  /*3750*/  ISETP.GT.U32.AND P2, PT, R0, R6, PT ;  /* 0x000000060000720c */ /* 0x000fe20003f44070 */
[----:B------:R-:W-:Y:S01]  /*3760*/  @!P4 IMAD.IADD R14, R14, 0x1, -R0 ;  /* 0x000000010e0ec824 */ /* 0x000fe200078e0a00 */
[----:B------:R-:W-:-:S02]  /*3770*/  ISETP.GT.U32.AND P3, PT, R0, R8, PT ;  /* 0x000000080000720c */ /* 0x000fc40003f64070 */
[C---:B------:R-:W-:Y:S01]  /*3780*/  ISETP.GT.U32.AND P4, PT, R0.reuse, R10, PT ;  /* 0x0000000a0000720c */ /* 0x040fe20003f84070 */
[----:B------:R-:W-:Y:S01]  /*3790*/  @!P6 IMAD.MOV R14, RZ, RZ, -R14 ;  /* 0x000000ffff0ee224 */ /* 0x000fe200078e0a0e */
[C---:B------:R-:W-:Y:S02]  /*37a0*/  ISETP.GT.U32.AND P5, PT, R0.reuse, R5, PT ;  /* 0x000000050000720c */ /* 0x040fe40003fa4070 */
[----:B------:R-:W-:Y:S01]  /*37b0*/  ISETP.GT.U32.AND P6, PT, R0, R7, PT ;  /* 0x000000070000720c */ /* 0x000fe20003fc4070 */
[--C-:B------:R-:W-:Y:S01]  /*37c0*/  @!P0 IMAD.IADD R12, R12, 0x1, -R0.reuse ;  /* 0x000000010c0c8824 */ /* 0x100fe200078e0a00 */
[----:B------:R-:W-:Y:S01]  /*37d0*/  IADD3 R22, -R22, RZ, RZ ;  /* 0x000000ff16167210 */ /* 0x000fe20007ffe1ff */
[--C-:B------:R-:W-:Y:S01]  /*37e0*/  @!P1 IMAD.IADD R4, R4, 0x1, -R0.reuse ;  /* 0x0000000104049824 */ /* 0x100fe200078e0a00 */
[----:B------:R-:W-:Y:S01]  /*37f0*/  ISETP.GT.U32.AND P1, PT, R0, R13, PT ;  /* 0x0000000d0000720c */ /* 0x000fe20003f24070 */
[--C-:B------:R-:W-:Y:S01]  /*3800*/  @!P2 IMAD.IADD R6, R6, 0x1, -R0.reuse ;  /* 0x000000010606a824 */ /* 0x100fe200078e0a00 */
[----:B------:R-:W-:Y:S01]  /*3810*/  ISETP.GT.U32.AND P2, PT, R0, R15, PT ;  /* 0x0000000f0000720c */ /* 0x000fe20003f44070 */
[----:B------:R-:W-:Y:S01]  /*3820*/  @!P3 IMAD.IADD R8, R8, 0x1, -R0 ;  /* 0x000000010808b824 */ /* 0x000fe200078e0a00 */
[C---:B------:R-:W-:Y:S01]  /*3830*/  ISETP.GT.U32.AND P3, PT, R0.reuse, R11, PT ;  /* 0x0000000b0000720c */ /* 0x040fe20003f64070 */
[----:B------:R-:W-:Y:S01]  /*3840*/  IMAD R233, R0, R22, R233 ;  /* 0x0000001600e97224 */ /* 0x000fe200078e02e9 */
[----:B------:R-:W-:Y:S01]  /*3850*/  @!P4 IADD3 R10, R10, -R0, RZ ;  /* 0x800000000a0ac210 */ /* 0x000fe20007ffe0ff */
[----:B------:R-:W-:Y:S01]  /*3860*/  IMAD.HI.U32 R22, R2, R236, RZ ;  /* 0x000000ec02167227 */ /* 0x000fe200078e00ff */
[----:B------:R-:W-:-:S02]  /*3870*/  ISETP.GT.U32.AND P4, PT, R0, R9, PT ;  /* 0x000000090000720c */ /* 0x000fc40003f84070 */
[-C--:B------:R-:W-:Y:S01]  /*3880*/  @!P5 IADD3 R5, R5, -R0.reuse, RZ ;  /* 0x800000000505d210 */ /* 0x080fe20007ffe0ff */
[--C-:B------:R-:W-:Y:S02]  /*3890*/  @!P6 IMAD.IADD R7, R7, 0x1, -R0.reuse ;  /* 0x000000010707e824 */ /* 0x100fe400078e0a00 */
[----:B------:R-:W-:Y:S02]  /*38a0*/  @!P1 IADD3 R13, R13, -R0, RZ ;  /* 0x800000000d0d9210 */ /* 0x000fe40007ffe0ff */
[--C-:B------:R-:W-:Y:S01]  /*38b0*/  @!P2 IMAD.IADD R15, R15, 0x1, -R0.reuse ;  /* 0x000000010f0fa824 */ /* 0x100fe200078e0a00 */
[----:B------:R-:W-:Y:S01]  /*38c0*/  ISETP.GE.AND P2, PT, R252, RZ, PT ;  /* 0x000000fffc00720c */ /* 0x000fe20003f46270 */
[----:B------:R-:W-:Y:S01]  /*38d0*/  @!P3 IMAD.IADD R11, R11, 0x1, -R0 ;  /* 0x000000010b0bb824 */ /* 0x000fe200078e0a00 */
[----:B------:R-:W-:-:S03]  /*38e0*/  ISETP.GT.U32.AND P6, PT, R0, R17, PT ;  /* 0x000000110000720c */ /* 0x000fc60003fc4070 */
[----:B------:R-:W-:-:S08]  /*38f0*/  @!P4 IMAD.IADD R9, R9, 0x1, -R0 ;  /* 0x000000010909c824 */ /* 0x000fd000078e0a00 */
[----:B------:R-:W-:Y:S01]  /*3900*/  @!P2 IMAD.MOV R5, RZ, RZ, -R5 ;  /* 0x000000ffff05a224 */ /* 0x000fe200078e0a05 */
[----:B------:R-:W-:Y:S01]  /*3910*/  ISETP.GT.U32.AND P2, PT, R0, R19, PT ;  /* 0x000000130000720c */ /* 0x000fe20003f44070 */
[----:B------:R-:W-:-:S05]  /*3920*/  @!P6 IMAD.IADD R17, R17, 0x1, -R0 ;  /* 0x000000011111e824 */ /* 0x000fca00078e0a00 */
[----:B------:R-:W-:-:S07]  /*3930*/  ISETP.GT.U32.AND P6, PT, R0, R17, PT ;  /* 0x000000110000720c */ /* 0x000fce0003fc4070 */
[----:B------:R-:W-:Y:S02]  /*3940*/  @!P2 IADD3 R19, R19, -R0, RZ ;  /* 0x800000001313a210 */ /* 0x000fe40007ffe0ff */
[----:B------:R-:W-:-:S04]  /*3950*/  ISETP.GE.AND P2, PT, R250, RZ, PT ;  /* 0x000000fffa00720c */ /* 0x000fc80003f46270 */
[----:B------:R-:W-:Y:S01]  /*3960*/  @!P6 IMAD.IADD R17, R17, 0x1, -R0 ;  /* 0x000000011111e824 */ /* 0x000fe200078e0a00 */
[----:B------:R-:W-:Y:S02]  /*3970*/  ISETP.GE.AND P6, PT, R251, RZ, PT ;  /* 0x000000fffb00720c */ /* 0x000fe40003fc6270 */
[----:B----4-:R-:W-:Y:S02]  /*3980*/  ISETP.GE.AND P0, PT, R215, RZ, PT ;  /* 0x000000ffd700720c */ /* 0x010fe40003f06270 */
[----:B---3--:R-:W-:Y:S02]  /*3990*/  ISETP.GE.AND P4, PT, R219, RZ, PT ;  /* 0x000000ffdb00720c */ /* 0x008fe40003f86270 */
[----:B-----5:R-:W-:Y:S02]  /*39a0*/  ISETP.GE.AND P3, PT, R223, RZ, PT ;  /* 0x000000ffdf00720c */ /* 0x020fe40003f66270 */
[----:B--2---:R-:W-:-:S07]  /*39b0*/  ISETP.GE.AND P1, PT, R28, RZ, PT ;  /* 0x000000ff1c00720c */ /* 0x004fce0003f26270 */
[----:B------:R-:W-:Y:S02]  /*39c0*/  @!P0 IADD3 R12, -R12, RZ, RZ ;  /* 0x000000ff0c0c8210 */ /* 0x000fe40007ffe1ff */
[----:B------:R-:W-:Y:S02]  /*39d0*/  ISETP.GE.AND P5, PT, R26, RZ, PT ;  /* 0x000000ff1a00720c */ /* 0x000fe40003fa6270 */
[----:B------:R-:W-:Y:S01]  /*39e0*/  ISETP.GT.U32.AND P0, PT, R0, R7, PT ;  /* 0x000000070000720c */ /* 0x000fe20003f04070 */
[----:B------:R-:W-:Y:S01]  /*39f0*/  @!P3 IMAD.MOV R4, RZ, RZ, -R4 ;  /* 0x000000ffff04b224 */ /* 0x000fe200078e0a04 */
[----:B------:R-:W-:-:S09]  /*3a00*/  @!P1 IADD3 R6, -R6, RZ, RZ ;  /* 0x000000ff06069210 */ /* 0x000fd20007ffe1ff */
[----:B------:R-:W-:Y:S01]  /*3a10*/  @!P5 IMAD.MOV R10, RZ, RZ, -R10 ;  /* 0x000000ffff0ad224 */ /* 0x000fe200078e0a0a */
[C---:B------:R-:W-:Y:S01]  /*3a20*/  ISETP.GT.U32.AND P5, PT, R0.reuse, R9, PT ;  /* 0x000000090000720c */ /* 0x040fe20003fa4070 */
[----:B------:R-:W-:Y:S01]  /*3a30*/  @!P0 IMAD.IADD R7, R7, 0x1, -R0 ;  /* 0x0000000107078824 */ /* 0x000fe200078e0a00 */
[C---:B------:R-:W-:Y:S02]  /*3a40*/  ISETP.GT.U32.AND P1, PT, R0.reuse, R15, PT ;  /* 0x0000000f0000720c */ /* 0x040fe40003f24070 */
[C---:B------:R-:W-:Y:S01]  /*3a50*/  ISETP.GT.U32.AND P0, PT, R0.reuse, R21, PT ;  /* 0x000000150000720c */ /* 0x040fe20003f04070 */
[----:B------:R-:W-:Y:S01]  /*3a60*/  @!P4 IMAD.MOV R8, RZ, RZ, -R8 ;  /* 0x000000ffff08c224 */ /* 0x000fe200078e0a08 */
[C---:B------:R-:W-:Y:S02]  /*3a70*/  ISETP.GT.U32.AND P3, PT, R0.reuse, R13, PT ;  /* 0x0000000d0000720c */ /* 0x040fe40003f64070 */
[----:B------:R-:W-:-:S05]  /*3a80*/  ISETP.GT.U32.AND P4, PT, R0, R11, PT ;  /* 0x0000000b0000720c */ /* 0x000fca0003f84070 */
[--C-:B------:R-:W-:Y:S01]  /*3a90*/  @!P5 IMAD.IADD R9, R9, 0x1, -R0.reuse ;  /* 0x000000010909d824 */ /* 0x100fe200078e0a00 */
[C---:B------:R-:W-:Y:S01]  /*3aa0*/  ISETP.GT.U32.AND P5, PT, R0.reuse, R23, PT ;  /* 0x000000170000720c */ /* 0x040fe20003fa4070 */
[--C-:B------:R-:W-:Y:S01]  /*3ab0*/  @!P1 IMAD.IADD R15, R15, 0x1, -R0.reuse ;  /* 0x000000010f0f9824 */ /* 0x100fe200078e0a00 */
[C---:B------:R-:W-:Y:S01]  /*3ac0*/  ISETP.GT.U32.AND P1, PT, R0.reuse, R29, PT ;  /* 0x0000001d0000720c */ /* 0x040fe20003f24070 */
[--C-:B------:R-:W-:Y:S01]  /*3ad0*/  @!P0 IMAD.IADD R21, R21, 0x1, -R0.reuse ;  /* 0x0000000115158824 */ /* 0x100fe200078e0a00 */
[----:B------:R-:W-:Y:S01]  /*3ae0*/  ISETP.GE.AND P0, PT, R249, RZ, PT ;  /* 0x000000fff900720c */ /* 0x000fe20003f06270 */
[----:B------:R-:W-:Y:S01]  /*3af0*/  @!P3 IMAD.IADD R13, R13, 0x1, -R0 ;  /* 0x000000010d0db824 */ /* 0x000fe200078e0a00 */
[C---:B------:R-:W-:Y:S02]  /*3b00*/  ISETP.GT.U32.AND P3, PT, R0.reuse, R27, PT ;  /* 0x0000001b0000720c */ /* 0x040fe40003f64070 */
[----:B------:R-:W-:Y:S02]  /*3b10*/  @!P4 IADD3 R11, R11, -R0, RZ ;  /* 0x800000000b0bc210 */ /* 0x000fe40007ffe0ff */
[----:B------:R-:W-:-:S03]  /*3b20*/  ISETP.GT.U32.AND P4, PT, R0, R25, PT ;  /* 0x000000190000720c */ /* 0x000fc60003f84070 */
[--C-:B------:R-:W-:Y:S02]  /*3b30*/  @!P5 IMAD.IADD R23, R23, 0x1, -R0.reuse ;  /* 0x000000011717d824 */ /* 0x100fe400078e0a00 */
[--C-:B------:R-:W-:Y:S01]  /*3b40*/  @!P1 IMAD.IADD R29, R29, 0x1, -R0.reuse ;  /* 0x000000011d1d9824 */ /* 0x100fe200078e0a00 */
[C---:B------:R-:W-:Y:S01]  /*3b50*/  ISETP.GT.U32.AND P1, PT, R0.reuse, R19, PT ;  /* 0x000000130000720c */ /* 0x040fe20003f24070 */
[----:B------:R-:W-:Y:S01]  /*3b60*/  @!P2 IMAD.MOV R9, RZ, RZ, -R9 ;  /* 0x000000ffff09a224 */ /* 0x000fe200078e0a09 */
[----:B------:R-:W-:Y:S02]  /*3b70*/  @!P0 IADD3 R11, -R11, RZ, RZ ;  /* 0x000000ff0b0b8210 */ /* 0x000fe40007ffe1ff */
[C---:B------:R-:W-:Y:S02]  /*3b80*/  ISETP.GT.U32.AND P2, PT, R0.reuse, R21, PT ;  /* 0x000000150000720c */ /* 0x040fe40003f44070 */
[----:B------:R-:W-:Y:S02]  /*3b90*/  ISETP.GT.U32.AND P0, PT, R0, R23, PT ;  /* 0x000000170000720c */ /* 0x000fe40003f04070 */
[----:B------:R-:W-:Y:S01]  /*3ba0*/  @!P3 IADD3 R27, R27, -R0, RZ ;  /* 0x800000001b1bb210 */ /* 0x000fe20007ffe0ff */
[----:B------:R-:W-:Y:S01]  /*3bb0*/  @!P4 IMAD.IADD R25, R25, 0x1, -R0 ;  /* 0x000000011919c824 */ /* 0x000fe200078e0a00 */
[----:B------:R-:W-:Y:S01]  /*3bc0*/  ISETP.GE.AND P3, PT, R32, RZ, PT ;  /* 0x000000ff2000720c */ /* 0x000fe20003f66270 */
[----:B------:R-:W-:Y:S01]  /*3bd0*/  @!P6 IMAD.MOV R7, RZ, RZ, -R7 ;  /* 0x000000ffff07e224 */ /* 0x000fe200078e0a07 */
[----:B------:R-:W-:-:S02]  /*3be0*/  ISETP.GE.AND P4, PT, R247, RZ, PT ;  /* 0x000000fff700720c */ /* 0x000fc40003f86270 */
[C---:B------:R-:W-:Y:S02]  /*3bf0*/  ISETP.GT.U32.AND P6, PT, R0.reuse, R25, PT ;  /* 0x000000190000720c */ /* 0x040fe40003fc4070 */
[----:B------:R-:W-:Y:S01]  /*3c00*/  @!P1 IADD3 R19, R19, -R0, RZ ;  /* 0x8000000013139210 */ /* 0x000fe20007ffe0ff */
[--C-:B------:R-:W-:Y:S01]  /*3c10*/  @!P2 IMAD.IADD R21, R21, 0x1, -R0.reuse ;  /* 0x000000011515a824 */ /* 0x100fe200078e0a00 */
[C---:B------:R-:W-:Y:S01]  /*3c20*/  ISETP.GT.U32.AND P1, PT, R0.reuse, R33, PT ;  /* 0x000000210000720c */ /* 0x040fe20003f24070 */
[----:B------:R-:W-:Y:S01]  /*3c30*/  @!P0 IMAD.IADD R23, R23, 0x1, -R0 ;  /* 0x0000000117178824 */ /* 0x000fe200078e0a00 */
[C---:B------:R-:W-:Y:S02]  /*3c40*/  ISETP.GT.U32.AND P2, PT, R0.reuse, R35, PT ;  /* 0x000000230000720c */ /* 0x040fe40003f44070 */
[C---:B------:R-:W-:Y:S01]  /*3c50*/  ISETP.GT.U32.AND P0, PT, R0.reuse, R37, PT ;  /* 0x000000250000720c */ /* 0x040fe20003f04070 */
[----:B------:R-:W-:Y:S01]  /*3c60*/  @!P3 IMAD.MOV R17, RZ, RZ, -R17 ;  /* 0x000000ffff11b224 */ /* 0x000fe200078e0a11 */
[----:B------:R-:W-:-:S02]  /*3c70*/  ISETP.GT.U32.AND P3, PT, R0, R31, PT ;  /* 0x0000001f0000720c */ /* 0x000fc40003f64070 */
[----:B------:R-:W-:Y:S01]  /*3c80*/  ISETP.GE.AND P5, PT, R248, RZ, PT ;  /* 0x000000fff800720c */ /* 0x000fe20003fa6270 */
[----:B------:R-:W-:Y:S01]  /*3c90*/  @!P4 IMAD.MOV R15, RZ, RZ, -R15 ;  /* 0x000000ffff0fc224 */ /* 0x000fe200078e0a0f */
[C---:B------:R-:W-:Y:S01]  /*3ca0*/  ISETP.GT.U32.AND P4, PT, R0.reuse, R27, PT ;  /* 0x0000001b0000720c */ /* 0x040fe20003f84070 */
[--C-:B------:R-:W-:Y:S01]  /*3cb0*/  @!P6 IMAD.IADD R25, R25, 0x1, -R0.reuse ;  /* 0x000000011919e824 */ /* 0x100fe200078e0a00 */
[----:B------:R-:W-:Y:S01]  /*3cc0*/  ISETP.GT.U32.AND P6, PT, R0, R39, PT ;  /* 0x000000270000720c */ /* 0x000fe20003fc4070 */
[--C-:B------:R-:W-:Y:S01]  /*3cd0*/  @!P1 IMAD.IADD R33, R33, 0x1, -R0.reuse ;  /* 0x0000000121219824 */ /* 0x100fe200078e0a00 */
[----:B------:R-:W-:Y:S02]  /*3ce0*/  ISETP.GE.AND P1, PT, R244, RZ, PT ;  /* 0x000000fff400720c */ /* 0x000fe40003f26270 */
[----:B------:R-:W-:Y:S01]  /*3cf0*/  @!P2 IADD3 R35, R35, -R0, RZ ;  /* 0x800000002323a210 */ /* 0x000fe20007ffe0ff */
[----:B------:R-:W-:Y:S01]  /*3d00*/  @!P0 IMAD.IADD R37, R37, 0x1, -R0 ;  /* 0x0000000125258824 */ /* 0x000fe200078e0a00 */
[----:B------:R-:W-:-:S02]  /*3d10*/  ISETP.GE.AND P2, PT, R243, RZ, PT ;  /* 0x000000fff300720c */ /* 0x000fc40003f46270 */
[----:B------:R-:W-:Y:S01]  /*3d20*/  ISETP.GE.AND P0, PT, R242, RZ, PT ;  /* 0x000000fff200720c */ /* 0x000fe20003f06270 */
[--C-:B------:R-:W-:Y:S01]  /*3d30*/  @!P3 IMAD.IADD R31, R31, 0x1, -R0.reuse ;  /* 0x000000011f1fb824 */ /* 0x100fe200078e0a00 */
[----:B------:R-:W-:Y:S01]  /*3d40*/  ISETP.GE.AND P3, PT, R245, RZ, PT ;  /* 0x000000fff500720c */ /* 0x000fe20003f66270 */
[----:B------:R-:W-:Y:S01]  /*3d50*/  @!P5 IMAD.MOV R13, RZ, RZ, -R13 ;  /* 0x000000ffff0dd224 */ /* 0x000fe200078e0a0d */
[C---:B------:R-:W-:Y:S01]  /*3d60*/  ISETP.GT.U32.AND P5, PT, R0.reuse, R29, PT ;  /* 0x0000001d0000720c */ /* 0x040fe20003fa4070 */
[----:B------:R-:W-:Y:S01]  /*3d70*/  @!P6 IMAD.IADD R39, R39, 0x1, -R0 ;  /* 0x000000012727e824 */ /* 0x000fe200078e0a00 */
[----:B------:R-:W-:Y:S02]  /*3d80*/  @!P4 IADD3 R27, R27, -R0, RZ ;  /* 0x800000001b1bc210 */ /* 0x000fe40007ffe0ff */
[C---:B------:R-:W-:Y:S01]  /*3d90*/  ISETP.GT.U32.AND P4, PT, R0.reuse, R41, PT ;  /* 0x000000290000720c */ /* 0x040fe20003f84070 */
[----:B------:R-:W-:Y:S01]  /*3da0*/  @!P1 IMAD.MOV R23, RZ, RZ, -R23 ;  /* 0x000000ffff179224 */ /* 0x000fe200078e0a17 */
[C---:B------:R-:W-:Y:S01]  /*3db0*/  ISETP.GT.U32.AND P1, PT, R0.reuse, R35, PT ;  /* 0x000000230000720c */ /* 0x040fe20003f24070 */
[----:B------:R-:W-:Y:S01]  /*3dc0*/  @!P2 IMAD.MOV R25, RZ, RZ, -R25 ;  /* 0x000000ffff19a224 */ /* 0x000fe200078e0a19 */
[----:B------:R-:W-:-:S02]  /*3dd0*/  ISETP.GT.U32.AND P2, PT, R0, R37, PT ;  /* 0x000000250000720c */ /* 0x000fc40003f44070 */
[----:B------:R-:W-:Y:S02]  /*3de0*/  @!P0 IADD3 R27, -R27, RZ, RZ ;  /* 0x000000ff1b1b8210 */ /* 0x000fe40007ffe1ff */
[C---:B------:R-:W-:Y:S01]  /*3df0*/  ISETP.GT.U32.AND P0, PT, R0.reuse, R39, PT ;  /* 0x000000270000720c */ /* 0x040fe20003f04070 */
[----:B------:R-:W-:Y:S01]  /*3e00*/  @!P3 IMAD.MOV R21, RZ, RZ, -R21 ;  /* 0x000000ffff15b224 */ /* 0x000fe200078e0a15 */
[----:B------:R-:W-:Y:S01]  /*3e10*/  ISETP.GT.U32.AND P3, PT, R0, R33, PT ;  /* 0x000000210000720c */ /* 0x000fe20003f64070 */
[--C-:B------:R-:W-:Y:S01]  /*3e20*/  @!P5 IMAD.IADD R29, R29, 0x1, -R0.reuse ;  /* 0x000000011d1dd824 */ /* 0x100fe200078e0a00 */
[----:B------:R-:W-:Y:S02]  /*3e30*/  ISETP.GE.AND P5, PT, R246, RZ, PT ;  /* 0x000000fff600720c */ /* 0x000fe40003fa6270 */
[----:B------:R-:W-:Y:S01]  /*3e40*/  ISETP.GE.AND P6, PT, R241, RZ, PT ;  /* 0x000000fff100720c */ /* 0x000fe20003fc6270 */
[--C-:B------:R-:W-:Y:S01]  /*3e50*/  @!P4 IMAD.IADD R41, R41, 0x1, -R0.reuse ;  /* 0x000000012929c824 */ /* 0x100fe200078e0a00 */
[----:B------:R-:W-:Y:S01]  /*3e60*/  ISETP.GT.U32.AND P4, PT, R0, R31, PT ;  /* 0x0000001f0000720c */ /* 0x000fe20003f84070 */
[----:B------:R-:W-:Y:S01]  /*3e70*/  @!P2 IMAD.IADD R37, R37, 0x1, -R0 ;  /* 0x000000012525a824 */ /* 0x000fe200078e0a00 */
[----:B------:R-:W-:-:S02]  /*3e80*/  @!P1 IADD3 R35, R35, -R0, RZ ;  /* 0x8000000023239210 */ /* 0x000fc40007ffe0ff */
[C---:B------:R-:W-:Y:S01]  /*3e90*/  ISETP.GT.U32.AND P1, PT, R0.reuse, R47, PT ;  /* 0x0000002f0000720c */ /* 0x040fe20003f24070 */
[--C-:B------:R-:W-:Y:S01]  /*3ea0*/  @!P0 IMAD.IADD R39, R39, 0x1, -R0.reuse ;  /* 0x0000000127278824 */ /* 0x100fe200078e0a00 */
[C---:B------:R-:W-:Y:S02]  /*3eb0*/  ISETP.GT.U32.AND P2, PT, R0.reuse, R49, PT ;  /* 0x000000310000720c */ /* 0x040fe40003f44070 */
[C---:B------:R-:W-:Y:S01]  /*3ec0*/  ISETP.GT.U32.AND P0, PT, R0.reuse, R51, PT ;  /* 0x000000330000720c */ /* 0x040fe20003f04070 */
[----:B------:R-:W-:Y:S01]  /*3ed0*/  @!P3 IMAD.IADD R33, R33, 0x1, -R0 ;  /* 0x000000012121b824 */ /* 0x000fe200078e0a00 */
[----:B------:R-:W-:Y:S01]  /*3ee0*/  @!P5 IADD3 R19, -R19, RZ, RZ ;  /* 0x000000ff1313d210 */ /* 0x000fe20007ffe1ff */
[----:B------:R-:W-:Y:S01]  /*3ef0*/  @!P6 IMAD.MOV R29, RZ, RZ, -R29 ;  /* 0x000000ffff1de224 */ /* 0x000fe200078e0a1d */
[C---:B------:R-:W-:Y:S02]  /*3f00*/  ISETP.GT.U32.AND P3, PT, R0.reuse, R45, PT ;  /* 0x0000002d0000720c */ /* 0x040fe40003f64070 */
[----:B------:R-:W-:-:S02]  /*3f10*/  ISETP.GT.U32.AND P5, PT, R0, R41, PT ;  /* 0x000000290000720c */ /* 0x000fc40003fa4070 */
[----:B------:R-:W-:Y:S01]  /*3f20*/  ISETP.GT.U32.AND P6, PT, R0, R43, PT ;  /* 0x0000002b0000720c */ /* 0x000fe20003fc4070 */
[--C-:B------:R-:W-:Y:S01]  /*3f30*/  @!P4 IMAD.IADD R31, R31, 0x1, -R0.reuse ;  /* 0x000000011f1fc824 */ /* 0x100fe200078e0a00 */
[----:B------:R-:W-:Y:S01]  /*3f40*/  ISETP.GE.AND P4, PT, R240, RZ, PT ;  /* 0x000000fff000720c */ /* 0x000fe20003f86270 */
[--C-:B------:R-:W-:Y:S01]  /*3f50*/  @!P1 IMAD.IADD R47, R47, 0x1, -R0.reuse ;  /* 0x000000012f2f9824 */ /* 0x100fe200078e0a00 */
[----:B------:R-:W-:Y:S01]  /*3f60*/  ISETP.GE.AND P1, PT, R237, RZ, PT ;  /* 0x000000ffed00720c */ /* 0x000fe20003f26270 */
[--C-:B------:R-:W-:Y:S01]  /*3f70*/  @!P2 IMAD.IADD R49, R49, 0x1, -R0.reuse ;  /* 0x000000013131a824 */ /* 0x100fe200078e0a00 */
[----:B------:R-:W-:Y:S02]  /*3f80*/  @!P0 IADD3 R51, R51, -R0, RZ ;  /* 0x8000000033338210 */ /* 0x000fe40007ffe0ff */
[----:B------:R-:W-:Y:S02]  /*3f90*/  ISETP.GE.AND P2, PT, R235, RZ, PT ;  /* 0x000000ffeb00720c */ /* 0x000fe40003f46270 */
[----:B------:R-:W-:Y:S01]  /*3fa0*/  ISETP.GE.AND P0, PT, R234, RZ, PT ;  /* 0x000000ffea00720c */ /* 0x000fe20003f06270 */
[--C-:B------:R-:W-:Y:S01]  /*3fb0*/  @!P3 IMAD.IADD R45, R45, 0x1, -R0.reuse ;  /* 0x000000012d2db824 */ /* 0x100fe200078e0a00 */
[----:B------:R-:W-:Y:S01]  /*3fc0*/  ISETP.GE.AND P3, PT, R238, RZ, PT ;  /* 0x000000ffee00720c */ /* 0x000fe20003f66270 */
[----:B------:R-:W-:Y:S01]  /*3fd0*/  @!P5 IMAD.IADD R41, R41, 0x1, -R0 ;  /* 0x000000012929d824 */ /* 0x000fe200078e0a00 */
[----:B------:R-:W-:-:S02]  /*3fe0*/  ISETP.GE.AND P5, PT, R239, RZ, PT ;  /* 0x000000ffef00720c */ /* 0x000fc40003fa6270 */
[----:B------:R-:W-:Y:S01]  /*3ff0*/  @!P6 IADD3 R43, R43, -R0, RZ ;  /* 0x800000002b2be210 */ /* 0x000fe20007ffe0ff */
[----:B------:R-:W-:Y:S01]  /*4000*/  @!P4 IMAD.MOV R31, RZ, RZ, -R31 ;  /* 0x000000ffff1fc224 */ /* 0x000fe200078e0a1f */
[C---:B------:R-:W-:Y:S02]  /*4010*/  ISETP.GT.U32.AND P6, PT, R0.reuse, R53, PT ;  /* 0x000000350000720c */ /* 0x040fe40003fc4070 */
[C---:B------:R-:W-:Y:S01]  /*4020*/  ISETP.GT.U32.AND P4, PT, R0.reuse, R43, PT ;  /* 0x0000002b0000720c */ /* 0x040fe20003f84070 */
[----:B------:R-:W-:Y:S01]  /*4030*/  @!P1 IMAD.MOV R37, RZ, RZ, -R37 ;  /* 0x000000ffff259224 */ /* 0x000fe200078e0a25 */
[C---:B------:R-:W-:Y:S01]  /*4040*/  ISETP.GT.U32.AND P1, PT, R0.reuse, R49, PT ;  /* 0x000000310000720c */ /* 0x040fe20003f24070 */
[----:B------:R-:W-:Y:S01]  /*4050*/  @!P2 IMAD.MOV R39, RZ, RZ, -R39 ;  /* 0x000000ffff27a224 */ /* 0x000fe200078e0a27 */
[----:B------:R-:W-:Y:S02]  /*4060*/  @!P0 IADD3 R41, -R41, RZ, RZ ;  /* 0x000000ff29298210 */ /* 0x000fe40007ffe1ff */
[----:B------:R-:W-:-:S02]  /*4070*/  ISETP.GT.U32.AND P2, PT, R0, R51, PT ;  /* 0x000000330000720c */ /* 0x000fc40003f44070 */
[C---:B------:R-:W-:Y:S01]  /*4080*/  ISETP.GT.U32.AND P0, PT, R0.reuse, R55, PT ;  /* 0x000000370000720c */ /* 0x040fe20003f04070 */
[----:B------:R-:W-:Y:S01]  /*4090*/  @!P3 IMAD.MOV R35, RZ, RZ, -R35 ;  /* 0x000000ffff23b224 */ /* 0x000fe200078e0a23 */
[----:B------:R-:W-:Y:S02]  /*40a0*/  @!P5 IADD3 R33, -R33, RZ, RZ ;  /* 0x000000ff2121d210 */ /* 0x000fe40007ffe1ff */
[C---:B------:R-:W-:Y:S02]  /*40b0*/  ISETP.GT.U32.AND P3, PT, R0.reuse, R47, PT ;  /* 0x0000002f0000720c */ /* 0x040fe40003f64070 */
[C---:B------:R-:W-:Y:S01]  /*40c0*/  ISETP.GT.U32.AND P5, PT, R0.reuse, R45, PT ;  /* 0x0000002d0000720c */ /* 0x040fe20003fa4070 */
[--C-:B------:R-:W-:Y:S01]  /*40d0*/  @!P4 IMAD.IADD R43, R43, 0x1, -R0.reuse ;  /* 0x000000012b2bc824 */ /* 0x100fe200078e0a00 */
[C---:B------:R-:W-:Y:S01]  /*40e0*/  ISETP.GT.U32.AND P4, PT, R0.reuse, R57, PT ;  /* 0x000000390000720c */ /* 0x040fe20003f84070 */
[--C-:B------:R-:W-:Y:S01]  /*40f0*/  @!P6 IMAD.IADD R53, R53, 0x1, -R0.reuse ;  /* 0x000000013535e824 */ /* 0x100fe200078e0a00 */
[----:B------:R-:W-:Y:S01]  /*4100*/  @!P1 IADD3 R49, R49, -R0, RZ ;  /* 0x8000000031319210 */ /* 0x000fe20007ffe0ff */
[--C-:B------:R-:W-:Y:S01]  /*4110*/  @!P2 IMAD.IADD R51, R51, 0x1, -R0.reuse ;  /* 0x000000013333a824 */ /* 0x100fe200078e0a00 */
[C---:B------:R-:W-:Y:S01]  /*4120*/  ISETP.GT.U32.AND P1, PT, R0.reuse, R63, PT ;  /* 0x0000003f0000720c */ /* 0x040fe20003f24070 */
[----:B------:R-:W-:Y:S01]  /*4130*/  @!P0 IMAD.IADD R55, R55, 0x1, -R0 ;  /* 0x0000000137378824 */ /* 0x000fe200078e0a00 */
[----:B------:R-:W-:-:S02]  /*4140*/  ISETP.GT.U32.AND P6, PT, R0, R53, PT ;  /* 0x000000350000720c */ /* 0x000fc40003fc4070 */
[----:B------:R-:W-:Y:S02]  /*4150*/  ISETP.GT.U32.AND P2, PT, R0, R65, PT ;  /* 0x000000410000720c */ /* 0x000fe40003f44070 */
[----:B------:R-:W-:Y:S01]  /*4160*/  ISETP.GE.AND P0, PT, R230, RZ, PT ;  /* 0x000000ffe600720c */ /* 0x000fe20003f06270 */
[--C-:B------:R-:W-:Y:S01]  /*4170*/  @!P3 IMAD.IADD R47, R47, 0x1, -R0.reuse ;  /* 0x000000012f2fb824 */ /* 0x100fe200078e0a00 */
[C---:B------:R-:W-:Y:S01]  /*4180*/  ISETP.GT.U32.AND P3, PT, R0.reuse, R61, PT ;  /* 0x0000003d0000720c */ /* 0x040fe20003f64070 */
[--C-:B------:R-:W-:Y:S01]  /*4190*/  @!P5 IMAD.IADD R45, R45, 0x1, -R0.reuse ;  /* 0x000000012d2dd824 */ /* 0x100fe200078e0a00 */
[----:B------:R-:W-:Y:S02]  /*41a0*/  ISETP.GT.U32.AND P5, PT, R0, R59, PT ;  /* 0x0000003b0000720c */ /* 0x000fe40003fa4070 */
[-C--:B------:R-:W-:Y:S02]  /*41b0*/  @!P4 IADD3 R57, R57, -R0.reuse, RZ ;  /* 0x800000003939c210 */ /* 0x080fe40007ffe0ff */
[----:B------:R-:W-:Y:S01]  /*41c0*/  ISETP.GE.AND P4, PT, R228, RZ, PT ;  /* 0x000000ffe400720c */ /* 0x000fe20003f86270 */
[--C-:B------:R-:W-:Y:S01]  /*41d0*/  @!P6 IMAD.IADD R53, R53, 0x1, -R0.reuse ;  /* 0x000000013535e824 */ /* 0x100fe200078e0a00 */
[----:B------:R-:W-:Y:S01]  /*41e0*/  ISETP.GE.AND P6, PT, R231, RZ, PT ;  /* 0x000000ffe700720c */ /* 0x000fe20003fc6270 */
[----:B------:R-:W-:Y:S01]  /*41f0*/  @!P1 IMAD.IADD R63, R63, 0x1, -R0 ;  /* 0x000000013f3f9824 */ /* 0x000fe200078e0a00 */
[----:B------:R-:W-:Y:S01]  /*4200*/  @!P2 IADD3 R65, R65, -R0, RZ ;  /* 0x800000004141a210 */ /* 0x000fe20007ffe0ff */
[----:B------:R-:W-:Y:S01]  /*4210*/  @!P0 IMAD.MOV R45, RZ, RZ, -R45 ;  /* 0x000000ffff2d8224 */ /* 0x000fe200078e0a2d */
[----:B------:R-:W-:-:S02]  /*4220*/  ISETP.GE.AND P1, PT, R220, RZ, PT ;  /* 0x000000ffdc00720c */ /* 0x000fc40003f26270 */
[C---:B------:R-:W-:Y:S02]  /*4230*/  ISETP.GT.U32.AND P2, PT, R0.reuse, R55, PT ;  /* 0x000000370000720c */ /* 0x040fe40003f44070 */
[----:B------:R-:W-:Y:S01]  /*4240*/  ISETP.GT.U32.AND P0, PT, R0, R57, PT ;  /* 0x000000390000720c */ /* 0x000fe20003f04070 */
[--C-:B------:R-:W-:Y:S01]  /*4250*/  @!P3 IMAD.IADD R61, R61, 0x1, -R0.reuse ;  /* 0x000000013d3db824 */ /* 0x100fe200078e0a00 */
[----:B------:R-:W-:Y:S01]  /*4260*/  ISETP.GE.AND P3, PT, R224, RZ, PT ;  /* 0x000000ffe000720c */ /* 0x000fe20003f66270 */
[----:B------:R-:W-:Y:S02]  /*4270*/  @!P5 IMAD.IADD R59, R59, 0x1, -R0 ;  /* 0x000000013b3bd824 */ /* 0x000fe400078e0a00 */
[----:B------:R-:W-:-:S03]  /*4280*/  @!P4 IMAD.MOV R47, RZ, RZ, -R47 ;  /* 0x000000ffff2fc224 */ /* 0x000fc600078e0a2f */
[C---:B------:R-:W-:Y:S01]  /*4290*/  ISETP.GT.U32.AND P4, PT, R0.reuse, R59, PT ;  /* 0x0000003b0000720c */ /* 0x040fe20003f84070 */
[----:B------:R-:W-:Y:S01]  /*42a0*/  @!P6 IMAD.MOV R43, RZ, RZ, -R43 ;  /* 0x000000ffff2be224 */ /* 0x000fe200078e0a2b */
[C---:B------:R-:W-:Y:S01]  /*42b0*/  ISETP.GT.U32.AND P6, PT, R0.reuse, R61, PT ;  /* 0x0000003d0000720c */ /* 0x040fe20003fc4070 */
[----:B------:R-:W-:Y:S01]  /*42c0*/  @!P1 IMAD.MOV R53, RZ, RZ, -R53 ;  /* 0x000000ffff359224 */ /* 0x000fe200078e0a35 */
[C---:B------:R-:W-:Y:S01]  /*42d0*/  ISETP.GT.U32.AND P1, PT, R0.reuse, R67, PT ;  /* 0x000000430000720c */ /* 0x040fe20003f24070 */
[----:B------:R-:W-:Y:S01]  /*42e0*/  @!P2 IMAD.IADD R55, R55, 0x1, -R0 ;  /* 0x000000013737a824 */ /* 0x000fe200078e0a00 */
[----:B------:R-:W-:Y:S02]  /*42f0*/  @!P0 IADD3 R57, R57, -R0, RZ ;  /* 0x8000000039398210 */ /* 0x000fe40007ffe0ff */
[C---:B------:R-:W-:Y:S02]  /*4300*/  ISETP.GT.U32.AND P2, PT, R0.reuse, R69, PT ;  /* 0x000000450000720c */ /* 0x040fe40003f44070 */
[----:B------:R-:W-:-:S02]  /*4310*/  ISETP.GT.U32.AND P0, PT, R0, R71, PT ;  /* 0x000000470000720c */ /* 0x000fc40003f04070 */
[----:B------:R-:W-:Y:S01]  /*4320*/  ISETP.GE.AND P5, PT, R227, RZ, PT ;  /* 0x000000ffe300720c */ /* 0x000fe20003fa6270 */
[----:B------:R-:W-:Y:S01]  /*4330*/  @!P3 IMAD.MOV R51, RZ, RZ, -R51 ;  /* 0x000000ffff33b224 */ /* 0x000fe200078e0a33 */
[C---:B------:R-:W-:Y:S01]  /*4340*/  ISETP.GT.U32.AND P3, PT, R0.reuse, R63, PT ;  /* 0x0000003f0000720c */ /* 0x040fe20003f64070 */
[--C-:B------:R-:W-:Y:S01]  /*4350*/  @!P4 IMAD.IADD R59, R59, 0x1, -R0.reuse ;  /* 0x000000013b3bc824 */ /* 0x100fe200078e0a00 */
[C---:B------:R-:W-:Y:S01]  /*4360*/  ISETP.GT.U32.AND P4, PT, R0.reuse, R73, PT ;  /* 0x000000490000720c */ /* 0x040fe20003f84070 */
[--C-:B------:R-:W-:Y:S01]  /*4370*/  @!P6 IMAD.IADD R61, R61, 0x1, -R0.reuse ;  /* 0x000000013d3de824 */ /* 0x100fe200078e0a00 */
[----:B------:R-:W-:Y:S01]  /*4380*/  ISETP.GT.U32.AND P6, PT, R0, R75, PT ;  /* 0x0000004b0000720c */ /* 0x000fe20003fc4070 */
[--C-:B------:R-:W-:Y:S01]  /*4390*/  @!P1 IMAD.IADD R67, R67, 0x1, -R0.reuse ;  /* 0x0000000143439824 */ /* 0x100fe200078e0a00 */
[----:B------:R-:W-:Y:S01]  /*43a0*/  ISETP.GE.AND P1, PT, R214, RZ, PT ;  /* 0x000000ffd600720c */ /* 0x000fe20003f26270 */
[--C-:B------:R-:W-:Y:S01]  /*43b0*/  @!P2 IMAD.IADD R69, R69, 0x1, -R0.reuse ;  /* 0x000000014545a824 */ /* 0x100fe200078e0a00 */
[----:B------:R-:W-:Y:S01]  /*43c0*/  ISETP.GE.AND P2, PT, R212, RZ, PT ;  /* 0x000000ffd400720c */ /* 0x000fe20003f46270 */
[----:B------:R-:W-:Y:S01]  /*43d0*/  @!P0 IMAD.IADD R71, R71, 0x1, -R0 ;  /* 0x0000000147478824 */ /* 0x000fe200078e0a00 */
[----:B------:R-:W-:-:S02]  /*43e0*/  ISETP.GE.AND P0, PT, R210, RZ, PT ;  /* 0x000000ffd200720c */ /* 0x000fc40003f06270 */
[----:B------:R-:W-:Y:S02]  /*43f0*/  @!P5 IADD3 R49, -R49, RZ, RZ ;  /* 0x000000ff3131d210 */ /* 0x000fe40007ffe1ff */
[C---:B------:R-:W-:Y:S01]  /*4400*/  ISETP.GT.U32.AND P5, PT, R0.reuse, R65, PT ;  /* 0x000000410000720c */ /* 0x040fe20003fa4070 */
[--C-:B------:R-:W-:Y:S01]  /*4410*/  @!P3 IMAD.IADD R63, R63, 0x1, -R0.reuse ;  /* 0x000000013f3fb824 */ /* 0x100fe200078e0a00 */
[----:B------:R-:W-:Y:S02]  /*4420*/  ISETP.GT.U32.AND P3, PT, R0, R77, PT ;  /* 0x0000004d0000720c */ /* 0x000fe40003f64070 */
[----:B------:R-:W-:Y:S02]  /*4430*/  @!P4 IADD3 R73, R73, -R0, RZ ;  /* 0x800000004949c210 */ /* 0x000fe40007ffe0ff */
[----:B------:R-:W-:Y:S01]  /*4440*/  ISETP.GE.AND P4, PT, R208, RZ, PT ;  /* 0x000000ffd000720c */ /* 0x000fe20003f86270 */
[----:B------:R-:W-:Y:S01]  /*4450*/  @!P6 IMAD.IADD R75, R75, 0x1, -R0 ;  /* 0x000000014b4be824 */ /* 0x000fe200078e0a00 */
[----:B------:R-:W-:Y:S01]  /*4460*/  @!P1 IADD3 R57, -R57, RZ, RZ ;  /* 0x000000ff39399210 */ /* 0x000fe20007ffe1ff */
[----:B------:R-:W-:Y:S01]  /*4470*/  @!P2 IMAD.MOV R59, RZ, RZ, -R59 ;  /* 0x000000ffff3ba224 */ /* 0x000fe200078e0a3b */
[----:B------:R-:W-:Y:S01]  /*4480*/  ISETP.GE.AND P6, PT, R206, RZ, PT ;  /* 0x000000ffce00720c */ /* 0x000fe20003fc6270 */
[----:B------:R-:W-:Y:S01]  /*4490*/  @!P0 IMAD.MOV R61, RZ, RZ, -R61 ;  /* 0x000000ffff3d8224 */ /* 0x000fe200078e0a3d */
[----:B------:R-:W-:-:S02]  /*44a0*/  ISETP.GT.U32.AND P1, PT, R0, R69, PT ;  /* 0x000000450000720c */ /* 0x000fc40003f24070 */
[----:B------:R-:W-:Y:S02]  /*44b0*/  @!P5 IADD3 R65, R65, -R0, RZ ;  /* 0x800000004141d210 */ /* 0x000fe40007ffe0ff */
[C---:B------:R-:W-:Y:S02]  /*44c0*/  ISETP.GT.U32.AND P2, PT, R0.reuse, R71, PT ;  /* 0x000000470000720c */ /* 0x040fe40003f44070 */
[----:B------:R-:W-:Y:S02]  /*44d0*/  ISETP.GT.U32.AND P0, PT, R0, R73, PT ;  /* 0x000000490000720c */ /* 0x000fe40003f04070 */
[----:B------:R-:W-:Y:S01]  /*44e0*/  ISETP.GE.AND P5, PT, R216, RZ, PT ;  /* 0x000000ffd800720c */ /* 0x000fe20003fa6270 */
[--C-:B------:R-:W-:Y:S01]  /*44f0*/  @!P3 IMAD.IADD R77, R77, 0x1, -R0.reuse ;  /* 0x000000014d4db824 */ /* 0x100fe200078e0a00 */
[C---:B------:R-:W-:Y:S01]  /*4500*/  ISETP.GT.U32.AND P3, PT, R0.reuse, R67, PT ;  /* 0x000000430000720c */ /* 0x040fe20003f64070 */
[----:B------:R-:W-:Y:S01]  /*4510*/  @!P4 IMAD.MOV R63, RZ, RZ, -R63 ;  /* 0x000000ffff3fc224 */ /* 0x000fe200078e0a3f */
[----:B------:R-:W-:Y:S01]  /*4520*/  ISETP.GT.U32.AND P4, PT, R0, R75, PT ;  /* 0x0000004b0000720c */ /* 0x000fe20003f84070 */
[----:B------:R-:W-:Y:S01]  /*4530*/  @!P1 IMAD.IADD R69, R69, 0x1, -R0 ;  /* 0x0000000145459824 */ /* 0x000fe200078e0a00 */
[----:B------:R-:W-:-:S02]  /*4540*/  @!P6 IADD3 R65, -R65, RZ, RZ ;  /* 0x000000ff4141e210 */ /* 0x000fc40007ffe1ff */
[C---:B------:R-:W-:Y:S01]  /*4550*/  ISETP.GT.U32.AND P6, PT, R0.reuse, R79, PT ;  /* 0x0000004f0000720c */ /* 0x040fe20003fc4070 */
[--C-:B------:R-:W-:Y:S01]  /*4560*/  @!P2 IMAD.IADD R71, R71, 0x1, -R0.reuse ;  /* 0x000000014747a824 */ /* 0x100fe200078e0a00 */
[C---:B------:R-:W-:Y:S02]  /*4570*/  ISETP.GT.U32.AND P1, PT, R0.reuse, R81, PT ;  /* 0x000000510000720c */ /* 0x040fe40003f24070 */
[-C--:B------:R-:W-:Y:S01]  /*4580*/  @!P0 IADD3 R73, R73, -R0.reuse, RZ ;  /* 0x8000000049498210 */ /* 0x080fe20007ffe0ff */
[----:B------:R-:W-:Y:S01]  /*4590*/  @!P5 IMAD.MOV R55, RZ, RZ, -R55 ;  /* 0x000000ffff37d224 */ /* 0x000fe200078e0a37 */
[C---:B------:R-:W-:Y:S02]  /*45a0*/  ISETP.GT.U32.AND P2, PT, R0.reuse, R83, PT ;  /* 0x000000530000720c */ /* 0x040fe40003f44070 */
[C---:B------:R-:W-:Y:S02]  /*45b0*/  ISETP.GT.U32.AND P0, PT, R0.reuse, R85, PT ;  /* 0x000000550000720c */ /* 0x040fe40003f04070 */
[----:B------:R-:W-:Y:S01]  /*45c0*/  ISETP.GT.U32.AND P5, PT, R0, R77, PT ;  /* 0x0000004d0000720c */ /* 0x000fe20003fa4070 */
[--C-:B------:R-:W-:Y:S01]  /*45d0*/  @!P3 IMAD.IADD R67, R67, 0x1, -R0.reuse ;  /* 0x000000014343b824 */ /* 0x100fe200078e0a00 */
[----:B------:R-:W-:Y:S01]  /*45e0*/  ISETP.GE.AND P3, PT, R204, RZ, PT ;  /* 0x000000ffcc00720c */ /* 0x000fe20003f66270 */
[--C-:B------:R-:W-:Y:S01]  /*45f0*/  @!P4 IMAD.IADD R75, R75, 0x1, -R0.reuse ;  /* 0x000000014b4bc824 */ /* 0x100fe200078e0a00 */
[----:B------:R-:W-:Y:S01]  /*4600*/  ISETP.GT.U32.AND P4, PT, R0, R87, PT ;  /* 0x000000570000720c */ /* 0x000fe20003f84070 */
[----:B------:R-:W-:Y:S01]  /*4610*/  @!P6 IMAD.IADD R79, R79, 0x1, -R0 ;  /* 0x000000014f4fe824 */ /* 0x000fe200078e0a00 */
[----:B------:R-:W-:-:S02]  /*4620*/  @!P1 IADD3 R81, R81, -R0, RZ ;  /* 0x8000000051519210 */ /* 0x000fc40007ffe0ff */
[----:B------:R-:W-:Y:S01]  /*4630*/  ISETP.GE.AND P1, PT, R200, RZ, PT ;  /* 0x000000ffc800720c */ /* 0x000fe20003f26270 */
[--C-:B------:R-:W-:Y:S01]  /*4640*/  @!P2 IMAD.IADD R83, R83, 0x1, -R0.reuse ;  /* 0x000000015353a824 */ /* 0x100fe200078e0a00 */
[----:B------:R-:W-:Y:S01]  /*4650*/  ISETP.GE.AND P2, PT, R198, RZ, PT ;  /* 0x000000ffc600720c */ /* 0x000fe20003f46270 */
[--C-:B------:R-:W-:Y:S01]  /*4660*/  @!P0 IMAD.IADD R85, R85, 0x1, -R0.reuse ;  /* 0x0000000155558824 */ /* 0x100fe200078e0a00 */
[----:B------:R-:W-:Y:S01]  /*4670*/  ISETP.GE.AND P0, PT, R196, RZ, PT ;  /* 0x000000ffc400720c */ /* 0x000fe20003f06270 */
[--C-:B------:R-:W-:Y:S01]  /*4680*/  @!P5 IMAD.IADD R77, R77, 0x1, -R0.reuse ;  /* 0x000000014d4dd824 */ /* 0x100fe200078e0a00 */
[----:B------:R-:W-:Y:S01]  /*4690*/  ISETP.GE.AND P5, PT, R202, RZ, PT ;  /* 0x000000ffca00720c */ /* 0x000fe20003fa6270 */
[----:B------:R-:W-:Y:S01]  /*46a0*/  @!P3 IMAD.MOV R67, RZ, RZ, -R67 ;  /* 0x000000ffff43b224 */ /* 0x000fe200078e0a43 */
[C---:B------:R-:W-:Y:S02]  /*46b0*/  ISETP.GT.U32.AND P3, PT, R0.reuse, R79, PT ;  /* 0x0000004f0000720c */ /* 0x040fe40003f64070 */
[----:B------:R-:W-:Y:S01]  /*46c0*/  ISETP.GT.U32.AND P6, PT, R0, R89, PT ;  /* 0x000000590000720c */ /* 0x000fe20003fc4070 */
[----:B------:R-:W-:Y:S01]  /*46d0*/  @!P4 IMAD.IADD R87, R87, 0x1, -R0 ;  /* 0x000000015757c824 */ /* 0x000fe200078e0a00 */
[----:B------:R-:W-:-:S02]  /*46e0*/  ISETP.GE.AND P4, PT, R194, RZ, PT ;  /* 0x000000ffc200720c */ /* 0x000fc40003f86270 */
[----:B------:R-:W-:Y:S01]  /*46f0*/  @!P1 IADD3 R71, -R71, RZ, RZ ;  /* 0x000000ff47479210 */ /* 0x000fe20007ffe1ff */
[----:B------:R-:W-:Y:S01]  /*4700*/  @!P2 IMAD.MOV R73, RZ, RZ, -R73 ;  /* 0x000000ffff49a224 */ /* 0x000fe200078e0a49 */
[C---:B------:R-:W-:Y:S01]  /*4710*/  ISETP.GT.U32.AND P1, PT, R0.reuse, R83, PT ;  /* 0x000000530000720c */ /* 0x040fe20003f24070 */
[----:B------:R-:W-:Y:S01]  /*4720*/  @!P0 IMAD.MOV R75, RZ, RZ, -R75 ;  /* 0x000000ffff4b8224 */ /* 0x000fe200078e0a4b */
[C---:B------:R-:W-:Y:S01]  /*4730*/  ISETP.GT.U32.AND P2, PT, R0.reuse, R85, PT ;  /* 0x000000550000720c */ /* 0x040fe20003f44070 */
[----:B------:R-:W-:Y:S01]  /*4740*/  @!P5 IMAD.MOV R69, RZ, RZ, -R69 ;  /* 0x000000ffff45d224 */ /* 0x000fe200078e0a45 */
[C---:B------:R-:W-:Y:S02]  /*4750*/  ISETP.GT.U32.AND P0, PT, R0.reuse, R87, PT ;  /* 0x000000570000720c */ /* 0x040fe40003f04070 */
[C---:B------:R-:W-:Y:S02]  /*4760*/  ISETP.GT.U32.AND P5, PT, R0.reuse, R81, PT ;  /* 0x000000510000720c */ /* 0x040fe40003fa4070 */
[----:B------:R-:W-:Y:S01]  /*4770*/  @!P3 IADD3 R79, R79, -R0, RZ ;  /* 0x800000004f4fb210 */ /* 0x000fe20007ffe0ff */
[----:B------:R-:W-:Y:S01]  /*4780*/  @!P6 IMAD.IADD R89, R89, 0x1, -R0 ;  /* 0x000000015959e824 */ /* 0x000fe200078e0a00 */
[C---:B------:R-:W-:Y:S01]  /*4790*/  ISETP.GT.U32.AND P3, PT, R0.reuse, R93, PT ;  /* 0x0000005d0000720c */ /* 0x040fe20003f64070 */
[----:B------:R-:W-:Y:S01]  /*47a0*/  @!P4 IMAD.MOV R77, RZ, RZ, -R77 ;  /* 0x000000ffff4dc224 */ /* 0x000fe200078e0a4d */
[----:B------:R-:W-:-:S02]  /*47b0*/  ISETP.GT.U32.AND P4, PT, R0, R91, PT ;  /* 0x0000005b0000720c */ /* 0x000fc40003f84070 */
[C---:B------:R-:W-:Y:S01]  /*47c0*/  ISETP.GT.U32.AND P6, PT, R0.reuse, R89, PT ;  /* 0x000000590000720c */ /* 0x040fe20003fc4070 */
[--C-:B------:R-:W-:Y:S01]  /*47d0*/  @!P1 IMAD.IADD R83, R83, 0x1, -R0.reuse ;  /* 0x0000000153539824 */ /* 0x100fe200078e0a00 */
[C---:B------:R-:W-:Y:S01]  /*47e0*/  ISETP.GT.U32.AND P1, PT, R0.reuse, R97, PT ;  /* 0x000000610000720c */ /* 0x040fe20003f24070 */
[--C-:B------:R-:W-:Y:S01]  /*47f0*/  @!P2 IMAD.IADD R85, R85, 0x1, -R0.reuse ;  /* 0x000000015555a824 */ /* 0x100fe200078e0a00 */
[----:B------:R-:W-:Y:S01]  /*4800*/  @!P0 IADD3 R87, R87, -R0, RZ ;  /* 0x8000000057578210 */ /* 0x000fe20007ffe0ff */
[--C-:B------:R-:W-:Y:S01]  /*4810*/  @!P5 IMAD.IADD R81, R81, 0x1, -R0.reuse ;  /* 0x000000015151d824 */ /* 0x100fe200078e0a00 */
[C---:B------:R-:W-:Y:S02]  /*4820*/  ISETP.GT.U32.AND P2, PT, R0.reuse, R99, PT ;  /* 0x000000630000720c */ /* 0x040fe40003f44070 */
[C---:B------:R-:W-:Y:S02]  /*4830*/  ISETP.GT.U32.AND P0, PT, R0.reuse, R101, PT ;  /* 0x000000650000720c */ /* 0x040fe40003f04070 */
[----:B------:R-:W-:Y:S01]  /*4840*/  ISETP.GT.U32.AND P5, PT, R0, R95, PT ;  /* 0x0000005f0000720c */ /* 0x000fe20003fa4070 */
[--C-:B------:R-:W-:Y:S01]  /*4850*/  @!P3 IMAD.IADD R93, R93, 0x1, -R0.reuse ;  /* 0x000000015d5db824 */ /* 0x100fe200078e0a00 */
[----:B------:R-:W-:Y:S01]  /*4860*/  ISETP.GE.AND P3, PT, R188, RZ, PT ;  /* 0x000000ffbc00720c */ /* 0x000fe20003f66270 */
        /* <DEDUP_REMOVED lines=8> */
[----:B------:R-:W-:Y:S01]  /*48f0*/  @!P0 IMAD.IADD R101, R101, 0x1, -R0 ;  /* 0x0000000165658824 */ /* 0x000fe200078e0a00 */
[----:B------:R-:W-:-:S02]  /*4900*/  ISETP.GT.U32.AND P0, PT, R0, R91, PT ;  /* 0x0000005b0000720c */ /* 0x000fc40003f04070 */
[----:B------:R-:W-:Y:S01]  /*4910*/  @!P5 IADD3 R95, R95, -R0, RZ ;  /* 0x800000005f5fd210 */ /* 0x000fe20007ffe0ff */
[----:B------:R-:W-:-:S03]  /*4920*/  @!P3 IMAD.MOV R83, RZ, RZ, -R83 ;  /* 0x000000ffff53b224 */ /* 0x000fc600078e0a53 */
[C---:B------:R-:W-:Y:S01]  /*4930*/  ISETP.GT.U32.AND P3, PT, R0.reuse, R95, PT ;  /* 0x0000005f0000720c */ /* 0x040fe20003f64070 */
[----:B------:R-:W-:Y:S01]  /*4940*/  @!P4 IMAD.MOV R81, RZ, RZ, -R81 ;  /* 0x000000ffff51c224 */ /* 0x000fe200078e0a51 */
[----:B------:R-:W-:Y:S02]  /*4950*/  @!P6 IADD3 R79, -R79, RZ, RZ ;  /* 0x000000ff4f4fe210 */ /* 0x000fe40007ffe1ff */
[----:B------:R-:W-:Y:S02]  /*4960*/  ISETP.GT.U32.AND P4, PT, R0, R93, PT ;  /* 0x0000005d0000720c */ /* 0x000fe40003f84070 */
[----:B------:R-:W-:Y:S02]  /*4970*/  ISETP.GE.AND P5, PT, R186, RZ, PT ;  /* 0x000000ffba00720c */ /* 0x000fe40003fa6270 */
[C---:B------:R-:W-:Y:S01]  /*4980*/  ISETP.GT.U32.AND P6, PT, R0.reuse, R97, PT ;  /* 0x000000610000720c */ /* 0x040fe20003fc4070 */
[----:B------:R-:W-:Y:S01]  /*4990*/  @!P2 IMAD.MOV R89, RZ, RZ, -R89 ;  /* 0x000000ffff59a224 */ /* 0x000fe200078e0a59 */
[----:B------:R-:W-:Y:S01]  /*49a0*/  @!P1 IADD3 R87, -R87, RZ, RZ ;  /* 0x000000ff57579210 */ /* 0x000fe20007ffe1ff */
[----:B------:R-:W-:Y:S01]  /*49b0*/  @!P0 IMAD.IADD R91, R91, 0x1, -R0 ;  /* 0x000000015b5b8824 */ /* 0x000fe200078e0a00 */
[----:B------:R-:W-:-:S02]  /*49c0*/  ISETP.GT.U32.AND P1, PT, R0, R99, PT ;  /* 0x000000630000720c */ /* 0x000fc40003f24070 */
[C---:B------:R-:W-:Y:S02]  /*49d0*/  ISETP.GT.U32.AND P2, PT, R0.reuse, R103, PT ;  /* 0x000000670000720c */ /* 0x040fe40003f44070 */
[C---:B------:R-:W-:Y:S02]  /*49e0*/  ISETP.GT.U32.AND P0, PT, R0.reuse, R105, PT ;  /* 0x000000690000720c */ /* 0x040fe40003f04070 */
[-C--:B------:R-:W-:Y:S02]  /*49f0*/  @!P3 IADD3 R95, R95, -R0.reuse, RZ ;  /* 0x800000005f5fb210 */ /* 0x080fe40007ffe0ff */
[C---:B------:R-:W-:Y:S01]  /*4a00*/  ISETP.GT.U32.AND P3, PT, R0.reuse, R109, PT ;  /* 0x0000006d0000720c */ /* 0x040fe20003f64070 */
[--C-:B------:R-:W-:Y:S01]  /*4a10*/  @!P4 IMAD.IADD R93, R93, 0x1, -R0.reuse ;  /* 0x000000015d5dc824 */ /* 0x100fe200078e0a00 */
[C---:B------:R-:W-:Y:S01]  /*4a20*/  ISETP.GT.U32.AND P4, PT, R0.reuse, R107, PT ;  /* 0x0000006b0000720c */ /* 0x040fe20003f84070 */
[----:B------:R-:W-:Y:S01]  /*4a30*/  @!P5 IMAD.MOV R85, RZ, RZ, -R85 ;  /* 0x000000ffff55d224 */ /* 0x000fe200078e0a55 */
[C---:B------:R-:W-:Y:S01]  /*4a40*/  ISETP.GT.U32.AND P5, PT, R0.reuse, R101, PT ;  /* 0x000000650000720c */ /* 0x040fe20003fa4070 */
[--C-:B------:R-:W-:Y:S01]  /*4a50*/  @!P6 IMAD.IADD R97, R97, 0x1, -R0.reuse ;  /* 0x000000016161e824 */ /* 0x100fe200078e0a00 */
[C---:B------:R-:W-:Y:S01]  /*4a60*/  ISETP.GT.U32.AND P6, PT, R0.reuse, R111, PT ;  /* 0x0000006f0000720c */ /* 0x040fe20003fc4070 */
[--C-:B------:R-:W-:Y:S01]  /*4a70*/  @!P1 IMAD.IADD R99, R99, 0x1, -R0.reuse ;  /* 0x0000000163639824 */ /* 0x100fe200078e0a00 */
[----:B------:R-:W-:Y:S01]  /*4a80*/  @!P2 IADD3 R103, R103, -R0, RZ ;  /* 0x800000006767a210 */ /* 0x000fe20007ffe0ff */
[----:B------:R-:W-:Y:S01]  /*4a90*/  @!P0 IMAD.IADD R105, R105, 0x1, -R0 ;  /* 0x0000000169698824 */ /* 0x000fe200078e0a00 */
[----:B------:R-:W-:-:S02]  /*4aa0*/  ISETP.GT.U32.AND P1, PT, R0, R113, PT ;  /* 0x000000710000720c */ /* 0x000fc40003f24070 */
[----:B------:R-:W-:Y:S02]  /*4ab0*/  ISETP.GE.AND P2, PT, R178, RZ, PT ;  /* 0x000000ffb200720c */ /* 0x000fe40003f46270 */
[----:B------:R-:W-:Y:S01]  /*4ac0*/  ISETP.GE.AND P0, PT, R176, RZ, PT ;  /* 0x000000ffb000720c */ /* 0x000fe20003f06270 */
[--C-:B------:R-:W-:Y:S01]  /*4ad0*/  @!P3 IMAD.IADD R109, R109, 0x1, -R0.reuse ;  /* 0x000000016d6db824 */ /* 0x100fe200078e0a00 */
[----:B------:R-:W-:Y:S01]  /*4ae0*/  ISETP.GE.AND P3, PT, R172, RZ, PT ;  /* 0x000000ffac00720c */ /* 0x000fe20003f66270 */
[--C-:B------:R-:W-:Y:S01]  /*4af0*/  @!P4 IMAD.IADD R107, R107, 0x1, -R0.reuse ;  /* 0x000000016b6bc824 */ /* 0x100fe200078e0a00 */
[----:B------:R-:W-:Y:S01]  /*4b00*/  ISETP.GE.AND P4, PT, R174, RZ, PT ;  /* 0x000000ffae00720c */ /* 0x000fe20003f86270 */
[----:B------:R-:W-:Y:S01]  /*4b10*/  @!P5 IMAD.IADD R101, R101, 0x1, -R0 ;  /* 0x000000016565d824 */ /* 0x000fe200078e0a00 */
[----:B------:R-:W-:Y:S02]  /*4b20*/  @!P6 IADD3 R111, R111, -R0, RZ ;  /* 0x800000006f6fe210 */ /* 0x000fe40007ffe0ff */
[----:B------:R-:W-:-:S02]  /*4b30*/  ISETP.GE.AND P5, PT, R180, RZ, PT ;  /* 0x000000ffb400720c */ /* 0x000fc40003fa6270 */
[----:B------:R-:W-:Y:S01]  /*4b40*/  ISETP.GE.AND P6, PT, R170, RZ, PT ;  /* 0x000000ffaa00720c */ /* 0x000fe20003fc6270 */
[----:B------:R-:W-:Y:S01]  /*4b50*/  @!P1 IMAD.IADD R113, R113, 0x1, -R0 ;  /* 0x0000000171719824 */ /* 0x000fe200078e0a00 */
[C---:B------:R-:W-:Y:S01]  /*4b60*/  ISETP.GT.U32.AND P1, PT, R0.reuse, R103, PT ;  /* 0x000000670000720c */ /* 0x040fe20003f24070 */
[----:B------:R-:W-:Y:S01]  /*4b70*/  @!P2 IMAD.MOV R93, RZ, RZ, -R93 ;  /* 0x000000ffff5da224 */ /* 0x000fe200078e0a5d */
[----:B------:R-:W-:Y:S02]  /*4b80*/  @!P0 IADD3 R95, -R95, RZ, RZ ;  /* 0x000000ff5f5f8210 */ /* 0x000fe40007ffe1ff */
[C---:B------:R-:W-:Y:S02]  /*4b90*/  ISETP.GT.U32.AND P2, PT, R0.reuse, R105, PT ;  /* 0x000000690000720c */ /* 0x040fe40003f44070 */
[C---:B------:R-:W-:Y:S01]  /*4ba0*/  ISETP.GT.U32.AND P0, PT, R0.reuse, R107, PT ;  /* 0x0000006b0000720c */ /* 0x040fe20003f04070 */
[----:B------:R-:W-:Y:S01]  /*4bb0*/  @!P3 IMAD.MOV R99, RZ, RZ, -R99 ;  /* 0x000000ffff63b224 */ /* 0x000fe200078e0a63 */
[C---:B------:R-:W-:Y:S01]  /*4bc0*/  ISETP.GT.U32.AND P3, PT, R0.reuse, R111, PT ;  /* 0x0000006f0000720c */ /* 0x040fe20003f64070 */
[----:B------:R-:W-:Y:S01]  /*4bd0*/  @!P4 IMAD.MOV R97, RZ, RZ, -R97 ;  /* 0x000000ffff61c224 */ /* 0x000fe200078e0a61 */
[C---:B------:R-:W-:Y:S01]  /*4be0*/  ISETP.GT.U32.AND P4, PT, R0.reuse, R109, PT ;  /* 0x0000006d0000720c */ /* 0x040fe20003f84070 */
[----:B------:R-:W-:Y:S01]  /*4bf0*/  @!P5 IMAD.MOV R91, RZ, RZ, -R91 ;  /* 0x000000ffff5bd224 */ /* 0x000fe200078e0a5b */
[C---:B------:R-:W-:Y:S01]  /*4c00*/  ISETP.GT.U32.AND P5, PT, R0.reuse, R113, PT ;  /* 0x000000710000720c */ /* 0x040fe20003fa4070 */
[----:B------:R-:W-:Y:S01]  /*4c10*/  @!P6 IMAD.MOV R101, RZ, RZ, -R101 ;  /* 0x000000ffff65e224 */ /* 0x000fe200078e0a65 */
[----:B------:R-:W-:-:S02]  /*4c20*/  ISETP.GT.U32.AND P6, PT, R0, R115, PT ;  /* 0x000000730000720c */ /* 0x000fc40003fc4070 */
[-C--:B------:R-:W-:Y:S01]  /*4c30*/  @!P1 IADD3 R103, R103, -R0.reuse, RZ ;  /* 0x8000000067679210 */ /* 0x080fe20007ffe0ff */
[--C-:B------:R-:W-:Y:S01]  /*4c40*/  @!P2 IMAD.IADD R105, R105, 0x1, -R0.reuse ;  /* 0x000000016969a824 */ /* 0x100fe200078e0a00 */
[----:B------:R-:W-:Y:S01]  /*4c50*/  ISETP.GE.AND P1, PT, R168, RZ, PT ;  /* 0x000000ffa800720c */ /* 0x000fe20003f26270 */
[--C-:B------:R-:W-:Y:S01]  /*4c60*/  @!P0 IMAD.IADD R107, R107, 0x1, -R0.reuse ;  /* 0x000000016b6b8824 */ /* 0x100fe200078e0a00 */
[C---:B------:R-:W-:Y:S02]  /*4c70*/  ISETP.GT.U32.AND P2, PT, R0.reuse, R117, PT ;  /* 0x000000750000720c */ /* 0x040fe40003f44070 */
[C---:B------:R-:W-:Y:S02]  /*4c80*/  ISETP.GT.U32.AND P0, PT, R0.reuse, R119, PT ;  /* 0x000000770000720c */ /* 0x040fe40003f04070 */
[----:B------:R-:W-:Y:S02]  /*4c90*/  @!P3 IADD3 R111, R111, -R0, RZ ;  /* 0x800000006f6fb210 */ /* 0x000fe40007ffe0ff */
[C---:B------:R-:W-:Y:S01]  /*4ca0*/  ISETP.GT.U32.AND P3, PT, R0.reuse, R123, PT ;  /* 0x0000007b0000720c */ /* 0x040fe20003f64070 */
[--C-:B------:R-:W-:Y:S01]  /*4cb0*/  @!P4 IMAD.IADD R109, R109, 0x1, -R0.reuse ;  /* 0x000000016d6dc824 */ /* 0x100fe200078e0a00 */
[----:B------:R-:W-:Y:S01]  /*4cc0*/  ISETP.GT.U32.AND P4, PT, R0, R121, PT ;  /* 0x000000790000720c */ /* 0x000fe20003f84070 */
[--C-:B------:R-:W-:Y:S01]  /*4cd0*/  @!P5 IMAD.IADD R113, R113, 0x1, -R0.reuse ;  /* 0x000000017171d824 */ /* 0x100fe200078e0a00 */
[----:B------:R-:W-:Y:S01]  /*4ce0*/  ISETP.GE.AND P5, PT, R166, RZ, PT ;  /* 0x000000ffa600720c */ /* 0x000fe20003fa6270 */
[----:B------:R-:W-:-:S02]  /*4cf0*/  @!P6 IMAD.IADD R115, R115, 0x1, -R0 ;  /* 0x000000017373e824 */ /* 0x000fc400078e0a00 */
[--C-:B------:R-:W-:Y:S01]  /*4d00*/  @!P2 IMAD.IADD R117, R117, 0x1, -R0.reuse ;  /* 0x000000017575a824 */ /* 0x100fe200078e0a00 */
[----:B------:R-:W-:Y:S01]  /*4d10*/  ISETP.GE.AND P2, PT, R164, RZ, PT ;  /* 0x000000ffa400720c */ /* 0x000fe20003f46270 */
[----:B------:R-:W-:Y:S01]  /*4d20*/  @!P1 IMAD.MOV R103, RZ, RZ, -R103 ;  /* 0x000000ffff679224 */ /* 0x000fe200078e0a67 */
[----:B------:R-:W-:Y:S02]  /*4d30*/  @!P0 IADD3 R119, R119, -R0, RZ ;  /* 0x8000000077778210 */ /* 0x000fe40007ffe0ff */
[----:B------:R-:W-:Y:S02]  /*4d40*/  ISETP.GE.AND P0, PT, R162, RZ, PT ;  /* 0x000000ffa200720c */ /* 0x000fe40003f06270 */
[----:B------:R-:W-:Y:S01]  /*4d50*/  ISETP.GT.U32.AND P1, PT, R0, R115, PT ;  /* 0x000000730000720c */ /* 0x000fe20003f24070 */
[--C-:B------:R-:W-:Y:S01]  /*4d60*/  @!P3 IMAD.IADD R123, R123, 0x1, -R0.reuse ;  /* 0x000000017b7bb824 */ /* 0x100fe200078e0a00 */
[----:B------:R-:W-:Y:S01]  /*4d70*/  ISETP.GE.AND P3, PT, R158, RZ, PT ;  /* 0x000000ff9e00720c */ /* 0x000fe20003f66270 */
[----:B------:R-:W-:Y:S01]  /*4d80*/  @!P4 IMAD.IADD R121, R121, 0x1, -R0 ;  /* 0x000000017979c824 */ /* 0x000fe200078e0a00 */
[----:B------:R-:W-:Y:S01]  /*4d90*/  ISETP.GT.U32.AND P6, PT, R0, R125, PT ;  /* 0x0000007d0000720c */ /* 0x000fe20003fc4070 */
[----:B------:R-:W-:Y:S01]  /*4da0*/  @!P5 IMAD.MOV R105, RZ, RZ, -R105 ;  /* 0x000000ffff69d224 */ /* 0x000fe200078e0a69 */
[----:B------:R-:W-:-:S02]  /*4db0*/  ISETP.GE.AND P4, PT, R160, RZ, PT ;  /* 0x000000ffa000720c */ /* 0x000fc40003f86270 */
[C---:B------:R-:W-:Y:S01]  /*4dc0*/  ISETP.GT.U32.AND P5, PT, R0.reuse, R117, PT ;  /* 0x000000750000720c */ /* 0x040fe20003fa4070 */
[----:B------:R-:W-:Y:S01]  /*4dd0*/  @!P2 IMAD.MOV R107, RZ, RZ, -R107 ;  /* 0x000000ffff6ba224 */ /* 0x000fe200078e0a6b */
[C---:B------:R-:W-:Y:S02]  /*4de0*/  ISETP.GT.U32.AND P2, PT, R0.reuse, R119, PT ;  /* 0x000000770000720c */ /* 0x040fe40003f44070 */
[----:B------:R-:W-:Y:S01]  /*4df0*/  @!P0 IADD3 R109, -R109, RZ, RZ ;  /* 0x000000ff6d6d8210 */ /* 0x000fe20007ffe1ff */
[----:B------:R-:W-:Y:S01]  /*4e00*/  @!P1 IMAD.IADD R115, R115, 0x1, -R0 ;  /* 0x0000000173739824 */ /* 0x000fe200078e0a00 */
[C---:B------:R-:W-:Y:S02]  /*4e10*/  ISETP.GT.U32.AND P0, PT, R0.reuse, R121, PT ;  /* 0x000000790000720c */ /* 0x040fe40003f04070 */
[C---:B------:R-:W-:Y:S01]  /*4e20*/  ISETP.GT.U32.AND P1, PT, R0.reuse, R129, PT ;  /* 0x000000810000720c */ /* 0x040fe20003f24070 */
[----:B------:R-:W-:Y:S01]  /*4e30*/  @!P3 IMAD.MOV R113, RZ, RZ, -R113 ;  /* 0x000000ffff71b224 */ /* 0x000fe200078e0a71 */
[----:B------:R-:W-:-:S02]  /*4e40*/  ISETP.GT.U32.AND P3, PT, R0, R127, PT ;  /* 0x0000007f0000720c */ /* 0x000fc40003f64070 */
[-C--:B------:R-:W-:Y:S01]  /*4e50*/  @!P6 IADD3 R125, R125, -R0.reuse, RZ ;  /* 0x800000007d7de210 */ /* 0x080fe20007ffe0ff */
[----:B------:R-:W-:Y:S01]  /*4e60*/  @!P4 IMAD.MOV R111, RZ, RZ, -R111 ;  /* 0x000000ffff6fc224 */ /* 0x000fe200078e0a6f */
[C---:B------:R-:W-:Y:S02]  /*4e70*/  ISETP.GT.U32.AND P4, PT, R0.reuse, R123, PT ;  /* 0x0000007b0000720c */ /* 0x040fe40003f84070 */
[----:B------:R-:W-:Y:S02]  /*4e80*/  @!P5 IADD3 R117, R117, -R0, RZ ;  /* 0x800000007575d210 */ /* 0x000fe40007ffe0ff */
[C---:B------:R-:W-:Y:S02]  /*4e90*/  ISETP.GT.U32.AND P6, PT, R0.reuse, R125, PT ;  /* 0x0000007d0000720c */ /* 0x040fe40003fc4070 */
        /* <DEDUP_REMOVED lines=10> */
[----:B------:R-:W-:-:S02]  /*4f40*/  ISETP.GT.U32.AND P4, PT, R0, R137, PT ;  /* 0x000000890000720c */ /* 0x000fc40003f84070 */
[-C--:B------:R-:W-:Y:S01]  /*4f50*/  @!P6 IADD3 R125, R125, -R0.reuse, RZ ;  /* 0x800000007d7de210 */ /* 0x080fe20007ffe0ff */
[--C-:B------:R-:W-:Y:S01]  /*4f60*/  @!P5 IMAD.IADD R131, R131, 0x1, -R0.reuse ;  /* 0x000000018383d824 */ /* 0x100fe200078e0a00 */
[----:B------:R-:W-:Y:S02]  /*4f70*/  ISETP.GE.AND P6, PT, R156, RZ, PT ;  /* 0x000000ff9c00720c */ /* 0x000fe40003fc6270 */
[----:B------:R-:W-:Y:S01]  /*4f80*/  @!P2 IADD3 R133, R133, -R0, RZ ;  /* 0x800000008585a210 */ /* 0x000fe20007ffe0ff */
[----:B------:R-:W-:Y:S01]  /*4f90*/  @!P0 IMAD.IADD R135, R135, 0x1, -R0 ;  /* 0x0000000187878824 */ /* 0x000fe200078e0a00 */
[----:B------:R-:W-:Y:S01]  /*4fa0*/  ISETP.GE.AND P2, PT, R148, RZ, PT ;  /* 0x000000ff9400720c */ /* 0x000fe20003f46270 */
[----:B------:R-:W-:Y:S01]  /*4fb0*/  @!P1 IMAD.MOV R119, RZ, RZ, -R119 ;  /* 0x000000ffff779224 */ /* 0x000fe200078e0a77 */
[----:B------:R-:W-:Y:S02]  /*4fc0*/  ISETP.GE.AND P0, PT, R146, RZ, PT ;  /* 0x000000ff9200720c */ /* 0x000fe40003f06270 */
[----:B------:R-:W-:-:S02]  /*4fd0*/  ISETP.GT.U32.AND P1, PT, R0, R131, PT ;  /* 0x000000830000720c */ /* 0x000fc40003f24070 */
[----:B------:R-:W-:Y:S02]  /*4fe0*/  @!P3 IADD3 R117, -R117, RZ, RZ ;  /* 0x000000ff7575b210 */ /* 0x000fe40007ffe1ff */
[C---:B------:R-:W-:Y:S01]  /*4ff0*/  ISETP.GT.U32.AND P3, PT, R0.reuse, R129, PT ;  /* 0x000000810000720c */ /* 0x040fe20003f64070 */
[--C-:B------:R-:W-:Y:S01]  /*5000*/  @!P4 IMAD.IADD R137, R137, 0x1, -R0.reuse ;  /* 0x000000018989c824 */ /* 0x100fe200078e0a00 */
[----:B------:R-:W-:Y:S01]  /*5010*/  ISETP.GT.U32.AND P4, PT, R0, R127, PT ;  /* 0x0000007f0000720c */ /* 0x000fe20003f84070 */
[----:B------:R-:W-:Y:S01]  /*5020*/  @!P6 IMAD.MOV R115, RZ, RZ, -R115 ;  /* 0x000000ffff73e224 */ /* 0x000fe200078e0a73 */
[----:B------:R-:W-:Y:S02]  /*5030*/  ISETP.GE.AND P5, PT, R150, RZ, PT ;  /* 0x000000ff9600720c */ /* 0x000fe40003fa6270 */
[C---:B------:R-:W-:Y:S01]  /*5040*/  ISETP.GT.U32.AND P6, PT, R0.reuse, R133, PT ;  /* 0x000000850000720c */ /* 0x040fe20003fc4070 */
[----:B------:R-:W-:Y:S01]  /*5050*/  @!P2 IMAD.MOV R123, RZ, RZ, -R123 ;  /* 0x000000ffff7ba224 */ /* 0x000fe200078e0a7b */
[----:B------:R-:W-:Y:S01]  /*5060*/  @!P0 IADD3 R125, -R125, RZ, RZ ;  /* 0x000000ff7d7d8210 */ /* 0x000fe20007ffe1ff */
[----:B------:R-:W-:Y:S01]  /*5070*/  @!P1 IMAD.IADD R131, R131, 0x1, -R0 ;  /* 0x0000000183839824 */ /* 0x000fe200078e0a00 */
[----:B------:R-:W-:-:S02]  /*5080*/  ISETP.GT.U32.AND P2, PT, R0, R135, PT ;  /* 0x000000870000720c */ /* 0x000fc40003f44070 */
[C---:B------:R-:W-:Y:S02]  /*5090*/  ISETP.GT.U32.AND P0, PT, R0.reuse, R139, PT ;  /* 0x0000008b0000720c */ /* 0x040fe40003f04070 */
[C---:B------:R-:W-:Y:S01]  /*50a0*/  ISETP.GT.U32.AND P1, PT, R0.reuse, R145, PT ;  /* 0x000000910000720c */ /* 0x040fe20003f24070 */
[--C-:B------:R-:W-:Y:S01]  /*50b0*/  @!P3 IMAD.IADD R129, R129, 0x1, -R0.reuse ;  /* 0x000000018181b824 */ /* 0x100fe200078e0a00 */
[C---:B------:R-:W-:Y:S01]  /*50c0*/  ISETP.GT.U32.AND P3, PT, R0.reuse, R143, PT ;  /* 0x0000008f0000720c */ /* 0x040fe20003f64070 */
[----:B------:R-:W-:Y:S01]  /*50d0*/  @!P4 IMAD.IADD R127, R127, 0x1, -R0 ;  /* 0x000000017f7fc824 */ /* 0x000fe200078e0a00 */
[C---:B------:R-:W-:Y:S01]  /*50e0*/  ISETP.GT.U32.AND P4, PT, R0.reuse, R141, PT ;  /* 0x0000008d0000720c */ /* 0x040fe20003f84070 */
[----:B------:R-:W-:Y:S01]  /*50f0*/  @!P5 IMAD.MOV R121, RZ, RZ, -R121 ;  /* 0x000000ffff79d224 */ /* 0x000fe200078e0a79 */
[----:B------:R-:W-:Y:S02]  /*5100*/  @!P6 IADD3 R133, R133, -R0, RZ ;  /* 0x800000008585e210 */ /* 0x000fe40007ffe0ff */
[----:B------:R-:W-:-:S02]  /*5110*/  ISETP.GT.U32.AND P5, PT, R0, R137, PT ;  /* 0x000000890000720c */ /* 0x000fc40003fa4070 */
[C---:B------:R-:W-:Y:S01]  /*5120*/  ISETP.GT.U32.AND P6, PT, R0.reuse, R147, PT ;  /* 0x000000930000720c */ /* 0x040fe20003fc4070 */
[--C-:B------:R-:W-:Y:S01]  /*5130*/  @!P2 IMAD.IADD R135, R135, 0x1, -R0.reuse ;  /* 0x000000018787a824 */ /* 0x100fe200078e0a00 */
[----:B------:R-:W-:Y:S01]  /*5140*/  ISETP.GT.U32.AND P2, PT, R0, R149, PT ;  /* 0x000000950000720c */ /* 0x000fe20003f44070 */
[--C-:B------:R-:W-:Y:S01]  /*5150*/  @!P0 IMAD.IADD R139, R139, 0x1, -R0.reuse ;  /* 0x000000018b8b8824 */ /* 0x100fe200078e0a00 */
[----:B------:R-:W-:Y:S01]  /*5160*/  ISETP.GE.AND P0, PT, R142, RZ, PT ;  /* 0x000000ff8e00720c */ /* 0x000fe20003f06270 */
[--C-:B------:R-:W-:Y:S01]  /*5170*/  @!P1 IMAD.IADD R145, R145, 0x1, -R0.reuse ;  /* 0x0000000191919824 */ /* 0x100fe200078e0a00 */
[----:B------:R-:W-:Y:S01]  /*5180*/  ISETP.GE.AND P1, PT, R136, RZ, PT ;  /* 0x000000ff8800720c */ /* 0x000fe20003f26270 */
[--C-:B------:R-:W-:Y:S01]  /*5190*/  @!P3 IMAD.IADD R143, R143, 0x1, -R0.reuse ;  /* 0x000000018f8fb824 */ /* 0x100fe200078e0a00 */
[----:B------:R-:W-:Y:S02]  /*51a0*/  ISETP.GE.AND P3, PT, R138, RZ, PT ;  /* 0x000000ff8a00720c */ /* 0x000fe40003f66270 */
[----:B------:R-:W-:Y:S01]  /*51b0*/  @!P4 IADD3 R141, R141, -R0, RZ ;  /* 0x800000008d8dc210 */ /* 0x000fe20007ffe0ff */
[--C-:B------:R-:W-:Y:S01]  /*51c0*/  @!P5 IMAD.IADD R137, R137, 0x1, -R0.reuse ;  /* 0x000000018989d824 */ /* 0x100fe200078e0a00 */
[----:B------:R-:W-:Y:S01]  /*51d0*/  ISETP.GE.AND P4, PT, R140, RZ, PT ;  /* 0x000000ff8c00720c */ /* 0x000fe20003f86270 */
[----:B------:R-:W-:Y:S01]  /*51e0*/  @!P6 IMAD.IADD R147, R147, 0x1, -R0 ;  /* 0x000000019393e824 */ /* 0x000fe200078e0a00 */
[----:B------:R-:W-:-:S02]  /*51f0*/  ISETP.GE.AND P5, PT, R144, RZ, PT ;  /* 0x000000ff9000720c */ /* 0x000fc40003fa6270 */
[----:B------:R-:W-:Y:S01]  /*5200*/  ISETP.GE.AND P6, PT, R134, RZ, PT ;  /* 0x000000ff8600720c */ /* 0x000fe20003fc6270 */
[----:B------:R-:W-:Y:S01]  /*5210*/  @!P0 IMAD.MOV R129, RZ, RZ, -R129 ;  /* 0x000000ffff818224 */ /* 0x000fe200078e0a81 */
[----:B------:R-:W-:Y:S01]  /*5220*/  @!P2 IADD3 R149, R149, -R0, RZ ;  /* 0x800000009595a210 */ /* 0x000fe20007ffe0ff */
[----:B------:R-:W-:Y:S01]  /*5230*/  @!P1 IMAD.MOV R135, RZ, RZ, -R135 ;  /* 0x000000ffff879224 */ /* 0x000fe200078e0a87 */
[C---:B------:R-:W-:Y:S02]  /*5240*/  ISETP.GT.U32.AND P2, PT, R0.reuse, R139, PT ;  /* 0x0000008b0000720c */ /* 0x040fe40003f44070 */
[C---:B------:R-:W-:Y:S02]  /*5250*/  ISETP.GT.U32.AND P0, PT, R0.reuse, R141, PT ;  /* 0x0000008d0000720c */ /* 0x040fe40003f04070 */
[----:B------:R-:W-:Y:S02]  /*5260*/  ISETP.GT.U32.AND P1, PT, R0, R147, PT ;  /* 0x000000930000720c */ /* 0x000fe40003f24070 */
[----:B------:R-:W-:-:S02]  /*5270*/  @!P3 IADD3 R133, -R133, RZ, RZ ;  /* 0x000000ff8585b210 */ /* 0x000fc40007ffe1ff */
[C---:B------:R-:W-:Y:S01]  /*5280*/  ISETP.GT.U32.AND P3, PT, R0.reuse, R145, PT ;  /* 0x000000910000720c */ /* 0x040fe20003f64070 */
[----:B------:R-:W-:Y:S01]  /*5290*/  @!P4 IMAD.MOV R131, RZ, RZ, -R131 ;  /* 0x000000ffff83c224 */ /* 0x000fe200078e0a83 */
[C---:B------:R-:W-:Y:S01]  /*52a0*/  ISETP.GT.U32.AND P4, PT, R0.reuse, R143, PT ;  /* 0x0000008f0000720c */ /* 0x040fe20003f84070 */
[----:B------:R-:W-:Y:S01]  /*52b0*/  @!P5 IMAD.MOV R127, RZ, RZ, -R127 ;  /* 0x000000ffff7fd224 */ /* 0x000fe200078e0a7f */
[C---:B------:R-:W-:Y:S01]  /*52c0*/  ISETP.GT.U32.AND P5, PT, R0.reuse, R149, PT ;  /* 0x000000950000720c */ /* 0x040fe20003fa4070 */
[----:B------:R-:W-:Y:S01]  /*52d0*/  @!P6 IMAD.MOV R137, RZ, RZ, -R137 ;  /* 0x000000ffff89e224 */ /* 0x000fe200078e0a89 */
[----:B------:R-:W-:Y:S01]  /*52e0*/  ISETP.GT.U32.AND P6, PT, R0, R151, PT ;  /* 0x000000970000720c */ /* 0x000fe20003fc4070 */
[--C-:B------:R-:W-:Y:S01]  /*52f0*/  @!P2 IMAD.IADD R139, R139, 0x1, -R0.reuse ;  /* 0x000000018b8ba824 */ /* 0x100fe200078e0a00 */
[----:B------:R-:W-:Y:S01]  /*5300*/  @!P0 IADD3 R141, R141, -R0, RZ ;  /* 0x800000008d8d8210 */ /* 0x000fe20007ffe0ff */
[----:B------:R-:W-:Y:S01]  /*5310*/  @!P1 IMAD.IADD R147, R147, 0x1, -R0 ;  /* 0x0000000193939824 */ /* 0x000fe200078e0a00 */
[----:B------:R-:W-:-:S02]  /*5320*/  ISETP.GE.AND P2, PT, R132, RZ, PT ;  /* 0x000000ff8400720c */ /* 0x000fc40003f46270 */
[C---:B------:R-:W-:Y:S02]  /*5330*/  ISETP.GT.U32.AND P0, PT, R0.reuse, R153, PT ;  /* 0x000000990000720c */ /* 0x040fe40003f04070 */
[C---:B------:R-:W-:Y:S01]  /*5340*/  ISETP.GT.U32.AND P1, PT, R0.reuse, R159, PT ;  /* 0x0000009f0000720c */ /* 0x040fe20003f24070 */
[--C-:B------:R-:W-:Y:S01]  /*5350*/  @!P3 IMAD.IADD R145, R145, 0x1, -R0.reuse ;  /* 0x000000019191b824 */ /* 0x100fe200078e0a00 */
[C---:B------:R-:W-:Y:S01]  /*5360*/  ISETP.GT.U32.AND P3, PT, R0.reuse, R157, PT ;  /* 0x0000009d0000720c */ /* 0x040fe20003f64070 */
[--C-:B------:R-:W-:Y:S01]  /*5370*/  @!P4 IMAD.IADD R143, R143, 0x1, -R0.reuse ;  /* 0x000000018f8fc824 */ /* 0x100fe200078e0a00 */
[----:B------:R-:W-:Y:S01]  /*5380*/  ISETP.GT.U32.AND P4, PT, R0, R155, PT ;  /* 0x0000009b0000720c */ /* 0x000fe20003f84070 */
[----:B------:R-:W-:Y:S01]  /*5390*/  @!P6 IMAD.IADD R151, R151, 0x1, -R0 ;  /* 0x000000019797e824 */ /* 0x000fe200078e0a00 */
[----:B------:R-:W-:Y:S02]  /*53a0*/  @!P5 IADD3 R149, R149, -R0, RZ ;  /* 0x800000009595d210 */ /* 0x000fe40007ffe0ff */
[----:B------:R-:W-:-:S02]  /*53b0*/  ISETP.GE.AND P5, PT, R130, RZ, PT ;  /* 0x000000ff8200720c */ /* 0x000fc40003fa6270 */
[----:B------:R-:W-:Y:S01]  /*53c0*/  @!P2 IADD3 R139, -R139, RZ, RZ ;  /* 0x000000ff8b8ba210 */ /* 0x000fe20007ffe1ff */
[--C-:B------:R-:W-:Y:S01]  /*53d0*/  @!P0 IMAD.IADD R153, R153, 0x1, -R0.reuse ;  /* 0x0000000199998824 */ /* 0x100fe200078e0a00 */
[----:B------:R-:W-:Y:S01]  /*53e0*/  ISETP.GE.AND P0, PT, R128, RZ, PT ;  /* 0x000000ff8000720c */ /* 0x000fe20003f06270 */
[----:B------:R-:W-:Y:S01]  /*53f0*/  @!P1 IMAD.IADD R159, R159, 0x1, -R0 ;  /* 0x000000019f9f9824 */ /* 0x000fe200078e0a00 */
[----:B------:R-:W-:Y:S02]  /*5400*/  ISETP.GE.AND P1, PT, R122, RZ, PT ;  /* 0x000000ff7a00720c */ /* 0x000fe40003f26270 */
[----:B------:R-:W-:Y:S02]  /*5410*/  ISETP.GT.U32.AND P2, PT, R0, R151, PT ;  /* 0x000000970000720c */ /* 0x000fe40003f44070 */
[----:B------:R-:W-:Y:S02]  /*5420*/  @!P3 IADD3 R157, R157, -R0, RZ ;  /* 0x800000009d9db210 */ /* 0x000fe40007ffe0ff */
[----:B------:R-:W-:-:S02]  /*5430*/  ISETP.GE.AND P3, PT, R124, RZ, PT ;  /* 0x000000ff7c00720c */ /* 0x000fc40003f66270 */
[----:B------:R-:W-:Y:S01]  /*5440*/  ISETP.GT.U32.AND P6, PT, R0, R161, PT ;  /* 0x000000a10000720c */ /* 0x000fe20003fc4070 */
[--C-:B------:R-:W-:Y:S01]  /*5450*/  @!P4 IMAD.IADD R155, R155, 0x1, -R0.reuse ;  /* 0x000000019b9bc824 */ /* 0x100fe200078e0a00 */
[----:B------:R-:W-:Y:S01]  /*5460*/  ISETP.GE.AND P4, PT, R126, RZ, PT ;  /* 0x000000ff7e00720c */ /* 0x000fe20003f86270 */
[----:B------:R-:W-:Y:S01]  /*5470*/  @!P5 IMAD.MOV R141, RZ, RZ, -R141 ;  /* 0x000000ffff8dd224 */ /* 0x000fe200078e0a8d */
[C---:B------:R-:W-:Y:S01]  /*5480*/  ISETP.GT.U32.AND P5, PT, R0.reuse, R153, PT ;  /* 0x000000990000720c */ /* 0x040fe20003fa4070 */
[----:B------:R-:W-:Y:S01]  /*5490*/  @!P0 IMAD.MOV R143, RZ, RZ, -R143 ;  /* 0x000000ffff8f8224 */ /* 0x000fe200078e0a8f */
[C---:B------:R-:W-:Y:S01]  /*54a0*/  ISETP.GT.U32.AND P0, PT, R0.reuse, R155, PT ;  /* 0x0000009b0000720c */ /* 0x040fe20003f04070 */
[----:B------:R-:W-:Y:S01]  /*54b0*/  @!P1 IMAD.MOV R149, RZ, RZ, -R149 ;  /* 0x000000ffff959224 */ /* 0x000fe200078e0a95 */
[C---:B------:R-:W-:Y:S01]  /*54c0*/  ISETP.GT.U32.AND P1, PT, R0.reuse, R163, PT ;  /* 0x000000a30000720c */ /* 0x040fe20003f24070 */
[----:B------:R-:W-:Y:S01]  /*54d0*/  @!P2 IMAD.IADD R151, R151, 0x1, -R0 ;  /* 0x000000019797a824 */ /* 0x000fe200078e0a00 */
[----:B------:R-:W-:-:S02]  /*54e0*/  ISETP.GT.U32.AND P2, PT, R0, R165, PT ;  /* 0x000000a50000720c */ /* 0x000fc40003f44070 */
[----:B------:R-:W-:Y:S01]  /*54f0*/  @!P3 IADD3 R147, -R147, RZ, RZ ;  /* 0x000000ff9393b210 */ /* 0x000fe20007ffe1ff */
[--C-:B------:R-:W-:Y:S01]  /*5500*/  @!P6 IMAD.IADD R161, R161, 0x1, -R0.reuse ;  /* 0x00000001a1a1e824 */ /* 0x100fe200078e0a00 */
[C---:B------:R-:W-:Y:S01]  /*5510*/  ISETP.GT.U32.AND P3, PT, R0.reuse, R159, PT ;  /* 0x0000009f0000720c */ /* 0x040fe20003f64070 */
[----:B------:R-:W-:Y:S01]  /*5520*/  @!P4 IMAD.MOV R145, RZ, RZ, -R145 ;  /* 0x000000ffff91c224 */ /* 0x000fe200078e0a91 */
[C---:B------:R-:W-:Y:S01]  /*5530*/  ISETP.GT.U32.AND P4, PT, R0.reuse, R157, PT ;  /* 0x0000009d0000720c */ /* 0x040fe20003f84070 */
[--C-:B------:R-:W-:Y:S01]  /*5540*/  @!P5 IMAD.IADD R153, R153, 0x1, -R0.reuse ;  /* 0x000000019999d824 */ /* 0x100fe200078e0a00 */
[C---:B------:R-:W-:Y:S02]  /*5550*/  ISETP.GT.U32.AND P6, PT, R0.reuse, R161, PT ;  /* 0x000000a10000720c */ /* 0x040fe40003fc4070 */
[----:B------:R-:W-:Y:S02]  /*5560*/  ISETP.GT.U32.AND P5, PT, R0, R167, PT ;  /* 0x000000a70000720c */ /* 0x000fe40003fa4070 */
[-C--:B------:R-:W-:Y:S01]  /*5570*/  @!P0 IADD3 R155, R155, -R0.reuse, RZ ;  /* 0x800000009b9b8210 */ /* 0x080fe20007ffe0ff */
[----:B------:R-:W-:Y:S01]  /*5580*/  @!P2 IMAD.IADD R165, R165, 0x1, -R0 ;  /* 0x00000001a5a5a824 */ /* 0x000fe200078e0a00 */
[----:B------:R-:W-:-:S02]  /*5590*/  @!P1 IADD3 R163, R163, -R0, RZ ;  /* 0x80000000a3a39210 */ /* 0x000fc40007ffe0ff */
[----:B------:R-:W-:Y:S02]  /*55a0*/  ISETP.GT.U32.AND P0, PT, R0, R169, PT ;  /* 0x000000a90000720c */ /* 0x000fe40003f04070 */
[----:B------:R-:W-:Y:S02]  /*55b0*/  ISETP.GE.AND P1, PT, R118, RZ, PT ;  /* 0x000000ff7600720c */ /* 0x000fe40003f26270 */
[----:B------:R-:W-:Y:S01]  /*55c0*/  ISETP.GE.AND P2, PT, R116, RZ, PT ;  /* 0x000000ff7400720c */ /* 0x000fe20003f46270 */
        /* <DEDUP_REMOVED lines=9> */
[----:B------:R-:W-:Y:S01]  /*5660*/  ISETP.GE.AND P0, PT, R112, RZ, PT ;  /* 0x000000ff7000720c */ /* 0x000fe20003f06270 */
[----:B------:R-:W-:Y:S01]  /*5670*/  @!P1 IMAD.MOV R153, RZ, RZ, -R153 ;  /* 0x000000ffff999224 */ /* 0x000fe200078e0a99 */
[----:B------:R-:W-:-:S02]  /*5680*/  ISETP.GT.U32.AND P1, PT, R0, R165, PT ;  /* 0x000000a50000720c */ /* 0x000fc40003f24070 */
[----:B------:R-:W-:Y:S02]  /*5690*/  @!P2 IADD3 R155, -R155, RZ, RZ ;  /* 0x000000ff9b9ba210 */ /* 0x000fe40007ffe1ff */
[C---:B------:R-:W-:Y:S01]  /*56a0*/  ISETP.GT.U32.AND P2, PT, R0.reuse, R167, PT ;  /* 0x000000a70000720c */ /* 0x040fe20003f44070 */
[--C-:B------:R-:W-:Y:S01]  /*56b0*/  @!P3 IMAD.IADD R173, R173, 0x1, -R0.reuse ;  /* 0x00000001adadb824 */ /* 0x100fe200078e0a00 */
[----:B------:R-:W-:Y:S01]  /*56c0*/  ISETP.GT.U32.AND P3, PT, R0, R163, PT ;  /* 0x000000a30000720c */ /* 0x000fe20003f64070 */
[----:B------:R-:W-:Y:S01]  /*56d0*/  @!P6 IMAD.MOV R151, RZ, RZ, -R151 ;  /* 0x000000ffff97e224 */ /* 0x000fe200078e0a97 */
[----:B------:R-:W-:Y:S02]  /*56e0*/  @!P4 IADD3 R171, R171, -R0, RZ ;  /* 0x80000000ababc210 */ /* 0x000fe40007ffe0ff */
[----:B------:R-:W-:Y:S02]  /*56f0*/  ISETP.GE.AND P4, PT, R110, RZ, PT ;  /* 0x000000ff6e00720c */ /* 0x000fe40003f86270 */
[C---:B------:R-:W-:Y:S01]  /*5700*/  ISETP.GT.U32.AND P6, PT, R0.reuse, R169, PT ;  /* 0x000000a90000720c */ /* 0x040fe20003fc4070 */
[----:B------:R-:W-:Y:S01]  /*5710*/  @!P5 IMAD.MOV R157, RZ, RZ, -R157 ;  /* 0x000000ffff9dd224 */ /* 0x000fe200078e0a9d */
[C---:B------:R-:W-:Y:S01]  /*5720*/  ISETP.GT.U32.AND P5, PT, R0.reuse, R173, PT ;  /* 0x000000ad0000720c */ /* 0x040fe20003fa4070 */
[----:B------:R-:W-:Y:S01]  /*5730*/  @!P0 IMAD.MOV R159, RZ, RZ, -R159 ;  /* 0x000000ffff9f8224 */ /* 0x000fe200078e0a9f */
[C---:B------:R-:W-:Y:S01]  /*5740*/  ISETP.GT.U32.AND P0, PT, R0.reuse, R171, PT ;  /* 0x000000ab0000720c */ /* 0x040fe20003f04070 */
[--C-:B------:R-:W-:Y:S01]  /*5750*/  @!P1 IMAD.IADD R165, R165, 0x1, -R0.reuse ;  /* 0x00000001a5a59824 */ /* 0x100fe200078e0a00 */
[C---:B------:R-:W-:Y:S01]  /*5760*/  ISETP.GT.U32.AND P1, PT, R0.reuse, R179, PT ;  /* 0x000000b30000720c */ /* 0x040fe20003f24070 */
[----:B------:R-:W-:Y:S01]  /*5770*/  @!P2 IMAD.IADD R167, R167, 0x1, -R0 ;  /* 0x00000001a7a7a824 */ /* 0x000fe200078e0a00 */
[----:B------:R-:W-:-:S02]  /*5780*/  ISETP.GT.U32.AND P2, PT, R0, R181, PT ;  /* 0x000000b50000720c */ /* 0x000fc40003f44070 */
[-C--:B------:R-:W-:Y:S02]  /*5790*/  @!P3 IADD3 R163, R163, -R0.reuse, RZ ;  /* 0x80000000a3a3b210 */ /* 0x080fe40007ffe0ff */
[C---:B------:R-:W-:Y:S01]  /*57a0*/  ISETP.GT.U32.AND P3, PT, R0.reuse, R177, PT ;  /* 0x000000b10000720c */ /* 0x040fe20003f64070 */
[----:B------:R-:W-:Y:S01]  /*57b0*/  @!P4 IMAD.MOV R161, RZ, RZ, -R161 ;  /* 0x000000ffffa1c224 */ /* 0x000fe200078e0aa1 */
[C---:B------:R-:W-:Y:S01]  /*57c0*/  ISETP.GT.U32.AND P4, PT, R0.reuse, R175, PT ;  /* 0x000000af0000720c */ /* 0x040fe20003f84070 */
[--C-:B------:R-:W-:Y:S01]  /*57d0*/  @!P6 IMAD.IADD R169, R169, 0x1, -R0.reuse ;  /* 0x00000001a9a9e824 */ /* 0x100fe200078e0a00 */
[C---:B------:R-:W-:Y:S01]  /*57e0*/  ISETP.GT.U32.AND P6, PT, R0.reuse, R183, PT ;  /* 0x000000b70000720c */ /* 0x040fe20003fc4070 */
[--C-:B------:R-:W-:Y:S01]  /*57f0*/  @!P5 IMAD.IADD R173, R173, 0x1, -R0.reuse ;  /* 0x00000001adadd824 */ /* 0x100fe200078e0a00 */
[-C--:B------:R-:W-:Y:S02]  /*5800*/  @!P0 IADD3 R171, R171, -R0.reuse, RZ ;  /* 0x80000000abab8210 */ /* 0x080fe40007ffe0ff */
[----:B------:R-:W-:Y:S01]  /*5810*/  @!P1 IADD3 R179, R179, -R0, RZ ;  /* 0x80000000b3b39210 */ /* 0x000fe20007ffe0ff */
[----:B------:R-:W-:Y:S01]  /*5820*/  @!P2 IMAD.IADD R181, R181, 0x1, -R0 ;  /* 0x00000001b5b5a824 */ /* 0x000fe200078e0a00 */
[----:B------:R-:W-:-:S02]  /*5830*/  ISETP.GT.U32.AND P0, PT, R0, R185, PT ;  /* 0x000000b90000720c */ /* 0x000fc40003f04070 */
[----:B------:R-:W-:Y:S02]  /*5840*/  ISETP.GE.AND P5, PT, R106, RZ, PT ;  /* 0x000000ff6a00720c */ /* 0x000fe40003fa6270 */
[----:B------:R-:W-:Y:S02]  /*5850*/  ISETP.GE.AND P1, PT, R100, RZ, PT ;  /* 0x000000ff6400720c */ /* 0x000fe40003f26270 */
        /* <DEDUP_REMOVED lines=9> */
[----:B------:R-:W-:Y:S01]  /*58f0*/  @!P5 IADD3 R163, -R163, RZ, RZ ;  /* 0x000000ffa3a3d210 */ /* 0x000fe20007ffe1ff */
[----:B------:R-:W-:Y:S01]  /*5900*/  @!P1 IMAD.MOV R169, RZ, RZ, -R169 ;  /* 0x000000ffffa99224 */ /* 0x000fe200078e0aa9 */
[C---:B------:R-:W-:Y:S02]  /*5910*/  ISETP.GT.U32.AND P5, PT, R0.reuse, R177, PT ;  /* 0x000000b10000720c */ /* 0x040fe40003fa4070 */
        /* <DEDUP_REMOVED lines=10> */
[----:B------:R-:W-:Y:S01]  /*59c0*/  ISETP.GE.AND P0, PT, R94, RZ, PT ;  /* 0x000000ff5e00720c */ /* 0x000fe20003f06270 */
[--C-:B------:R-:W-:Y:S01]  /*59d0*/  @!P5 IMAD.IADD R177, R177, 0x1, -R0.reuse ;  /* 0x00000001b1b1d824 */ /* 0x100fe200078e0a00 */
[C---:B------:R-:W-:Y:S01]  /*59e0*/  ISETP.GT.U32.AND P5, PT, R0.reuse, R189, PT ;  /* 0x000000bd0000720c */ /* 0x040fe20003fa4070 */
[--C-:B------:R-:W-:Y:S01]  /*59f0*/  @!P1 IMAD.IADD R181, R181, 0x1, -R0.reuse ;  /* 0x00000001b5b59824 */ /* 0x100fe200078e0a00 */
[C---:B------:R-:W-:Y:S01]  /*5a00*/  ISETP.GT.U32.AND P1, PT, R0.reuse, R193, PT ;  /* 0x000000c10000720c */ /* 0x040fe20003f24070 */
[--C-:B------:R-:W-:Y:S01]  /*5a10*/  @!P2 IMAD.IADD R183, R183, 0x1, -R0.reuse ;  /* 0x00000001b7b7a824 */ /* 0x100fe200078e0a00 */
[----:B------:R-:W-:Y:S01]  /*5a20*/  ISETP.GT.U32.AND P2, PT, R0, R195, PT ;  /* 0x000000c30000720c */ /* 0x000fe20003f44070 */
[----:B------:R-:W-:Y:S01]  /*5a30*/  @!P3 IMAD.IADD R185, R185, 0x1, -R0 ;  /* 0x00000001b9b9b824 */ /* 0x000fe200078e0a00 */
[----:B------:R-:W-:-:S02]  /*5a40*/  ISETP.GE.AND P3, PT, R92, RZ, PT ;  /* 0x000000ff5c00720c */ /* 0x000fc40003f66270 */
[-C--:B------:R-:W-:Y:S02]  /*5a50*/  @!P4 IADD3 R179, R179, -R0.reuse, RZ ;  /* 0x80000000b3b3c210 */ /* 0x080fe40007ffe0ff */
[----:B------:R-:W-:Y:S02]  /*5a60*/  ISETP.GT.U32.AND P4, PT, R0, R191, PT ;  /* 0x000000bf0000720c */ /* 0x000fe40003f84070 */
[-C--:B------:R-:W-:Y:S01]  /*5a70*/  @!P6 IADD3 R187, R187, -R0.reuse, RZ ;  /* 0x80000000bbbbe210 */ /* 0x080fe20007ffe0ff */
[--C-:B------:R-:W-:Y:S01]  /*5a80*/  @!P5 IMAD.IADD R189, R189, 0x1, -R0.reuse ;  /* 0x00000001bdbdd824 */ /* 0x100fe200078e0a00 */
[----:B------:R-:W-:Y:S01]  /*5a90*/  ISETP.GE.AND P5, PT, R90, RZ, PT ;  /* 0x000000ff5a00720c */ /* 0x000fe20003fa6270 */
[----:B------:R-:W-:Y:S01]  /*5aa0*/  @!P1 IMAD.IADD R193, R193, 0x1, -R0 ;  /* 0x00000001c1c19824 */ /* 0x000fe200078e0a00 */
[----:B------:R-:W-:Y:S01]  /*5ab0*/  ISETP.GE.AND P1, PT, R86, RZ, PT ;  /* 0x000000ff5600720c */ /* 0x000fe20003f26270 */
[----:B------:R-:W-:Y:S01]  /*5ac0*/  @!P0 IMAD.MOV R175, RZ, RZ, -R175 ;  /* 0x000000ffffaf8224 */ /* 0x000fe200078e0aaf */
[----:B------:R-:W-:-:S02]  /*5ad0*/  @!P2 IADD3 R195, R195, -R0, RZ ;  /* 0x80000000c3c3a210 */ /* 0x000fc40007ffe0ff */
[----:B------:R-:W-:Y:S02]  /*5ae0*/  ISETP.GE.AND P2, PT, R84, RZ, PT ;  /* 0x000000ff5400720c */ /* 0x000fe40003f46270 */
[C---:B------:R-:W-:Y:S02]  /*5af0*/  ISETP.GT.U32.AND P0, PT, R0.reuse, R187, PT ;  /* 0x000000bb0000720c */ /* 0x040fe40003f04070 */
[----:B------:R-:W-:Y:S02]  /*5b00*/  @!P3 IADD3 R177, -R177, RZ, RZ ;  /* 0x000000ffb1b1b210 */ /* 0x000fe40007ffe1ff */
[C---:B------:R-:W-:Y:S01]  /*5b10*/  ISETP.GT.U32.AND P3, PT, R0.reuse, R189, PT ;  /* 0x000000bd0000720c */ /* 0x040fe20003f64070 */
[--C-:B------:R-:W-:Y:S01]  /*5b20*/  @!P4 IMAD.IADD R191, R191, 0x1, -R0.reuse ;  /* 0x00000001bfbfc824 */ /* 0x100fe200078e0a00 */
[----:B------:R-:W-:Y:S02]  /*5b30*/  ISETP.GT.U32.AND P6, PT, R0, R197, PT ;  /* 0x000000c50000720c */ /* 0x000fe40003fc4070 */
[----:B------:R-:W-:Y:S01]  /*5b40*/  ISETP.GE.AND P4, PT, R88, RZ, PT ;  /* 0x000000ff5800720c */ /* 0x000fe20003f86270 */
[----:B------:R-:W-:Y:S01]  /*5b50*/  @!P5 IMAD.MOV R179, RZ, RZ, -R179 ;  /* 0x000000ffffb3d224 */ /* 0x000fe200078e0ab3 */
        /* <DEDUP_REMOVED lines=9> */
[--C-:B------:R-:W-:Y:S02]  /*5bf0*/  @!P6 IMAD.IADD R197, R197, 0x1, -R0.reuse ;  /* 0x00000001c5c5e824 */ /* 0x100fe400078e0a00 */
[----:B------:R-:W-:Y:S01]  /*5c00*/  @!P4 IMAD.MOV R181, RZ, RZ, -R181 ;  /* 0x000000ffffb5c224 */ /* 0x000fe200078e0ab5 */
[C---:B------:R-:W-:Y:S01]  /*5c10*/  ISETP.GT.U32.AND P4, PT, R0.reuse, R193, PT ;  /* 0x000000c10000720c */ /* 0x040fe20003f84070 */
[--C-:B------:R-:W-:Y:S01]  /*5c20*/  @!P5 IMAD.IADD R191, R191, 0x1, -R0.reuse ;  /* 0x00000001bfbfd824 */ /* 0x100fe200078e0a00 */
[C---:B------:R-:W-:Y:S01]  /*5c30*/  ISETP.GT.U32.AND P6, PT, R0.reuse, R197, PT ;  /* 0x000000c50000720c */ /* 0x040fe20003fc4070 */
[--C-:B------:R-:W-:Y:S01]  /*5c40*/  @!P1 IMAD.IADD R195, R195, 0x1, -R0.reuse ;  /* 0x00000001c3c39824 */ /* 0x100fe200078e0a00 */
[C---:B------:R-:W-:Y:S01]  /*5c50*/  ISETP.GT.U32.AND P5, PT, R0.reuse, R205, PT ;  /* 0x000000cd0000720c */ /* 0x040fe20003fa4070 */
[----:B------:R-:W-:Y:S01]  /*5c60*/  @!P2 IMAD.IADD R199, R199, 0x1, -R0 ;  /* 0x00000001c7c7a824 */ /* 0x000fe200078e0a00 */
[----:B------:R-:W-:-:S02]  /*5c70*/  ISETP.GT.U32.AND P1, PT, R0, R209, PT ;  /* 0x000000d10000720c */ /* 0x000fc40003f24070 */
[-C--:B------:R-:W-:Y:S02]  /*5c80*/  @!P0 IADD3 R201, R201, -R0.reuse, RZ ;  /* 0x80000000c9c98210 */ /* 0x080fe40007ffe0ff */
[----:B------:R-:W-:Y:S02]  /*5c90*/  ISETP.GE.AND P2, PT, R80, RZ, PT ;  /* 0x000000ff5000720c */ /* 0x000fe40003f46270 */
[----:B------:R-:W-:Y:S01]  /*5ca0*/  ISETP.GE.AND P0, PT, R78, RZ, PT ;  /* 0x000000ff4e00720c */ /* 0x000fe20003f06270 */
[--C-:B------:R-:W-:Y:S01]  /*5cb0*/  @!P3 IMAD.IADD R203, R203, 0x1, -R0.reuse ;  /* 0x00000001cbcbb824 */ /* 0x100fe200078e0a00 */
[----:B------:R-:W-:Y:S02]  /*5cc0*/  ISETP.GE.AND P3, PT, R76, RZ, PT ;  /* 0x000000ff4c00720c */ /* 0x000fe40003f66270 */
[-C--:B------:R-:W-:Y:S02]  /*5cd0*/  @!P4 IADD3 R193, R193, -R0.reuse, RZ ;  /* 0x80000000c1c1c210 */ /* 0x080fe40007ffe0ff */
[----:B------:R-:W-:Y:S01]  /*5ce0*/  ISETP.GT.U32.AND P4, PT, R0, R207, PT ;  /* 0x000000cf0000720c */ /* 0x000fe20003f84070 */
[--C-:B------:R-:W-:Y:S01]  /*5cf0*/  @!P6 IMAD.IADD R197, R197, 0x1, -R0.reuse ;  /* 0x00000001c5c5e824 */ /* 0x100fe200078e0a00 */
[----:B------:R-:W-:Y:S01]  /*5d00*/  ISETP.GE.AND P6, PT, R82, RZ, PT ;  /* 0x000000ff5200720c */ /* 0x000fe20003fc6270 */
[----:B------:R-:W-:Y:S01]  /*5d10*/  @!P5 IMAD.IADD R205, R205, 0x1, -R0 ;  /* 0x00000001cdcdd824 */ /* 0x000fe200078e0a00 */
[----:B------:R-:W-:Y:S01]  /*5d20*/  @!P1 IADD3 R209, R209, -R0, RZ ;  /* 0x80000000d1d19210 */ /* 0x000fe20007ffe0ff */
[----:B------:R-:W-:Y:S01]  /*5d30*/  @!P2 IMAD.MOV R189, RZ, RZ, -R189 ;  /* 0x000000ffffbda224 */ /* 0x000fe200078e0abd */
[C---:B------:R-:W-:Y:S01]  /*5d40*/  ISETP.GT.U32.AND P1, PT, R0.reuse, R199, PT ;  /* 0x000000c70000720c */ /* 0x040fe20003f24070 */
[----:B------:R-:W-:Y:S01]  /*5d50*/  @!P0 IMAD.MOV R191, RZ, RZ, -R191 ;  /* 0x000000ffffbf8224 */ /* 0x000fe200078e0abf */
[----:B------:R-:W-:-:S02]  /*5d60*/  ISETP.GT.U32.AND P2, PT, R0, R201, PT ;  /* 0x000000c90000720c */ /* 0x000fc40003f44070 */
[C---:B------:R-:W-:Y:S02]  /*5d70*/  ISETP.GT.U32.AND P0, PT, R0.reuse, R203, PT ;  /* 0x000000cb0000720c */ /* 0x040fe40003f04070 */
[----:B------:R-:W-:Y:S02]  /*5d80*/  @!P3 IADD3 R193, -R193, RZ, RZ ;  /* 0x000000ffc1c1b210 */ /* 0x000fe40007ffe1ff */
[----:B------:R-:W-:Y:S02]  /*5d90*/  ISETP.GT.U32.AND P3, PT, R0, R205, PT ;  /* 0x000000cd0000720c */ /* 0x000fe40003f64070 */
[----:B------:R-:W-:Y:S01]  /*5da0*/  ISETP.GE.AND P5, PT, R74, RZ, PT ;  /* 0x000000ff4a00720c */ /* 0x000fe20003fa6270 */
[--C-:B------:R-:W-:Y:S01]  /*5db0*/  @!P4 IMAD.IADD R207, R207, 0x1, -R0.reuse ;  /* 0x00000001cfcfc824 */ /* 0x100fe200078e0a00 */
[----:B------:R-:W-:Y:S01]  /*5dc0*/  ISETP.GE.AND P4, PT, R72, RZ, PT ;  /* 0x000000ff4800720c */ /* 0x000fe20003f86270 */
[----:B------:R-:W-:Y:S01]  /*5dd0*/  @!P6 IMAD.MOV R187, RZ, RZ, -R187 ;  /* 0x000000ffffbbe224 */ /* 0x000fe200078e0abb */
[C---:B------:R-:W-:Y:S01]  /*5de0*/  ISETP.GT.U32.AND P6, PT, R0.reuse, R209, PT ;  /* 0x000000d10000720c */ /* 0x040fe20003fc4070 */
[--C-:B------:R-:W-:Y:S01]  /*5df0*/  @!P2 IMAD.IADD R201, R201, 0x1, -R0.reuse ;  /* 0x00000001c9c9a824 */ /* 0x100fe200078e0a00 */
[----:B------:R-:W-:Y:S01]  /*5e00*/  @!P1 IADD3 R199, R199, -R0, RZ ;  /* 0x80000000c7c79210 */ /* 0x000fe20007ffe0ff */
[----:B------:R-:W-:Y:S01]  /*5e10*/  @!P0 IMAD.IADD R203, R203, 0x1, -R0 ;  /* 0x00000001cbcb8824 */ /* 0x000fe200078e0a00 */
[----:B------:R-:W-:-:S02]  /*5e20*/  ISETP.GT.U32.AND P1, PT, R0, R213, PT ;  /* 0x000000d50000720c */ /* 0x000fc40003f24070 */
[C---:B------:R-:W-:Y:S02]  /*5e30*/  ISETP.GT.U32.AND P2, PT, R0.reuse, R218, PT ;  /* 0x000000da0000720c */ /* 0x040fe40003f44070 */
[C---:B------:R-:W-:Y:S01]  /*5e40*/  ISETP.GT.U32.AND P0, PT, R0.reuse, R217, PT ;  /* 0x000000d90000720c */ /* 0x040fe20003f04070 */
[--C-:B------:R-:W-:Y:S01]  /*5e50*/  @!P3 IMAD.IADD R205, R205, 0x1, -R0.reuse ;  /* 0x00000001cdcdb824 */ /* 0x100fe200078e0a00 */
[C---:B------:R-:W-:Y:S01]  /*5e60*/  ISETP.GT.U32.AND P3, PT, R0.reuse, R222, PT ;  /* 0x000000de0000720c */ /* 0x040fe20003f64070 */
[----:B------:R-:W-:Y:S01]  /*5e70*/  @!P5 IMAD.MOV R195, RZ, RZ, -R195 ;  /* 0x000000ffffc3d224 */ /* 0x000fe200078e0ac3 */
[C---:B------:R-:W-:Y:S01]  /*5e80*/  ISETP.GT.U32.AND P5, PT, R0.reuse, R207, PT ;  /* 0x000000cf0000720c */ /* 0x040fe20003fa4070 */
[----:B------:R-:W-:Y:S01]  /*5e90*/  @!P4 IMAD.MOV R197, RZ, RZ, -R197 ;  /* 0x000000ffffc5c224 */ /* 0x000fe200078e0ac5 */
[----:B------:R-:W-:Y:S01]  /*5ea0*/  ISETP.GT.U32.AND P4, PT, R0, R211, PT ;  /* 0x000000d30000720c */ /* 0x000fe20003f84070 */
[--C-:B------:R-:W-:Y:S01]  /*5eb0*/  @!P6 IMAD.IADD R209, R209, 0x1, -R0.reuse ;  /* 0x00000001d1d1e824 */ /* 0x100fe200078e0a00 */
[----:B------:R-:W-:Y:S01]  /*5ec0*/  ISETP.GE.AND P6, PT, R70, RZ, PT ;  /* 0x000000ff4600720c */ /* 0x000fe20003fc6270 */
[----:B------:R-:W-:Y:S01]  /*5ed0*/  @!P1 IMAD.IADD R213, R213, 0x1, -R0 ;  /* 0x00000001d5d59824 */ /* 0x000fe200078e0a00 */
[----:B------:R-:W-:-:S02]  /*5ee0*/  ISETP.GE.AND P1, PT, R66, RZ, PT ;  /* 0x000000ff4200720c */ /* 0x000fc40003f26270 */
[-C--:B------:R-:W-:Y:S01]  /*5ef0*/  @!P2 IADD3 R218, R218, -R0.reuse, RZ ;  /* 0x80000000dadaa210 */ /* 0x080fe20007ffe0ff */
[--C-:B------:R-:W-:Y:S01]  /*5f00*/  @!P0 IMAD.IADD R217, R217, 0x1, -R0.reuse ;  /* 0x00000001d9d98824 */ /* 0x100fe200078e0a00 */
[----:B------:R-:W-:Y:S02]  /*5f10*/  ISETP.GE.AND P2, PT, R64, RZ, PT ;  /* 0x000000ff4000720c */ /* 0x000fe40003f46270 */
[----:B------:R-:W-:Y:S01]  /*5f20*/  ISETP.GE.AND P0, PT, R62, RZ, PT ;  /* 0x000000ff3e00720c */ /* 0x000fe20003f06270 */
[--C-:B------:R-:W-:Y:S01]  /*5f30*/  @!P3 IMAD.IADD R222, R222, 0x1, -R0.reuse ;  /* 0x00000001dedeb824 */ /* 0x100fe200078e0a00 */
[----:B------:R-:W-:Y:S02]  /*5f40*/  @!P5 IADD3 R207, R207, -R0, RZ ;  /* 0x80000000cfcfd210 */ /* 0x000fe40007ffe0ff */
[----:B------:R-:W-:Y:S02]  /*5f50*/  ISETP.GE.AND P3, PT, R60, RZ, PT ;  /* 0x000000ff3c00720c */ /* 0x000fe40003f66270 */
[----:B------:R-:W-:Y:S01]  /*5f60*/  ISETP.GT.U32.AND P5, PT, R0, R221, PT ;  /* 0x000000dd0000720c */ /* 0x000fe20003fa4070 */
[----:B------:R-:W-:Y:S01]  /*5f70*/  @!P4 IMAD.IADD R211, R211, 0x1, -R0 ;  /* 0x00000001d3d3c824 */ /* 0x000fe200078e0a00 */
[----:B------:R-:W-:Y:S01]  /*5f80*/  ISETP.GE.AND P4, PT, R68, RZ, PT ;  /* 0x000000ff4400720c */ /* 0x000fe20003f86270 */
[----:B------:R-:W-:Y:S01]  /*5f90*/  @!P1 IMAD.MOV R203, RZ, RZ, -R203 ;  /* 0x000000ffffcb9224 */ /* 0x000fe200078e0acb */
[----:B------:R-:W-:Y:S01]  /*5fa0*/  @!P6 IADD3 R199, -R199, RZ, RZ ;  /* 0x000000ffc7c7e210 */ /* 0x000fe20007ffe1ff */
[----:B------:R-:W-:Y:S01]  /*5fb0*/  @!P2 IMAD.MOV R205, RZ, RZ, -R205 ;  /* 0x000000ffffcda224 */ /* 0x000fe200078e0acd */
[----:B------:R-:W-:-:S02]  /*5fc0*/  ISETP.GT.U32.AND P6, PT, R0, R211, PT ;  /* 0x000000d30000720c */ /* 0x000fc40003fc4070 */
[----:B------:R-:W-:Y:S02]  /*5fd0*/  @!P0 IADD3 R207, -R207, RZ, RZ ;  /* 0x000000ffcfcf8210 */ /* 0x000fe40007ffe1ff */
[----:B------:R-:W-:Y:S02]  /*5fe0*/  IADD3 R34, R108, 0x79, RZ ;  /* 0x000000796c227810 */ /* 0x000fe40007ffe0ff */
[C---:B------:R-:W-:Y:S02]  /*5ff0*/  ISETP.GT.U32.AND P1, PT, R0.reuse, R218, PT ;  /* 0x000000da0000720c */ /* 0x040fe40003f24070 */
[C---:B------:R-:W-:Y:S02]  /*6000*/  ISETP.GT.U32.AND P2, PT, R0.reuse, R217, PT ;  /* 0x000000d90000720c */ /* 0x040fe40003f44070 */
[C---:B------:R-:W-:Y:S01]  /*6010*/  ISETP.GT.U32.AND P0, PT, R0.reuse, R222, PT ;  /* 0x000000de0000720c */ /* 0x040fe20003f04070 */
[----:B------:R-:W-:Y:S01]  /*6020*/  @!P3 IMAD.MOV R209, RZ, RZ, -R209 ;  /* 0x000000ffffd1b224 */ /* 0x000fe200078e0ad1 */
[----:B------:R-:W-:Y:S01]  /*6030*/  IABS R215, R34 ;  /* 0x0000002200d77213 */ /* 0x000fe20000000000 */
[----:B------:R-:W-:Y:S01]  /*6040*/  @!P5 IMAD.IADD R221, R221, 0x1, -R0 ;  /* 0x00000001ddddd824 */ /* 0x000fe200078e0a00 */
[C---:B------:R-:W-:Y:S01]  /*6050*/  ISETP.GT.U32.AND P3, PT, R0.reuse, R226, PT ;  /* 0x000000e20000720c */ /* 0x040fe20003f64070 */
[----:B------:R-:W-:Y:S01]  /*6060*/  IMAD.MOV R22, RZ, RZ, -R22 ;  /* 0x000000ffff167224 */ /* 0x000fe200078e0a16 */
[----:B------:R-:W-:Y:S01]  /*6070*/  ISETP.GT.U32.AND P5, PT, R0, R213, PT ;  /* 0x000000d50000720c */ /* 0x000fe20003fa4070 */
[----:B------:R-:W-:Y:S01]  /*6080*/  @!P4 IMAD.MOV R201, RZ, RZ, -R201 ;  /* 0x000000ffffc9c224 */ /* 0x000fe200078e0ac9 */
[----:B------:R-:W-:Y:S01]  /*6090*/  IADD3 R32, R108, 0x7a, RZ ;  /* 0x0000007a6c207810 */ /* 0x000fe20007ffe0ff */
[C---:B------:R-:W-:Y:S01]  /*60a0*/  IMAD R236, R0.reuse, R22, R236 ;  /* 0x0000001600ec7224 */ /* 0x040fe200078e02ec */
[----:B------:R-:W-:Y:S01]  /*60b0*/  ISETP.GT.U32.AND P4, PT, R0, R221, PT ;  /* 0x000000dd0000720c */ /* 0x000fe20003f84070 */
[----:B------:R-:W-:Y:S01]  /*60c0*/  IMAD.HI.U32 R20, R2, R215, RZ ;  /* 0x000000d702147227 */ /* 0x000fe200078e00ff */
[----:B------:R-:W-:-:S02]  /*60d0*/  IABS R219, R32 ;  /* 0x0000002000db7213 */ /* 0x000fc40000000000 */
[----:B------:R-:W-:Y:S01]  /*60e0*/  @!P1 IADD3 R218, R218, -R0, RZ ;  /* 0x80000000dada9210 */ /* 0x000fe20007ffe0ff */
[----:B------:R-:W-:Y:S01]  /*60f0*/  @!P6 IMAD.IADD R211, R211, 0x1, -R0 ;  /* 0x00000001d3d3e824 */ /* 0x000fe200078e0a00 */
[C---:B------:R-:W-:Y:S01]  /*6100*/  ISETP.GT.U32.AND P6, PT, R0.reuse, R225, PT ;  /* 0x000000e10000720c */ /* 0x040fe20003fc4070 */
[----:B------:R-:W-:Y:S01]  /*6110*/  IMAD.MOV R20, RZ, RZ, -R20 ;  /* 0x000000ffff147224 */ /* 0x000fe200078e0a14 */
[C---:B------:R-:W-:Y:S01]  /*6120*/  ISETP.GT.U32.AND P1, PT, R0.reuse, R232, PT ;  /* 0x000000e80000720c */ /* 0x040fe20003f24070 */
[--C-:B------:R-:W-:Y:S01]  /*6130*/  @!P2 IMAD.IADD R217, R217, 0x1, -R0.reuse ;  /* 0x00000001d9d9a824 */ /* 0x100fe200078e0a00 */
[----:B------:R-:W-:Y:S01]  /*6140*/  ISETP.GT.U32.AND P2, PT, R0, R233, PT ;  /* 0x000000e90000720c */ /* 0x000fe20003f44070 */
[----:B------:R-:W-:Y:S01]  /*6150*/  @!P0 IMAD.IADD R222, R222, 0x1, -R0 ;  /* 0x00000001dede8824 */ /* 0x000fe200078e0a00 */
[C---:B------:R-:W-:Y:S01]  /*6160*/  ISETP.GT.U32.AND P0, PT, R0.reuse, R236, PT ;  /* 0x000000ec0000720c */ /* 0x040fe20003f04070 */
[----:B------:R-:W-:Y:S01]  /*6170*/  IMAD R215, R0, R20, R215 ;  /* 0x0000001400d77224 */ /* 0x000fe200078e02d7 */
[----:B------:R-:W-:Y:S01]  /*6180*/  @!P3 IADD3 R226, R226, -R0, RZ ;  /* 0x80000000e2e2b210 */ /* 0x000fe20007ffe0ff */
[----:B------:R-:W-:Y:S01]  /*6190*/  IMAD.HI.U32 R20, R2, R219, RZ ;  /* 0x000000db02147227 */ /* 0x000fe200078e00ff */
[----:B------:R-:W-:-:S02]  /*61a0*/  IADD3 R28, R108, 0x7b, RZ ;  /* 0x0000007b6c1c7810 */ /* 0x000fc40007ffe0ff */
[----:B------:R-:W-:Y:S01]  /*61b0*/  ISETP.GE.AND P3, PT, R56, RZ, PT ;  /* 0x000000ff3800720c */ /* 0x000fe20003f66270 */
[----:B------:R-:W-:Y:S01]  /*61c0*/  @!P5 IMAD.IADD R213, R213, 0x1, -R0 ;  /* 0x00000001d5d5d824 */ /* 0x000fe200078e0a00 */
[----:B------:R-:W-:Y:S01]  /*61d0*/  ISETP.GT.U32.AND P5, PT, R0, R229, PT ;  /* 0x000000e50000720c */ /* 0x000fe20003fa4070 */
[----:B------:R-:W-:Y:S01]  /*61e0*/  IMAD.MOV R20, RZ, RZ, -R20 ;  /* 0x000000ffff147224 */ /* 0x000fe200078e0a14 */
[----:B------:R-:W-:Y:S01]  /*61f0*/  IABS R223, R28 ;  /* 0x0000001c00df7213 */ /* 0x000fe20000000000 */
[--C-:B------:R-:W-:Y:S01]  /*6200*/  @!P4 IMAD.IADD R221, R221, 0x1, -R0.reuse ;  /* 0x00000001ddddc824 */ /* 0x100fe200078e0a00 */
[----:B------:R-:W-:Y:S01]  /*6210*/  ISETP.GE.AND P4, PT, R58, RZ, PT ;  /* 0x000000ff3a00720c */ /* 0x000fe20003f86270 */
[----:B------:R-:W-:Y:S01]  /*6220*/  IMAD R219, R0, R20, R219 ;  /* 0x0000001400db7224 */ /* 0x000fe200078e02db */
[----:B------:R-:W-:Y:S01]  /*6230*/  @!P2 IADD3 R233, R233, -R0, RZ ;  /* 0x80000000e9e9a210 */ /* 0x000fe20007ffe0ff */
[----:B------:R-:W-:Y:S01]  /*6240*/  @!P6 IMAD.IADD R225, R225, 0x1, -R0 ;  /* 0x00000001e1e1e824 */ /* 0x000fe200078e0a00 */
[----:B------:R-:W-:Y:S01]  /*6250*/  ISETP.GE.AND P6, PT, R54, RZ, PT ;  /* 0x000000ff3600720c */ /* 0x000fe20003fc6270 */
[----:B------:R-:W-:Y:S01]  /*6260*/  IMAD.HI.U32 R20, R2, R223, RZ ;  /* 0x000000df02147227 */ /* 0x000fe200078e00ff */
[----:B------:R-:W-:-:S03]  /*6270*/  ISETP.GE.AND P2, PT, R48, RZ, PT ;  /* 0x000000ff3000720c */ /* 0x000fc60003f46270 */
[--C-:B------:R-:W-:Y:S01]  /*6280*/  @!P1 IMAD.IADD R232, R232, 0x1, -R0.reuse ;  /* 0x00000001e8e89824 */ /* 0x100fe200078e0a00 */
[----:B------:R-:W-:Y:S01]  /*6290*/  ISETP.GE.AND P1, PT, R50, RZ, PT ;  /* 0x000000ff3200720c */ /* 0x000fe20003f26270 */
[--C-:B------:R-:W-:Y:S01]  /*62a0*/  @!P0 IMAD.IADD R236, R236, 0x1, -R0.reuse ;  /* 0x00000001ecec8824 */ /* 0x100fe200078e0a00 */
[----:B------:R-:W-:Y:S02]  /*62b0*/  ISETP.GT.U32.AND P0, PT, R0, R226, PT ;  /* 0x000000e20000720c */ /* 0x000fe40003f04070 */
[----:B------:R-:W-:Y:S01]  /*62c0*/  IADD3 R26, R108, 0x7c, RZ ;  /* 0x0000007c6c1a7810 */ /* 0x000fe20007ffe0ff */
[----:B------:R-:W-:Y:S01]  /*62d0*/  @!P3 IMAD.MOV R213, RZ, RZ, -R213 ;  /* 0x000000ffffd5b224 */ /* 0x000fe200078e0ad5 */
[----:B------:R-:W-:Y:S01]  /*62e0*/  IADD3 R20, -R20, RZ, RZ ;  /* 0x000000ff14147210 */ /* 0x000fe20007ffe1ff */
[----:B------:R-:W-:Y:S01]  /*62f0*/  @!P5 IMAD.IADD R229, R229, 0x1, -R0 ;  /* 0x00000001e5e5d824 */ /* 0x000fe200078e0a00 */
[C---:B------:R-:W-:Y:S02]  /*6300*/  ISETP.GT.U32.AND P3, PT, R0.reuse, R225, PT ;  /* 0x000000e10000720c */ /* 0x040fe40003f64070 */
[----:B------:R-:W-:Y:S01]  /*6310*/  IABS R227, R26 ;  /* 0x0000001a00e37213 */ /* 0x000fe20000000000 */
[----:B------:R-:W-:Y:S01]  /*6320*/  @!P4 IMAD.MOV R211, RZ, RZ, -R211 ;  /* 0x000000ffffd3c224 */ /* 0x000fe200078e0ad3 */
[C---:B------:R-:W-:Y:S01]  /*6330*/  ISETP.GT.U32.AND P4, PT, R0.reuse, R229, PT ;  /* 0x000000e50000720c */ /* 0x040fe20003f84070 */
[----:B------:R-:W-:Y:S01]  /*6340*/  IMAD R223, R0, R20, R223 ;  /* 0x0000001400df7224 */ /* 0x000fe200078e02df */
[----:B------:R-:W-:Y:S01]  /*6350*/  ISETP.GE.AND P5, PT, R52, RZ, PT ;  /* 0x000000ff3400720c */ /* 0x000fe20003fa6270 */
[----:B------:R-:W-:Y:S01]  /*6360*/  IMAD.HI.U32 R20, R2, R227, RZ ;  /* 0x000000e302147227 */ /* 0x000fe200078e00ff */
[----:B------:R-:W-:-:S02]  /*6370*/  @!P6 IADD3 R218, -R218, RZ, RZ ;  /* 0x000000ffdadae210 */ /* 0x000fc40007ffe1ff */
[----:B------:R-:W-:Y:S01]  /*6380*/  ISETP.GT.U32.AND P6, PT, R0, R233, PT ;  /* 0x000000e90000720c */ /* 0x000fe20003fc4070 */
[----:B------:R-:W-:Y:S01]  /*6390*/  @!P1 IMAD.MOV R222, RZ, RZ, -R222 ;  /* 0x000000ffffde9224 */ /* 0x000fe200078e0ade */
[----:B------:R-:W-:Y:S01]  /*63a0*/  @!P0 IADD3 R226, R226, -R0, RZ ;  /* 0x80000000e2e28210 */ /* 0x000fe20007ffe0ff */
[----:B------:R-:W-:Y:S01]  /*63b0*/  @!P2 IMAD.MOV R221, RZ, RZ, -R221 ;  /* 0x000000ffffdda224 */ /* 0x000fe200078e0add */
[C---:B------:R-:W-:Y:S01]  /*63c0*/  ISETP.GT.U32.AND P1, PT, R0.reuse, R236, PT ;  /* 0x000000ec0000720c */ /* 0x040fe20003f24070 */
[----:B------:R-:W-:Y:S01]  /*63d0*/  IMAD.MOV R20, RZ, RZ, -R20 ;  /* 0x000000ffff147224 */ /* 0x000fe200078e0a14 */
[C---:B------:R-:W-:Y:S02]  /*63e0*/  ISETP.GT.U32.AND P2, PT, R0.reuse, R215, PT ;  /* 0x000000d70000720c */ /* 0x040fe40003f44070 */
[C---:B------:R-:W-:Y:S01]  /*63f0*/  ISETP.GT.U32.AND P0, PT, R0.reuse, R219, PT ;  /* 0x000000db0000720c */ /* 0x040fe20003f04070 */
[----:B------:R-:W-:Y:S01]  /*6400*/  @!P3 IMAD.IADD R225, R225, 0x1, -R0 ;  /* 0x00000001e1e1b824 */ /* 0x000fe200078e0a00 */
[C---:B------:R-:W-:Y:S01]  /*6410*/  ISETP.GT.U32.AND P3, PT, R0.reuse, R223, PT ;  /* 0x000000df0000720c */ /* 0x040fe20003f64070 */
[----:B------:R-:W-:Y:S01]  /*6420*/  IMAD R227, R0, R20, R227 ;  /* 0x0000001400e37224 */ /* 0x000fe200078e02e3 */
[----:B------:R-:W-:-:S02]  /*6430*/  IADD3 R24, R108, 0x7d, RZ ;  /* 0x0000007d6c187810 */ /* 0x000fc40007ffe0ff */
[----:B------:R-:W-:Y:S01]  /*6440*/  IADD3 R22, R108, 0x7e, RZ ;  /* 0x0000007e6c167810 */ /* 0x000fe20007ffe0ff */
[--C-:B------:R-:W-:Y:S01]  /*6450*/  @!P4 IMAD.IADD R229, R229, 0x1, -R0.reuse ;  /* 0x00000001e5e5c824 */ /* 0x100fe200078e0a00 */
[----:B------:R-:W-:Y:S01]  /*6460*/  IABS R231, R24 ;  /* 0x0000001800e77213 */ /* 0x000fe20000000000 */
[----:B------:R-:W-:Y:S01]  /*6470*/  @!P5 IMAD.MOV R217, RZ, RZ, -R217 ;  /* 0x000000ffffd9d224 */ /* 0x000fe200078e0ad9 */
[C---:B------:R-:W-:Y:S02]  /*6480*/  ISETP.GT.U32.AND P4, PT, R0.reuse, R227, PT ;  /* 0x000000e30000720c */ /* 0x040fe40003f84070 */
[----:B------:R-:W-:Y:S02]  /*6490*/  IABS R235, R22 ;  /* 0x0000001600eb7213 */ /* 0x000fe40000000000 */
[----:B------:R-:W-:Y:S01]  /*64a0*/  ISETP.GT.U32.AND P5, PT, R0, R232, PT ;  /* 0x000000e80000720c */ /* 0x000fe20003fa4070 */
[--C-:B------:R-:W-:Y:S01]  /*64b0*/  @!P1 IMAD.IADD R236, R236, 0x1, -R0.reuse ;  /* 0x00000001ecec9824 */ /* 0x100fe200078e0a00 */
[----:B------:R-:W-:Y:S01]  /*64c0*/  @!P6 IADD3 R233, R233, -R0, RZ ;  /* 0x80000000e9e9e210 */ /* 0x000fe20007ffe0ff */
[--C-:B------:R-:W-:Y:S01]  /*64d0*/  @!P2 IMAD.IADD R215, R215, 0x1, -R0.reuse ;  /* 0x00000001d7d7a824 */ /* 0x100fe200078e0a00 */
[----:B------:R-:W-:Y:S01]  /*64e0*/  ISETP.GE.AND P6, PT, R44, RZ, PT ;  /* 0x000000ff2c00720c */ /* 0x000fe20003fc6270 */
[----:B------:R-:W-:Y:S01]  /*64f0*/  @!P0 IMAD.IADD R219, R219, 0x1, -R0 ;  /* 0x00000001dbdb8824 */ /* 0x000fe200078e0a00 */
[----:B------:R-:W-:Y:S01]  /*6500*/  ISETP.GE.AND P1, PT, R42, RZ, PT ;  /* 0x000000ff2a00720c */ /* 0x000fe20003f26270 */
[----:B------:R-:W-:Y:S01]  /*6510*/  IMAD.HI.U32 R20, R2, R231, RZ ;  /* 0x000000e702147227 */ /* 0x000fe200078e00ff */
[----:B------:R-:W-:-:S02]  /*6520*/  ISETP.GE.AND P2, PT, R40, RZ, PT ;  /* 0x000000ff2800720c */ /* 0x000fc40003f46270 */
[----:B------:R-:W-:Y:S01]  /*6530*/  ISETP.GE.AND P0, PT, R38, RZ, PT ;  /* 0x000000ff2600720c */ /* 0x000fe20003f06270 */
[----:B------:R-:W-:Y:S01]  /*6540*/  IMAD.HI.U32 R2, R2, R235, RZ ;  /* 0x000000eb02027227 */ /* 0x000fe200078e00ff */
[----:B------:R-:W-:Y:S02]  /*6550*/  @!P3 IADD3 R223, R223, -R0, RZ ;  /* 0x80000000dfdfb210 */ /* 0x000fe40007ffe0ff */
[----:B------:R-:W-:Y:S01]  /*6560*/  ISETP.GE.AND P3, PT, R36, RZ, PT ;  /* 0x000000ff2400720c */ /* 0x000fe20003f66270 */
[----:B------:R-:W-:Y:S02]  /*6570*/  IMAD.MOV R20, RZ, RZ, -R20 ;  /* 0x000000ffff147224 */ /* 0x000fe400078e0a14 */
[----:B------:R-:W-:Y:S02]  /*6580*/  IMAD.MOV R2, RZ, RZ, -R2 ;  /* 0x000000ffff027224 */ /* 0x000fe400078e0a02 */
[----:B------:R-:W-:Y:S02]  /*6590*/  @!P4 IMAD.IADD R227, R227, 0x1, -R0 ;  /* 0x00000001e3e3c824 */ /* 0x000fe400078e0a00 */
[----:B------:R-:W-:-:S02]  /*65a0*/  IMAD R231, R0, R20, R231 ;  /* 0x0000001400e77224 */ /* 0x000fc400078e02e7 */
[----:B------:R-:W-:Y:S02]  /*65b0*/  IMAD R235, R0, R2, R235 ;  /* 0x0000000200eb7224 */ /* 0x000fe400078e02eb */
[----:B------:R-:W-:Y:S01]  /*65c0*/  @!P5 IMAD.IADD R232, R232, 0x1, -R0 ;  /* 0x00000001e8e8d824 */ /* 0x000fe200078e0a00 */
[----:B------:R-:W-:Y:S01]  /*65d0*/  ISETP.GE.AND P5, PT, R46, RZ, PT ;  /* 0x000000ff2e00720c */ /* 0x000fe20003fa6270 */
[----:B------:R-:W-:Y:S01]  /*65e0*/  @!P6 IMAD.MOV R225, RZ, RZ, -R225 ;  /* 0x000000ffffe1e224 */ /* 0x000fe200078e0ae1 */
[C---:B------:R-:W-:Y:S01]  /*65f0*/  ISETP.GT.U32.AND P4, PT, R0.reuse, R215, PT ;  /* 0x000000d70000720c */ /* 0x040fe20003f84070 */
[----:B------:R-:W-:Y:S01]  /*6600*/  @!P2 IMAD.MOV R232, RZ, RZ, -R232 ;  /* 0x000000ffffe8a224 */ /* 0x000fe200078e0ae8 */
[----:B------:R-:W-:Y:S01]  /*6610*/  @!P1 IADD3 R229, -R229, RZ, RZ ;  /* 0x000000ffe5e59210 */ /* 0x000fe20007ffe1ff */
[----:B------:R-:W-:Y:S01]  /*6620*/  @!P0 IMAD.MOV R233, RZ, RZ, -R233 ;  /* 0x000000ffffe98224 */ /* 0x000fe200078e0ae9 */
[C---:B------:R-:W-:Y:S02]  /*6630*/  ISETP.GT.U32.AND P6, PT, R0.reuse, R227, PT ;  /* 0x000000e30000720c */ /* 0x040fe40003fc4070 */
[----:B------:R-:W-:-:S02]  /*6640*/  ISETP.GT.U32.AND P1, PT, R0, R223, PT ;  /* 0x000000df0000720c */ /* 0x000fc40003f24070 */
[C---:B------:R-:W-:Y:S02]  /*6650*/  ISETP.GT.U32.AND P2, PT, R0.reuse, R231, PT ;  /* 0x000000e70000720c */ /* 0x040fe40003f44070 */
[----:B------:R-:W-:Y:S01]  /*6660*/  ISETP.GT.U32.AND P0, PT, R0, R235, PT ;  /* 0x000000eb0000720c */ /* 0x000fe20003f04070 */
[----:B------:R-:W-:Y:S01]  /*6670*/  @!P3 IMAD.MOV R236, RZ, RZ, -R236 ;  /* 0x000000ffffecb224 */ /* 0x000fe200078e0aec */
[----:B------:R-:W-:Y:S01]  /*6680*/  ISETP.GE.AND P3, PT, R34, RZ, PT ;  /* 0x000000ff2200720c */ /* 0x000fe20003f66270 */
[----:B------:R-:W-:Y:S01]  /*6690*/  @!P5 IMAD.MOV R226, RZ, RZ, -R226 ;  /* 0x000000ffffe2d224 */ /* 0x000fe200078e0ae2 */
[----:B------:R-:W-:Y:S02]  /*66a0*/  ISETP.GT.U32.AND P5, PT, R0, R219, PT ;  /* 0x000000db0000720c */ /* 0x000fe40003fa4070 */
[----:B------:R-:W-:Y:S01]  /*66b0*/  @!P4 IADD3 R215, R215, -R0, RZ ;  /* 0x80000000d7d7c210 */ /* 0x000fe20007ffe0ff */
[--C-:B------:R-:W-:Y:S01]  /*66c0*/  @!P6 IMAD.IADD R227, R227, 0x1, -R0.reuse ;  /* 0x00000001e3e3e824 */ /* 0x100fe200078e0a00 */
[----:B------:R-:W-:Y:S01]  /*66d0*/  ISETP.GE.AND P6, PT, R28, RZ, PT ;  /* 0x000000ff1c00720c */ /* 0x000fe20003fc6270 */
[----:B------:R-:W-:Y:S01]  /*66e0*/  @!P1 IMAD.IADD R223, R223, 0x1, -R0 ;  /* 0x00000001dfdf9824 */ /* 0x000fe200078e0a00 */
[----:B------:R-:W-:-:S02]  /*66f0*/  ISETP.GE.AND P1, PT, R32, RZ, PT ;  /* 0x000000ff2000720c */ /* 0x000fc40003f26270 */
[----:B------:R-:W-:Y:S01]  /*6700*/  @!P2 IADD3 R231, R231, -R0, RZ ;  /* 0x80000000e7e7a210 */ /* 0x000fe20007ffe0ff */
[--C-:B------:R-:W-:Y:S02]  /*6710*/  @!P0 IMAD.IADD R235, R235, 0x1, -R0.reuse ;  /* 0x00000001ebeb8824 */ /* 0x100fe400078e0a00 */
[----:B------:R-:W-:Y:S01]  /*6720*/  IMAD.MOV.U32 R252, RZ, RZ, c[0x0][0x180] ;  /* 0x00006000fffc7624 */ /* 0x000fe200078e00ff */
[C---:B------:R-:W-:Y:S01]  /*6730*/  ISETP.GT.U32.AND P0, PT, R0.reuse, R231, PT ;  /* 0x000000e70000720c */ /* 0x040fe20003f04070 */
[----:B------:R-:W-:Y:S01]  /*6740*/  @!P3 IMAD.MOV R215, RZ, RZ, -R215 ;  /* 0x000000ffffd7b224 */ /* 0x000fe200078e0ad7 */
[----:B------:R-:W-:Y:S01]  /*6750*/  ISETP.GT.U32.AND P3, PT, R0, R235, PT ;  /* 0x000000eb0000720c */ /* 0x000fe20003f64070 */
[----:B------:R-:W-:Y:S01]  /*6760*/  @!P5 IMAD.IADD R219, R219, 0x1, -R0 ;  /* 0x00000001dbdbd824 */ /* 0x000fe200078e0a00 */
[----:B------:R-:W-:Y:S02]  /*6770*/  IADD3 R2, R252, -0x5, RZ ;  /* 0xfffffffbfc027810 */ /* 0x000fe40007ffe0ff */
[----:B------:R-:W-:Y:S01]  /*6780*/  @!P6 IADD3 R223, -R223, RZ, RZ ;  /* 0x000000ffdfdfe210 */ /* 0x000fe20007ffe1ff */
[----:B------:R-:W-:Y:S01]  /*6790*/  @!P1 IMAD.MOV R219, RZ, RZ, -R219 ;  /* 0x000000ffffdb9224 */ /* 0x000fe200078e0adb */
[----:B------:R-:W-:-:S02]  /*67a0*/  ISETP.GE.U32.AND P5, PT, R2, 0x7fffff7c, PT ;  /* 0x7fffff7c0200780c */ /* 0x000fc40003fa6070 */
[----:B------:R-:W-:Y:S02]  /*67b0*/  ISETP.GE.AND P2, PT, R26, RZ, PT ;  /* 0x000000ff1a00720c */ /* 0x000fe40003f46270 */
[----:B------:R-:W-:Y:S02]  /*67c0*/  IADD3 R2, R252, -0xd, RZ ;  /* 0xfffffff3fc027810 */ /* 0x000fe40007ffe0ff */
[----:B------:R-:W-:Y:S02]  /*67d0*/  ISETP.GE.AND P6, PT, R22, RZ, PT ;  /* 0x000000ff1600720c */ /* 0x000fe40003fc6270 */
[----:B------:R-:W-:Y:S01]  /*67e0*/  ISETP.GE.AND P1, PT, R24, RZ, PT ;  /* 0x000000ff1800720c */ /* 0x000fe20003f26270 */
[--C-:B------:R-:W-:Y:S01]  /*67f0*/  @!P0 IMAD.IADD R231, R231, 0x1, -R0.reuse ;  /* 0x00000001e7e78824 */ /* 0x100fe200078e0a00 */
[----:B------:R-:W-:Y:S01]  /*6800*/  ISETP.GE.U32.AND P0, PT, R2, 0x7fffff74, PT ;  /* 0x7fffff740200780c */ /* 0x000fe20003f06070 */
[----:B------:R-:W-:Y:S01]  /*6810*/  @!P3 IMAD.IADD R235, R235, 0x1, -R0 ;  /* 0x00000001ebebb824 */ /* 0x000fe200078e0a00 */
[----:B------:R-:W-:-:S02]  /*6820*/  ISETP.NE.AND P3, PT, RZ, c[0x0][0x17c], PT ;  /* 0x00005f00ff007a0c */ /* 0x000fc40003f65270 */
[----:B------:R-:W-:Y:S01]  /*6830*/  LOP3.LUT R2, RZ, c[0x0][0x17c], RZ, 0x33, !PT ;  /* 0x00005f00ff027a12 */ /* 0x000fe200078e33ff */
[----:B------:R-:W-:-:S03]  /*6840*/  IMAD R0, R30, c[0x0][0x18c], RZ ;  /* 0x000063001e007a24 */ /* 0x000fc600078e02ff */
[----:B------:R-:W-:Y:S01]  /*6850*/  SEL R3, R2, R3, !P3 ;  /* 0x0000000302037207 */ /* 0x000fe20005800000 */
[----:B------:R-:W-:Y:S02]  /*6860*/  @!P2 IMAD.MOV R227, RZ, RZ, -R227 ;  /* 0x000000ffffe3a224 */ /* 0x000fe400078e0ae3 */
[----:B------:R-:W-:Y:S01]  /*6870*/  @!P6 IMAD.MOV R235, RZ, RZ, -R235 ;  /* 0x000000ffffebe224 */ /* 0x000fe200078e0aeb */
[----:B------:R-:W-:Y:S01]  /*6880*/  @!P1 IADD3 R231, -R231, RZ, RZ ;  /* 0x000000ffe7e79210 */ /* 0x000fe20007ffe1ff */
[----:B------:R-:W-:Y:S01]  /*6890*/  IMAD R3, R3, c[0x0][0x190], RZ ;  /* 0x0000640003037a24 */ /* 0x000fe200078e02ff */
[----:B------:R-:W-:Y:S01]  /*68a0*/  LEA R244, P6, R0, c[0x0][0x168], 0x2 ;  /* 0x00005a0000f47a11 */ /* 0x000fe200078c10ff */
[----:B------:R-:W-:Y:S01]  /*68b0*/  IMAD R18, R18, c[0x0][0x184], RZ ;  /* 0x0000610012127a24 */ /* 0x000fe200078e02ff */
[C---:B------:R-:W-:Y:S02]  /*68c0*/  SEL R14, R2.reuse, R14, !P3 ;  /* 0x0000000e020e7207 */ /* 0x040fe40005800000 */
[----:B------:R-:W-:-:S02]  /*68d0*/  SEL R12, R2, R12, !P3 ;  /* 0x0000000c020c7207 */ /* 0x000fc40005800000 */
[C---:B------:R-:W-:Y:S02]  /*68e0*/  SEL R10, R2.reuse, R10, !P3 ;  /* 0x0000000a020a7207 */ /* 0x040fe40005800000 */
[C---:B------:R-:W-:Y:S02]  /*68f0*/  SEL R8, R2.reuse, R8, !P3 ;  /* 0x0000000802087207 */ /* 0x040fe40005800000 */
[C---:B------:R-:W-:Y:S02]  /*6900*/  SEL R4, R2.reuse, R4, !P3 ;  /* 0x0000000402047207 */ /* 0x040fe40005800000 */
[C---:B------:R-:W-:Y:S02]  /*6910*/  SEL R6, R2.reuse, R6, !P3 ;  /* 0x0000000602067207 */ /* 0x040fe40005800000 */
        /* <DEDUP_REMOVED lines=120> */
[----:B------:R-:W-:Y:S02]  /*70a0*/  SEL R235, R2, R235, !P3 ;  /* 0x000000eb02eb7207 */ /* 0x000fe40005800000 */
[----:B------:R-:W-:-:S02]  /*70b0*/  LEA.HI.X.SX32 R0, R0, c[0x0][0x16c], 0x2, P6 ;  /* 0x00005b0000007a11 */ /* 0x000fc400030f16ff */
[C---:B------:R-:W-:Y:S01]  /*70c0*/  LEA R2, P3, R3.reuse, R244, 0x2 ;  /* 0x000000f403027211 */ /* 0x040fe200078610ff */
[----:B------:R-:W-:Y:S02]  /*70d0*/  IMAD R16, R16, c[0x0][0x184], RZ ;  /* 0x0000610010107a24 */ /* 0x000fe400078e02ff */
[----:B------:R-:W-:Y:S01]  /*70e0*/  IMAD R14, R14, c[0x0][0x190], RZ ;  /* 0x000064000e0e7a24 */ /* 0x000fe200078e02ff */
[----:B------:R-:W-:Y:S02]  /*70f0*/  LEA.HI.X.SX32 R3, R3, R0, 0x2, P3 ;  /* 0x0000000003037211 */ /* 0x000fe400018f16ff */
[----:B------:R-:W-:Y:S01]  /*7100*/  LEA R246, P3, R18, c[0x0][0x160], 0x2 ;  /* 0x0000580012f67a11 */ /* 0x000fe200078610ff */
[----:B------:R-:W-:Y:S01]  /*7110*/  STL [R1+0x12ec], R34 ;  /* 0x0012ec2201007387 */ /* 0x000fe20000100800 */
[----:B------:R-:W-:Y:S01]  /*7120*/  IMAD R12, R12, c[0x0][0x190], RZ ;  /* 0x000064000c0c7a24 */ /* 0x000fe200078e02ff */
[----:B------:R-:W-:Y:S01]  /*7130*/  LEA R248, P6, R16, c[0x0][0x160], 0x2 ;  /* 0x0000580010f87a11 */ /* 0x000fe200078c10ff */
[----:B------:R-:W-:Y:S01]  /*7140*/  IMAD R10, R10, c[0x0][0x190], RZ ;  /* 0x000064000a0a7a24 */ /* 0x000fe200078e02ff */
[----:B------:R-:W-:Y:S01]  /*7150*/  STL [R1+0x12e8], R32 ;  /* 0x0012e82001007387 */ /* 0x000fe20000100800 */
[----:B------:R-:W-:-:S02]  /*7160*/  LEA.HI.X.SX32 R247, R18, c[0x0][0x164], 0x2, P3 ;  /* 0x0000590012f77a11 */ /* 0x000fc400018f16ff */
[----:B------:R-:W-:Y:S01]  /*7170*/  LEA R240, P3, R14, R244, 0x2 ;  /* 0x000000f40ef07211 */ /* 0x000fe200078610ff */
[----:B------:R-:W-:Y:S01]  /*7180*/  STL [R1+0x12e0], R28 ;  /* 0x0012e01c01007387 */ /* 0x000fe20000100800 */
[----:B------:R-:W-:-:S03]  /*7190*/  LEA.HI.X.SX32 R249, R16, c[0x0][0x164], 0x2, P6 ;  /* 0x0000590010f97a11 */ /* 0x000fc600030f16ff */
[----:B------:R-:W-:Y:S01]  /*71a0*/  STL [R1+0x12dc], R26 ;  /* 0x0012dc1a01007387 */ /* 0x000fe20000100800 */
[----:B------:R-:W-:-:S03]  /*71b0*/  LEA R238, P6, R12, R244, 0x2 ;  /* 0x000000f40cee7211 */ /* 0x000fc600078c10ff */
[----:B------:R-:W-:Y:S01]  /*71c0*/  STL [R1+0x12d4], R24 ;  /* 0x0012d41801007387 */ /* 0x000fe20000100800 */
[----:B------:R-:W-:-:S03]  /*71d0*/  LEA.HI.X.SX32 R241, R14, R0, 0x2, P3 ;  /* 0x000000000ef17211 */ /* 0x000fc600018f16ff */
[----:B------:R-:W-:Y:S04]  /*71e0*/  STL [R1+0x12d0], R22 ;  /* 0x0012d01601007387 */ /* 0x000fe80000100800 */
[----:B------:R1:W-:Y:S01]  /*71f0*/  STL [R1+0x14bc], R2 ;  /* 0x0014bc0201007387 */ /* 0x0003e20000100800 */
[----:B------:R-:W-:Y:S01]  /*7200*/  LEA.HI.X.SX32 R239, R12, R0, 0x2, P6 ;  /* 0x000000000cef7211 */ /* 0x000fe200030f16ff */
[----:B------:R-:W-:Y:S02]  /*7210*/  IMAD R8, R8, c[0x0][0x190], RZ ;  /* 0x0000640008087a24 */ /* 0x000fe400078e02ff */
[----:B------:R2:W-:Y:S01]  /*7220*/  STL [R1+0x14b8], R3 ;  /* 0x0014b80301007387 */ /* 0x0005e20000100800 */
[----:B------:R-:W-:Y:S01]  /*7230*/  IMAD R4, R4, c[0x0][0x190], RZ ;  /* 0x0000640004047a24 */ /* 0x000fe200078e02ff */
[----:B-1----:R-:W-:-:S02]  /*7240*/  LEA R2, P3, R10, R244, 0x2 ;  /* 0x000000f40a027211 */ /* 0x002fc400078610ff */
[----:B------:R-:W-:Y:S02]  /*7250*/  STL.64 [R1+0x20], R240 ;  /* 0x000020f001007387 */ /* 0x000fe40000100a00 */
[----:B--2---:R-:W-:Y:S02]  /*7260*/  LEA.HI.X.SX32 R3, R10, R0, 0x2, P3 ;  /* 0x000000000a037211 */ /* 0x004fe400018f16ff */
[----:B------:R1:W-:Y:S01]  /*7270*/  STL.64 [R1+0x18], R238 ;  /* 0x000018ee01007387 */ /* 0x0003e20000100a00 */
[----:B------:R-:W-:Y:S02]  /*7280*/  IMAD R6, R6, c[0x0][0x190], RZ ;  /* 0x0000640006067a24 */ /* 0x000fe400078e02ff */
[----:B------:R-:W-:Y:S01]  /*7290*/  IMAD R5, R5, c[0x0][0x190], RZ ;  /* 0x0000640005057a24 */ /* 0x000fe200078e02ff */
[----:B------:R2:W-:Y:S01]  /*72a0*/  STL.64 [R1+0x10], R2 ;  /* 0x0000100201007387 */ /* 0x0005e20000100a00 */
[----:B------:R-:W-:Y:S01]  /*72b0*/  IMAD R7, R7, c[0x0][0x190], RZ ;  /* 0x0000640007077a24 */ /* 0x000fe200078e02ff */
[----:B-1----:R-:W-:-:S02]  /*72c0*/  LEA R238, P6, R8, R244, 0x2 ;  /* 0x000000f408ee7211 */ /* 0x002fc400078c10ff */
[----:B--2---:R-:W-:Y:S02]  /*72d0*/  LEA R2, P3, R4, R244, 0x2 ;  /* 0x000000f404027211 */ /* 0x004fe400078610ff */
[----:B------:R-:W-:Y:S01]  /*72e0*/  LEA.HI.X.SX32 R239, R8, R0, 0x2, P6 ;  /* 0x0000000008ef7211 */ /* 0x000fe200030f16ff */
[----:B------:R-:W-:Y:S01]  /*72f0*/  IMAD R9, R9, c[0x0][0x190], RZ ;  /* 0x0000640009097a24 */ /* 0x000fe200078e02ff */
[----:B------:R-:W-:Y:S02]  /*7300*/  LEA R250, P6, R6, R244, 0x2 ;  /* 0x000000f406fa7211 */ /* 0x000fe400078c10ff */
[----:B------:R-:W-:Y:S02]  /*7310*/  LEA.HI.X.SX32 R3, R4, R0, 0x2, P3 ;  /* 0x0000000004037211 */ /* 0x000fe400018f16ff */
[----:B------:R-:W-:Y:S01]  /*7320*/  LEA R4, P3, R5, R244, 0x2 ;  /* 0x000000f405047211 */ /* 0x000fe200078610ff */
[----:B------:R-:W-:Y:S01]  /*7330*/  IMAD R11, R11, c[0x0][0x190], RZ ;  /* 0x000064000b0b7a24 */ /* 0x000fe200078e02ff */
[----:B------:R-:W-:Y:S01]  /*7340*/  LEA.HI.X.SX32 R251, R6, R0, 0x2, P6 ;  /* 0x0000000006fb7211 */ /* 0x000fe200030f16ff */
[----:B------:R-:W-:Y:S01]  /*7350*/  IMAD R13, R13, c[0x0][0x190], RZ ;  /* 0x000064000d0d7a24 */ /* 0x000fe200078e02ff */
[----:B------:R-:W-:-:S02]  /*7360*/  LEA R6, P6, R7, R244, 0x2 ;  /* 0x000000f407067211 */ /* 0x000fc400078c10ff */
[----:B------:R-:W-:Y:S02]  /*7370*/  LEA.HI.X.SX32 R5, R5, R0, 0x2, P3 ;  /* 0x0000000005057211 */ /* 0x000fe400018f16ff */
[----:B------:R-:W-:Y:S02]  /*7380*/  IADD3 R20, R252, -0x1, RZ ;  /* 0xfffffffffc147810 */ /* 0x000fe40007ffe0ff */
[----:B------:R-:W-:Y:S01]  /*7390*/  LEA R8, P3, R9, R244, 0x2 ;  /* 0x000000f409087211 */ /* 0x000fe200078610ff */
[----:B------:R-:W-:Y:S01]  /*73a0*/  IMAD R15, R15, c[0x0][0x190], RZ ;  /* 0x000064000f0f7a24 */ /* 0x000fe200078e02ff */
[----:B------:R-:W-:Y:S01]  /*73b0*/  LEA.HI.X.SX32 R7, R7, R0, 0x2, P6 ;  /* 0x0000000007077211 */ /* 0x000fe200030f16ff */
[----:B------:R-:W-:Y:S01]  /*73c0*/  IMAD R17, R17, c[0x0][0x190], RZ ;  /* 0x0000640011117a24 */ /* 0x000fe200078e02ff */
[----:B------:R-:W-:Y:S02]  /*73d0*/  ISETP.GE.U32.AND P4, PT, R20, 0x7fffff80, PT ;  /* 0x7fffff801400780c */ /* 0x000fe40003f86070 */
        /* <DEDUP_REMOVED lines=18> */
[----:B------:R-:W-:Y:S01]  /*7500*/  LEA R20, P3, R21, R244, 0x2 ;  /* 0x000000f415147211 */ /* 0x000fe200078610ff */
[----:B------:R-:W-:Y:S01]  /*7510*/  IMAD R27, R27, c[0x0][0x190], RZ ;  /* 0x000064001b1b7a24 */ /* 0x000fe200078e02ff */
        /* <DEDUP_REMOVED lines=291> */
[----:B------:R-:W-:Y:S01]  /*8750*/  LEA.HI.X.SX32 R213, R213, R0, 0x2, P3 ;  /* 0x00000000d5d57211 */ /* 0x000fe200018f16ff */
[----:B------:R1:W-:Y:S01]  /*8760*/  STL.64 [R1+0x8], R238 ;  /* 0x000008ee01007387 */ /* 0x0003e20000100a00 */
[----:B------:R-:W-:Y:S01]  /*8770*/  LEA R216, P3, R217, R244, 0x2 ;  /* 0x000000f4d9d87211 */ /* 0x000fe200078610ff */
[----:B------:R-:W-:-:S02]  /*8780*/  IMAD R226, R226, c[0x0][0x190], RZ ;  /* 0x00006400e2e27a24 */ /* 0x000fc400078e02ff */
[----:B------:R-:W-:Y:S01]  /*8790*/  IMAD R225, R225, c[0x0][0x190], RZ ;  /* 0x00006400e1e17a24 */ /* 0x000fe200078e02ff */
[----:B------:R-:W-:Y:S02]  /*87a0*/  LEA.HI.X.SX32 R217, R217, R0, 0x2, P3 ;  /* 0x00000000d9d97211 */ /* 0x000fe400018f16ff */
[----:B------:R-:W-:Y:S01]  /*87b0*/  LEA R220, P3, R221, R244, 0x2 ;  /* 0x000000f4dddc7211 */ /* 0x000fe200078610ff */
[----:B-1----:R-:W-:Y:S01]  /*87c0*/  IMAD R238, R215, c[0x0][0x190], RZ ;  /* 0x00006400d7ee7a24 */ /* 0x002fe200078e02ff */
[----:B------:R-:W-:Y:S02]  /*87d0*/  LEA.HI.X.SX32 R215, R218, R0, 0x2, P6 ;  /* 0x00000000dad77211 */ /* 0x000fe400030f16ff */
[C---:B------:R-:W-:Y:S01]  /*87e0*/  LEA R218, P6, R222.reuse, R244, 0x2 ;  /* 0x000000f4deda7211 */ /* 0x040fe200078c10ff */
[----:B------:R-:W-:Y:S01]  /*87f0*/  IMAD R237, R219, c[0x0][0x190], RZ ;  /* 0x00006400dbed7a24 */ /* 0x000fe200078e02ff */
[-C--:B------:R-:W-:Y:S01]  /*8800*/  LEA.HI.X.SX32 R221, R221, R0.reuse, 0x2, P3 ;  /* 0x00000000dddd7211 */ /* 0x080fe200018f16ff */
[----:B------:R-:W-:Y:S01]  /*8810*/  IMAD R229, R229, c[0x0][0x190], RZ ;  /* 0x00006400e5e57a24 */ /* 0x000fe200078e02ff */
[----:B------:R-:W-:Y:S01]  /*8820*/  LEA.HI.X.SX32 R219, R222, R0, 0x2, P6 ;  /* 0x00000000dedb7211 */ /* 0x000fe200030f16ff */
[----:B------:R-:W-:Y:S01]  /*8830*/  IMAD R232, R232, c[0x0][0x190], RZ ;  /* 0x00006400e8e87a24 */ /* 0x000fe200078e02ff */
[----:B------:R-:W-:-:S02]  /*8840*/  LEA R222, P6, R226, R244, 0x2 ;  /* 0x000000f4e2de7211 */ /* 0x000fc400078c10ff */
[----:B------:R-:W-:Y:S01]  /*8850*/  LEA R224, P3, R225, R244, 0x2 ;  /* 0x000000f4e1e07211 */ /* 0x000fe200078610ff */
[----:B------:R-:W-:Y:S01]  /*8860*/  IMAD R239, R223, c[0x0][0x190], RZ ;  /* 0x00006400dfef7a24 */ /* 0x000fe200078e02ff */
[----:B------:R-:W-:Y:S01]  /*8870*/  LEA.HI.X.SX32 R223, R226, R0, 0x2, P6 ;  /* 0x00000000e2df7211 */ /* 0x000fe200030f16ff */
[----:B------:R-:W-:Y:S01]  /*8880*/  IMAD R233, R233, c[0x0][0x190], RZ ;  /* 0x00006400e9e97a24 */ /* 0x000fe200078e02ff */
[----:B------:R-:W-:Y:S01]  /*8890*/  LEA R226, P6, R229, R244, 0x2 ;  /* 0x000000f4e5e27211 */ /* 0x000fe200078c10ff */
[----:B------:R1:W-:Y:S01]  /*88a0*/  STL.64 [R1], R2 ;  /* 0x0000000201007387 */ /* 0x0003e20000100a00 */
[----:B------:R-:W-:Y:S01]  /*88b0*/  LEA.HI.X.SX32 R225, R225, R0, 0x2, P3 ;  /* 0x00000000e1e17211 */ /* 0x000fe200018f16ff */
[----:B------:R-:W-:Y:S01]  /*88c0*/  IMAD R236, R236, c[0x0][0x190], RZ ;  /* 0x00006400ecec7a24 */ /* 0x000fe200078e02ff */
[----:B------:R-:W-:Y:S01]  /*88d0*/  LEA R228, P3, R232, R244, 0x2 ;  /* 0x000000f4e8e47211 */ /* 0x000fe200078610ff */
[----:B------:R-:W-:Y:S01]  /*88e0*/  IMAD R241, R227, c[0x0][0x190], RZ ;  /* 0x00006400e3f17a24 */ /* 0x000fe200078e02ff */
[----:B------:R-:W-:-:S02]  /*88f0*/  LEA.HI.X.SX32 R227, R229, R0, 0x2, P6 ;  /* 0x00000000e5e37211 */ /* 0x000fc400030f16ff */
[----:B------:R-:W-:Y:S02]  /*8900*/  LEA R230, P6, R233, R244, 0x2 ;  /* 0x000000f4e9e67211 */ /* 0x000fe400078c10ff */
[----:B------:R-:W-:Y:S01]  /*8910*/  LEA.HI.X.SX32 R229, R232, R0, 0x2, P3 ;  /* 0x00000000e8e57211 */ /* 0x000fe200018f16ff */
[----:B-1----:R-:W1:Y:S01]  /*8920*/  S2R R3, SR_TID.X ;  /* 0x0000000000037919 */ /* 0x002e620000002100 */
[----:B------:R-:W-:Y:S01]  /*8930*/  LEA R232, P3, R236, R244, 0x2 ;  /* 0x000000f4ece87211 */ /* 0x000fe200078610ff */
[----:B------:R-:W-:Y:S01]  /*8940*/  IMAD R243, R231, c[0x0][0x190], RZ ;  /* 0x00006400e7f37a24 */ /* 0x000fe200078e02ff */
[----:B------:R-:W-:Y:S02]  /*8950*/  LEA.HI.X.SX32 R231, R233, R0, 0x2, P6 ;  /* 0x00000000e9e77211 */ /* 0x000fe400030f16ff */
[----:B------:R-:W-:Y:S02]  /*8960*/  LEA R234, P6, R238, R244, 0x2 ;  /* 0x000000f4eeea7211 */ /* 0x000fe400078c10ff */
[----:B------:R-:W-:-:S02]  /*8970*/  LEA.HI.X.SX32 R233, R236, R0, 0x2, P3 ;  /* 0x00000000ece97211 */ /* 0x000fc400018f16ff */
[----:B------:R-:W-:Y:S01]  /*8980*/  LEA R236, P3, R237, R244, 0x2 ;  /* 0x000000f4edec7211 */ /* 0x000fe200078610ff */
[----:B------:R-:W-:Y:S01]  /*8990*/  IMAD R245, R235, c[0x0][0x190], RZ ;  /* 0x00006400ebf57a24 */ /* 0x000fe200078e02ff */
[----:B------:R-:W-:Y:S02]  /*89a0*/  LEA.HI.X.SX32 R235, R238, R0, 0x2, P6 ;  /* 0x00000000eeeb7211 */ /* 0x000fe400030f16ff */
[----:B------:R-:W-:Y:S02]  /*89b0*/  LEA R238, P6, R239, R244, 0x2 ;  /* 0x000000f4efee7211 */ /* 0x000fe400078c10ff */
[----:B------:R-:W-:Y:S02]  /*89c0*/  LEA.HI.X.SX32 R237, R237, R0, 0x2, P3 ;  /* 0x00000000eded7211 */ /* 0x000fe400018f16ff */
[----:B------:R-:W-:Y:S01]  /*89d0*/  LEA R240, P3, R241, R244, 0x2 ;  /* 0x000000f4f1f07211 */ /* 0x000fe200078610ff */
[----:B------:R2:W-:Y:S01]  /*89e0*/  STL [R1+0x14d0], R250 ;  /* 0x0014d0fa01007387 */ /* 0x0005e20000100800 */
[----:B------:R-:W-:-:S02]  /*89f0*/  LEA.HI.X.SX32 R239, R239, R0, 0x2, P6 ;  /* 0x00000000efef7211 */ /* 0x000fc400030f16ff */
[----:B------:R-:W-:Y:S02]  /*8a00*/  LEA R242, P6, R243, R244, 0x2 ;  /* 0x000000f4f3f27211 */ /* 0x000fe400078c10ff */
[----:B------:R-:W-:Y:S02]  /*8a10*/  LEA.HI.X.SX32 R241, R241, R0, 0x2, P3 ;  /* 0x00000000f1f17211 */ /* 0x000fe400018f16ff */
[----:B------:R-:W-:Y:S02]  /*8a20*/  LEA R244, P3, R245, R244, 0x2 ;  /* 0x000000f4f5f47211 */ /* 0x000fe400078610ff */
[----:B--2---:R-:W-:Y:S02]  /*8a30*/  IADD3 R250, R252, -0x15, RZ ;  /* 0xffffffebfcfa7810 */ /* 0x004fe40007ffe0ff */
[----:B------:R-:W-:Y:S01]  /*8a40*/  LEA.HI.X.SX32 R243, R243, R0, 0x2, P6 ;  /* 0x00000000f3f37211 */ /* 0x000fe200030f16ff */
[----:B------:R-:W-:Y:S01]  /*8a50*/  STL [R1+0x14c0], R251 ;  /* 0x0014c0fb01007387 */ /* 0x000fe20000100800 */
[----:B------:R-:W-:-:S02]  /*8a60*/  ISETP.GE.U32.AND P6, PT, R250, 0x7fffff6c, PT ;  /* 0x7fffff6cfa00780c */ /* 0x000fc40003fc6070 */
[----:B------:R-:W-:Y:S01]  /*8a70*/  LEA.HI.X.SX32 R245, R245, R0, 0x2, P3 ;  /* 0x00000000f5f57211 */ /* 0x000fe200018f16ff */
[----:B------:R-:W-:Y:S01]  /*8a80*/  IMAD.MOV.U32 R0, RZ, RZ, c[0x0][0x188] ;  /* 0x00006200ff007624 */ /* 0x000fe200078e00ff */
[----:B-1----:R-:W-:Y:S01]  /*8a90*/  LOP3.LUT R250, R3, 0x7f, RZ, 0xc0, !PT ;  /* 0x0000007f03fa7812 */ /* 0x002fe200078ec0ff */
[----:B------:R1:W-:Y:S01]  /*8aa0*/  STL.64 [R1+0x14c8], R4 ;  /* 0x0014c80401007387 */ /* 0x0003e20000100a00 */
[----:B------:R-:W-:-:S03]  /*8ab0*/  IADD3 R2, R252, -0x19, RZ ;  /* 0xffffffe7fc027810 */ /* 0x000fc60007ffe0ff */
[----:B------:R-:W-:Y:S01]  /*8ac0*/  STL.64 [R1+0x14d8], R6 ;  /* 0x0014d80601007387 */ /* 0x000fe20000100a00 */
[----:B------:R-:W-:-:S03]  /*8ad0*/  SHF.L.U32 R3, R0, 0x2, RZ ;  /* 0x0000000200037819 */ /* 0x000fc600000006ff */
[----:B------:R-:W-:Y:S01]  /*8ae0*/  STL.64 [R1+0x14f0], R8 ;  /* 0x0014f00801007387 */ /* 0x000fe20000100a00 */
[----:B------:R-:W-:-:S03]  /*8af0*/  ISETP.GE.U32.AND P3, PT, R2, 0x7fffff68, PT ;  /* 0x7fffff680200780c */ /* 0x000fc60003f66070 */
[----:B------:R2:W-:Y:S01]  /*8b00*/  STL [R1+0x14e8], R11 ;  /* 0x0014e80b01007387 */ /* 0x0005e20000100800 */
[----:B------:R-:W-:Y:S01]  /*8b10*/  ULDC.64 UR8, c[0x0][0x118] ;  /* 0x0000460000087ab9 */ /* 0x000fe20000000a00 */
[----:B------:R-:W-:Y:S01]  /*8b20*/  IADD3 R2, R252, -0x1d, RZ ;  /* 0xffffffe3fc027810 */ /* 0x000fe20007ffe0ff */
[----:B-1----:R-:W-:-:S04]  /*8b30*/  IMAD.WIDE R4, R3, 0x4, R248 ;  /* 0x0000000403047825 */ /* 0x002fc800078e02f8 */
[----:B--2---:R-:W-:Y:S02]  /*8b40*/  IMAD.SHL.U32 R11, R250, 0x4, RZ ;  /* 0x00000004fa0b7824 */ /* 0x004fe400078e00ff */
[----:B------:R-:W-:-:S03]  /*8b50*/  IMAD.WIDE R6, R3, 0x4, R246 ;  /* 0x0000000403067825 */ /* 0x000fc600078e02f6 */
[----:B------:R1:W-:Y:S01]  /*8b60*/  LDGSTS.E [R11], [R246.64], !P4 ;  /* 0x00000000f60b7fae */ /* 0x0003e2000e121848 */
[----:B------:R-:W-:-:S03]  /*8b70*/  IADD3 R3, R252, -0x21, RZ ;  /* 0xffffffdffc037810 */ /* 0x000fc60007ffe0ff */
[----:B------:R1:W-:Y:S01]  /*8b80*/  LDGSTS.E [R11+0x200], [R248.64], !P4 ;  /* 0x00200000f80b7fae */ /* 0x0003e2000e121848 */
[----:B------:R-:W-:Y:S01]  /*8b90*/  ISETP.GE.U32.AND P4, PT, R2, 0x7fffff64, PT ;  /* 0x7fffff640200780c */ /* 0x000fe20003f86070 */
[----:B------:R-:W-:Y:S02]  /*8ba0*/  IMAD.SHL.U32 R2, R0, 0x8, RZ ;  /* 0x0000000800027824 */ /* 0x000fe400078e00ff */
[----:B------:R-:W-:Y:S04]  /*8bb0*/  STL [R1+0x14e4], R13 ;  /* 0x0014e40d01007387 */ /* 0x000fe80000100800 */
[----:B------:R2:W-:Y:S01]  /*8bc0*/  LDGSTS.E [R11+0x1000], [R6.64], !P5 ;  /* 0x01000000060b7fae */ /* 0x0005e2000e921848 */
[----:B------:R-:W-:-:S03]  /*8bd0*/  IMAD.WIDE R8, R2, 0x4, R248 ;  /* 0x0000000402087825 */ /* 0x000fc600078e02f8 */
[----:B------:R3:W-:Y:S04]  /*8be0*/  STL [R1+0x14f8], R12 ;  /* 0x0014f80c01007387 */ /* 0x0007e80000100800 */
[----:B------:R4:W-:Y:S01]  /*8bf0*/  LDGSTS.E [R11+0x1200], [R4.64], !P5 ;  /* 0x01200000040b7fae */ /* 0x0009e2000e921848 */
[----:B------:R-:W-:Y:S01]  /*8c00*/  ISETP.GE.U32.AND P5, PT, R3, 0x7fffff60, PT ;  /* 0x7fffff600300780c */ /* 0x000fe20003fa6070 */
[----:B------:R-:W-:Y:S02]  /*8c10*/  IMAD R3, R0, 0xc, RZ ;  /* 0x0000000c00037824 */ /* 0x000fe400078e02ff */
[----:B------:R-:W-:Y:S01]  /*8c20*/  STL [R1+0x14e0], R15 ;  /* 0x0014e00f01007387 */ /* 0x000fe20000100800 */
[----:B---3--:R-:W-:Y:S01]  /*8c30*/  IMAD.WIDE R12, R2, 0x4, R246 ;  /* 0x00000004020c7825 */ /* 0x008fe200078e02f6 */
[----:B------:R-:W-:-:S02]  /*8c40*/  IADD3 R2, R252, -0x25, RZ ;  /* 0xffffffdbfc027810 */ /* 0x000fc40007ffe0ff */
[----:B------:R-:W-:Y:S04]  /*8c50*/  STL.64 [R1+0x1500], R16 ;  /* 0x0015001001007387 */ /* 0x000fe80000100a00 */
[----:B------:R-:W-:Y:S04]  /*8c60*/  STL.64 [R1+0x1508], R18 ;  /* 0x0015081201007387 */ /* 0x000fe80000100a00 */
[----:B------:R2:W-:Y:S04]  /*8c70*/  STL.64 [R1+0x410], R6 ;  /* 0x0004100601007387 */ /* 0x0005e80000100a00 */
[----:B------:R4:W-:Y:S04]  /*8c80*/  STL.64 [R1+0x408], R4 ;  /* 0x0004080401007387 */ /* 0x0009e80000100a00 */
[----:B------:R3:W-:Y:S01]  /*8c90*/  LDGSTS.E [R11+0x2000], [R12.64], !P2 ;  /* 0x020000000c0b7fae */ /* 0x0007e2000d121848 */
[----:B--2---:R-:W-:-:S03]  /*8ca0*/  IMAD.WIDE R6, R3, 0x4, R246 ;  /* 0x0000000403067825 */ /* 0x004fc600078e02f6 */
[----:B------:R2:W-:Y:S01]  /*8cb0*/  LDGSTS.E [R11+0x2200], [R8.64], !P2 ;  /* 0x02200000080b7fae */ /* 0x0005e2000d121848 */
[----:B------:R-:W-:Y:S01]  /*8cc0*/  ISETP.GE.U32.AND P2, PT, R2, 0x7fffff5c, PT ;  /* 0x7fffff5c0200780c */ /* 0x000fe20003f46070 */
[----:B----4-:R-:W-:Y:S01]  /*8cd0*/  IMAD.WIDE R4, R3, 0x4, R248 ;  /* 0x0000000403047825 */ /* 0x010fe200078e02f8 */
[----:B------:R-:W-:Y:S01]  /*8ce0*/  IADD3 R3, R252, -0x29, RZ ;  /* 0xffffffd7fc037810 */ /* 0x000fe20007ffe0ff */
[----:B------:R4:W-:Y:S02]  /*8cf0*/  LDGSTS.E [R11+0x3000], [R6.64], !P0 ;  /* 0x03000000060b7fae */ /* 0x0009e4000c121848 */
[C---:B------:R-:W-:Y:S02]  /*8d00*/  IMAD.SHL.U32 R2, R0.reuse, 0x10, RZ ;  /* 0x0000001000027824 */ /* 0x040fe400078e00ff */
[----:B------:R3:W-:Y:S04]  /*8d10*/  STL.64 [R1+0x3f0], R12 ;  /* 0x0003f00c01007387 */ /* 0x0007e80000100a00 */
[----:B------:R5:W-:Y:S01]  /*8d20*/  LDGSTS.E [R11+0x3200], [R4.64], !P0 ;  /* 0x03200000040b7fae */ /* 0x000be2000c121848 */
[----:B------:R-:W-:Y:S01]  /*8d30*/  ISETP.GE.U32.AND P0, PT, R3, 0x7fffff58, PT ;  /* 0x7fffff580300780c */ /* 0x000fe20003f06070 */
[----:B------:R-:W-:-:S02]  /*8d40*/  IMAD R3, R0, 0x14, RZ ;  /* 0x0000001400037824 */ /* 0x000fc400078e02ff */
[----:B------:R2:W-:Y:S01]  /*8d50*/  STL.64 [R1+0x3e8], R8 ;  /* 0x0003e80801007387 */ /* 0x0005e20000100a00 */
[----:B---3--:R-:W-:-:S03]  /*8d60*/  IMAD.WIDE R12, R2, 0x4, R246 ;  /* 0x00000004020c7825 */ /* 0x008fc600078e02f6 */
[----:B------:R4:W-:Y:S01]  /*8d70*/  STL.64 [R1+0x3d0], R6 ;  /* 0x0003d00601007387 */ /* 0x0009e20000100a00 */
[----:B--2---:R-:W-:Y:S01]  /*8d80*/  IMAD.WIDE R8, R2, 0x4, R248 ;  /* 0x0000000402087825 */ /* 0x004fe200078e02f8 */
[----:B------:R-:W-:Y:S02]  /*8d90*/  IADD3 R2, R252, -0x2d, RZ ;  /* 0xffffffd3fc027810 */ /* 0x000fe40007ffe0ff */
[----:B------:R5:W-:Y:S01]  /*8da0*/  STL.64 [R1+0x3c8], R4 ;  /* 0x0003c80401007387 */ /* 0x000be20000100a00 */
[----:B----4-:R-:W-:-:S03]  /*8db0*/  IMAD.WIDE R6, R3, 0x4, R246 ;  /* 0x0000000403067825 */ /* 0x010fc600078e02f6 */
[----:B------:R2:W-:Y:S04]  /*8dc0*/  LDGSTS.E [R11+0x4000], [R12.64], !P1 ;  /* 0x040000000c0b7fae */ /* 0x0005e8000c921848 */
[----:B------:R3:W-:Y:S01]  /*8dd0*/  LDGSTS.E [R11+0x4200], [R8.64], !P1 ;  /* 0x04200000080b7fae */ /* 0x0007e2000c921848 */
[----:B------:R-:W-:Y:S01]  /*8de0*/  ISETP.GE.U32.AND P1, PT, R2, 0x7fffff54, PT ;  /* 0x7fffff540200780c */ /* 0x000fe20003f26070 */
[----:B------:R-:W-:Y:S02]  /*8df0*/  IMAD R2, R0, 0x18, RZ ;  /* 0x0000001800027824 */ /* 0x000fe400078e02ff */
[----:B-----5:R-:W-:Y:S01]  /*8e00*/  IMAD.WIDE R4, R3, 0x4, R248 ;  /* 0x0000000403047825 */ /* 0x020fe200078e02f8 */
[----:B------:R-:W-:Y:S01]  /*8e10*/  IADD3 R3, R252, -0x31, RZ ;  /* 0xffffffcffc037810 */ /* 0x000fe20007ffe0ff */
[----:B------:R4:W-:Y:S04]  /*8e20*/  LDGSTS.E [R11+0x5000], [R6.64], !P6 ;  /* 0x05000000060b7fae */ /* 0x0009e8000f121848 */
[----:B------:R2:W-:Y:S04]  /*8e30*/  STL.64 [R1+0x3b0], R12 ;  /* 0x0003b00c01007387 */ /* 0x0005e80000100a00 */
[----:B------:R5:W-:Y:S01]  /*8e40*/  LDGSTS.E [R11+0x5200], [R4.64], !P6 ;  /* 0x05200000040b7fae */ /* 0x000be2000f121848 */
[----:B------:R-:W-:Y:S01]  /*8e50*/  ISETP.GE.U32.AND P6, PT, R3, 0x7fffff50, PT ;  /* 0x7fffff500300780c */ /* 0x000fe20003fc6070 */
[----:B------:R-:W-:-:S02]  /*8e60*/  IMAD R3, R0, 0x1c, RZ ;  /* 0x0000001c00037824 */ /* 0x000fc400078e02ff */
[----:B------:R3:W-:Y:S01]  /*8e70*/  STL.64 [R1+0x3a8], R8 ;  /* 0x0003a80801007387 */ /* 0x0007e20000100a00 */
[----:B--2---:R-:W-:-:S03]  /*8e80*/  IMAD.WIDE R12, R2, 0x4, R246 ;  /* 0x00000004020c7825 */ /* 0x004fc600078e02f6 */
[----:B------:R4:W-:Y:S01]  /*8e90*/  STL.64 [R1+0x380], R6 ;  /* 0x0003800601007387 */ /* 0x0009e20000100a00 */
[----:B---3--:R-:W-:Y:S01]  /*8ea0*/  IMAD.WIDE R8, R2, 0x4, R248 ;  /* 0x0000000402087825 */ /* 0x008fe200078e02f8 */
[----:B------:R-:W-:Y:S02]  /*8eb0*/  IADD3 R2, R252, -0x35, RZ ;  /* 0xffffffcbfc027810 */ /* 0x000fe40007ffe0ff */
[----:B------:R5:W-:Y:S01]  /*8ec0*/  STL.64 [R1+0x378], R4 ;  /* 0x0003780401007387 */ /* 0x000be20000100a00 */
[----:B----4-:R-:W-:-:S03]  /*8ed0*/  IMAD.WIDE R6, R3, 0x4, R246 ;  /* 0x0000000403067825 */ /* 0x010fc600078e02f6 */
[----:B------:R2:W-:Y:S04]  /*8ee0*/  LDGSTS.E [R11+0x6000], [R12.64], !P3 ;  /* 0x060000000c0b7fae */ /* 0x0005e8000d921848 */
[----:B------:R3:W-:Y:S01]  /*8ef0*/  LDGSTS.E [R11+0x6200], [R8.64], !P3 ;  /* 0x06200000080b7fae */ /* 0x0007e2000d921848 */
[----:B------:R-:W-:Y:S01]  /*8f00*/  ISETP.GE.U32.AND P3, PT, R2, 0x7fffff4c, PT ;  /* 0x7fffff4c0200780c */ /* 0x000fe20003f66070 */
[----:B------:R-:W-:Y:S02]  /*8f10*/  IMAD.SHL.U32 R2, R0, 0x20, RZ ;  /* 0x0000002000027824 */ /* 0x000fe400078e00ff */
        /* <DEDUP_REMOVED lines=71> */
[----:B-----5:R-:W-:Y:S01]  /*9390*/  IMAD.WIDE R4, R3, 0x4, R248 ;  /* 0x0000000403047825 */ /* 0x020fe200078e02f8 */
[----:B------:R-:W-:Y:S01]  /*93a0*/  IADD3 R3, R252, -0x59, RZ ;  /* 0xffffffa7fc037810 */ /* 0x000fe20007ffe0ff */
[----:B------:R4:W-:Y:S01]  /*93b0*/  LDGSTS.E [R11+0xf000], [R6.64], !P5 ;  /* 0x0f000000060b7fae */ /* 0x0009e2000e921848 */
[----:B------:R-:W-:-:S03]  /*93c0*/  SHF.L.U32 R2, R0, 0x6, RZ ;  /* 0x0000000600027819 */ /* 0x000fc600000006ff */
[----:B------:R5:W-:Y:S01]  /*93d0*/  LDGSTS.E [R11+0xf200], [R4.64], !P5 ;  /* 0x0f200000040b7fae */ /* 0x000be2000e921848 */
[----:B------:R-:W-:Y:S01]  /*93e0*/  ISETP.GE.U32.AND P5, PT, R3, 0x7fffff28, PT ;  /* 0x7fffff280300780c */ /* 0x000fe20003fa6070 */
[----:B------:R-:W-:Y:S02]  /*93f0*/  IMAD R3, R0, 0x44, RZ ;  /* 0x0000004400037824 */ /* 0x000fe400078e02ff */
[----:B------:R2:W-:Y:S04]  /*9400*/  STL.64 [R1+0x260], R12 ;  /* 0x0002600c01007387 */ /* 0x0005e80000100a00 */
[----:B------:R3:W-:Y:S04]  /*9410*/  STL.64 [R1+0x258], R8 ;  /* 0x0002580801007387 */ /* 0x0007e80000100a00 */
[----:B------:R4:W-:Y:S01]  /*9420*/  STL.64 [R1+0x240], R6 ;  /* 0x0002400601007387 */ /* 0x0009e20000100a00 */
[----:B--2---:R-:W-:-:S03]  /*9430*/  IMAD.WIDE R12, R2, 0x4, R246 ;  /* 0x00000004020c7825 */ /* 0x004fc600078e02f6 */
[----:B------:R5:W-:Y:S01]  /*9440*/  STL.64 [R1+0x238], R4 ;  /* 0x0002380401007387 */ /* 0x000be20000100a00 */
[----:B---3--:R-:W-:Y:S01]  /*9450*/  IMAD.WIDE R8, R2, 0x4, R248 ;  /* 0x0000000402087825 */ /* 0x008fe200078e02f8 */
[----:B------:R-:W-:Y:S02]  /*9460*/  IADD3 R2, R252, -0x5d, RZ ;  /* 0xffffffa3fc027810 */ /* 0x000fe40007ffe0ff */
[----:B------:R2:W-:Y:S01]  /*9470*/  LDGSTS.E [R11+0x10000], [R12.64], !P2 ;  /* 0x100000000c0b7fae */ /* 0x0005e2000d121848 */
[----:B----4-:R-:W-:-:S03]  /*9480*/  IMAD.WIDE R6, R3, 0x4, R246 ;  /* 0x0000000403067825 */ /* 0x010fc600078e02f6 */
[----:B------:R3:W-:Y:S01]  /*9490*/  LDGSTS.E [R11+0x10200], [R8.64], !P2 ;  /* 0x10200000080b7fae */ /* 0x0007e2000d121848 */
[----:B------:R-:W-:Y:S01]  /*94a0*/  ISETP.GE.U32.AND P2, PT, R2, 0x7fffff24, PT ;  /* 0x7fffff240200780c */ /* 0x000fe20003f46070 */
[----:B-----5:R-:W-:Y:S01]  /*94b0*/  IMAD.WIDE R4, R3, 0x4, R248 ;  /* 0x0000000403047825 */ /* 0x020fe200078e02f8 */
[----:B------:R-:W-:Y:S01]  /*94c0*/  IADD3 R3, R252, -0x61, RZ ;  /* 0xffffff9ffc037810 */ /* 0x000fe20007ffe0ff */
[----:B------:R4:W-:Y:S02]  /*94d0*/  LDGSTS.E [R11+0x11000], [R6.64], !P0 ;  /* 0x11000000060b7fae */ /* 0x0009e4000c121848 */
[C---:B------:R-:W-:Y:S02]  /*94e0*/  IMAD R2, R0.reuse, 0x48, RZ ;  /* 0x0000004800027824 */ /* 0x040fe400078e02ff */
[----:B------:R5:W-:Y:S01]  /*94f0*/  LDGSTS.E [R11+0x11200], [R4.64], !P0 ;  /* 0x11200000040b7fae */ /* 0x000be2000c121848 */
[----:B------:R-:W-:Y:S01]  /*9500*/  ISETP.GE.U32.AND P0, PT, R3, 0x7fffff20, PT ;  /* 0x7fffff200300780c */ /* 0x000fe20003f06070 */
[----:B------:R-:W-:-:S02]  /*9510*/  IMAD R3, R0, 0x4c, RZ ;  /* 0x0000004c00037824 */ /* 0x000fc400078e02ff */
        /* <DEDUP_REMOVED lines=101> */
[----:B-----5:R-:W-:Y:S02]  /*9b70*/  IMAD.WIDE R4, R3, 0x4, R248 ;  /* 0x0000000403047825 */ /* 0x020fe400078e02f8 */
[----:B------:R2:W-:Y:S01]  /*9b80*/  STL.64 [R1+0xa0], R12 ;  /* 0x0000a00c01007387 */ /* 0x0005e20000100a00 */
[----:B------:R-:W-:Y:S01]  /*9b90*/  IADD3 R3, R252, -0x12, RZ ;  /* 0xffffffeefc037810 */ /* 0x000fe20007ffe0ff */
[----:B------:R-:W-:Y:S02]  /*9ba0*/  IMAD R2, R0, 0x78, RZ ;  /* 0x0000007800027824 */ /* 0x000fe400078e02ff */
[----:B------:R3:W-:Y:S04]  /*9bb0*/  STL.64 [R1+0x98], R8 ;  /* 0x0000980801007387 */ /* 0x0007e80000100a00 */
[----:B------:R-:W-:Y:S04]  /*9bc0*/  STL.64 [R1+0x80], R6 ;  /* 0x0000800601007387 */ /* 0x000fe80000100a00 */
[----:B------:R4:W-:Y:S01]  /*9bd0*/  LDGSTS.E [R11+0x1d000], [R6.64], !P5 ;  /* 0x1d000000060b7fae */ /* 0x0009e2000e921848 */
[----:B--2---:R-:W-:-:S03]  /*9be0*/  IMAD.WIDE R12, R2, 0x4, R246 ;  /* 0x00000004020c7825 */ /* 0x004fc600078e02f6 */
[----:B------:R2:W-:Y:S01]  /*9bf0*/  STL.64 [R1+0x78], R4 ;  /* 0x0000780401007387 */ /* 0x0005e20000100a00 */
[----:B---3--:R-:W-:-:S03]  /*9c00*/  IMAD.WIDE R8, R2, 0x4, R248 ;  /* 0x0000000402087825 */ /* 0x008fc600078e02f8 */
[----:B------:R2:W-:Y:S01]  /*9c10*/  LDGSTS.E [R11+0x1d200], [R4.64], !P5 ;  /* 0x1d200000040b7fae */ /* 0x0005e2000e921848 */
[----:B------:R-:W-:Y:S02]  /*9c20*/  ISETP.GE.U32.AND P5, PT, R3, 0x7fffff6f, PT ;  /* 0x7fffff6f0300780c */ /* 0x000fe40003fa6070 */
[C---:B------:R-:W-:Y:S01]  /*9c30*/  IADD3 R3, R252.reuse, -0x16, RZ ;  /* 0xffffffeafc037810 */ /* 0x040fe20007ffe0ff */
[----:B------:R3:W-:Y:S01]  /*9c40*/  LDGSTS.E [R11+0x1e000], [R12.64], !P2 ;  /* 0x1e0000000c0b7fae */ /* 0x0007e2000d121848 */
[----:B------:R-:W-:-:S03]  /*9c50*/  IADD3 R2, R252, -0x1a, RZ ;  /* 0xffffffe6fc027810 */ /* 0x000fc60007ffe0ff */
[----:B------:R5:W-:Y:S01]  /*9c60*/  LDGSTS.E [R11+0x1e200], [R8.64], !P2 ;  /* 0x1e200000080b7fae */ /* 0x000be2000d121848 */
[----:B--2---:R-:W-:-:S04]  /*9c70*/  IMAD R4, R0, 0x7c, RZ ;  /* 0x0000007c00047824 */ /* 0x004fc800078e02ff */
[C---:B----4-:R-:W-:Y:S01]  /*9c80*/  IMAD.WIDE R6, R4.reuse, 0x4, R246 ;  /* 0x0000000404067825 */ /* 0x050fe200078e02f6 */
[----:B------:R3:W-:Y:S03]  /*9c90*/  STL.64 [R1+0x60], R12 ;  /* 0x0000600c01007387 */ /* 0x0007e60000100a00 */
[----:B------:R-:W-:Y:S01]  /*9ca0*/  IMAD.WIDE R4, R4, 0x4, R248 ;  /* 0x0000000404047825 */ /* 0x000fe200078e02f8 */
[----:B------:R-:W-:Y:S01]  /*9cb0*/  ISETP.GE.U32.AND P2, PT, R3, 0x7fffff6b, PT ;  /* 0x7fffff6b0300780c */ /* 0x000fe20003f46070 */
[----:B------:R5:W-:Y:S01]  /*9cc0*/  STL.64 [R1+0x58], R8 ;  /* 0x0000580801007387 */ /* 0x000be20000100a00 */
[----:B------:R-:W-:Y:S01]  /*9cd0*/  LOP3.LUT R15, R11, 0x20, RZ, 0x3c, !PT ;  /* 0x000000200b0f7812 */ /* 0x000fe200078e3cff */
[C---:B------:R-:W-:Y:S02]  /*9ce0*/  IMAD R3, R0.reuse, 0x5, RZ ;  /* 0x0000000500037824 */ /* 0x040fe400078e02ff */
[----:B------:R2:W-:Y:S01]  /*9cf0*/  LDGSTS.E [R11+0x1f000], [R6.64], !P0 ;  /* 0x1f000000060b7fae */ /* 0x0005e2000c121848 */
[----:B---3--:R-:W-:-:S03]  /*9d00*/  IMAD.WIDE R12, R0, 0x4, R246 ;  /* 0x00000004000c7825 */ /* 0x008fc600078e02f6 */
[----:B------:R3:W-:Y:S01]  /*9d10*/  LDGSTS.E [R11+0x1f200], [R4.64], !P0 ;  /* 0x1f200000040b7fae */ /* 0x0007e2000c121848 */
[----:B------:R-:W-:Y:S01]  /*9d20*/  ISETP.GE.U32.AND P0, PT, R2, 0x7fffff67, PT ;  /* 0x7fffff670200780c */ /* 0x000fe20003f06070 */
[----:B-----5:R-:W-:Y:S02]  /*9d30*/  IMAD.WIDE R8, R0, 0x4, R248 ;  /* 0x0000000400087825 */ /* 0x020fe400078e02f8 */
[----:B------:R2:W-:Y:S01]  /*9d40*/  STL.64 [R1+0x40], R6 ;  /* 0x0000400601007387 */ /* 0x0005e20000100a00 */
[----:B------:R-:W-:-:S03]  /*9d50*/  IADD3 R2, R252, -0x1e, RZ ;  /* 0xffffffe2fc027810 */ /* 0x000fc60007ffe0ff */
[----:B------:R3:W-:Y:S04]  /*9d60*/  STL.64 [R1+0x38], R4 ;  /* 0x0000380401007387 */ /* 0x0007e80000100a00 */
[----:B------:R4:W-:Y:S01]  /*9d70*/  LDGSTS.E [R15+0x400], [R12.64], !P1 ;  /* 0x004000000c0f7fae */ /* 0x0009e2000c921848 */
[----:B--2---:R-:W-:-:S03]  /*9d80*/  IMAD.WIDE R6, R3, 0x4, R246 ;  /* 0x0000000403067825 */ /* 0x004fc600078e02f6 */
[----:B------:R2:W-:Y:S01]  /*9d90*/  LDGSTS.E [R15+0x600], [R8.64], !P1 ;  /* 0x00600000080f7fae */ /* 0x0005e2000c921848 */
[----:B------:R-:W-:Y:S01]  /*9da0*/  ISETP.GE.U32.AND P1, PT, R2, 0x7fffff63, PT ;  /* 0x7fffff630200780c */ /* 0x000fe20003f26070 */
[----:B---3--:R-:W-:Y:S01]  /*9db0*/  IMAD.WIDE R4, R3, 0x4, R248 ;  /* 0x0000000403047825 */ /* 0x008fe200078e02f8 */
        /* <DEDUP_REMOVED lines=9> */
[----:B----4-:R-:W-:-:S03]  /*9e50*/  IMAD.WIDE R12, R2, 0x4, R246 ;  /* 0x00000004020c7825 */ /* 0x010fc600078e02f6 */
[----:B------:R5:W-:Y:S01]  /*9e60*/  STL.64 [R1+0x3f8], R4 ;  /* 0x0003f80401007387 */ /* 0x000be20000100a00 */
[----:B--2---:R-:W-:Y:S01]  /*9e70*/  IMAD.WIDE R8, R2, 0x4, R248 ;  /* 0x0000000402087825 */ /* 0x004fe200078e02f8 */
[----:B------:R-:W-:Y:S02]  /*9e80*/  IADD3 R2, R252, -0x26, RZ ;  /* 0xffffffdafc027810 */ /* 0x000fe40007ffe0ff */
[----:B------:R2:W-:Y:S01]  /*9e90*/  LDGSTS.E [R15+0x2400], [R12.64], !P3 ;  /* 0x024000000c0f7fae */ /* 0x0005e2000d921848 */
[----:B---3--:R-:W-:-:S03]  /*9ea0*/  IMAD.WIDE R6, R3, 0x4, R246 ;  /* 0x0000000403067825 */ /* 0x008fc600078e02f6 */
        /* <DEDUP_REMOVED lines=257> */
[C---:B------:R-:W-:Y:S02]  /*aec0*/  IMAD.SHL.U32 R2, R0.reuse, 0x2, RZ ;  /* 0x0000000200027824 */ /* 0x040fe400078e00ff */
[----:B------:R5:W-:Y:S01]  /*aed0*/  LDGSTS.E [R15+0x1f600], [R4.64], !P4 ;  /* 0x1f600000040f7fae */ /* 0x000be2000e121848 */
[----:B------:R-:W-:Y:S01]  /*aee0*/  ISETP.GE.U32.AND P4, PT, R3, 0x7fffff66, PT ;  /* 0x7fffff660300780c */ /* 0x000fe20003f86070 */
[----:B------:R-:W-:Y:S01]  /*aef0*/  IMAD R3, R0, 0x6, RZ ;  /* 0x0000000600037824 */ /* 0x000fe200078e02ff */
[----:B------:R-:W-:Y:S01]  /*af00*/  LOP3.LUT R251, R11, 0x40, RZ, 0x3c, !PT ;  /* 0x000000400bfb7812 */ /* 0x000fe200078e3cff */
        /* <DEDUP_REMOVED lines=283> */
[----:B------:R2:W-:Y:S02]  /*c0c0*/  STL.64 [R1+0x4d8], R12 ;  /* 0x0004d80c01007387 */ /* 0x0005e40000100a00 */
[----:B------:R-:W-:Y:S02]  /*c0d0*/  IMAD R2, R0, 0x3, RZ ;  /* 0x0000000300027824 */ /* 0x000fe400078e02ff */
[----:B------:R4:W-:Y:S04]  /*c0e0*/  LDGSTS.E [R251+0x1f800], [R6.64], !P1 ;  /* 0x1f80000006fb7fae */ /* 0x0009e8000c921848 */
[----:B------:R-:W-:Y:S04]  /*c0f0*/  STL.64 [R1+0x4d0], R8 ;  /* 0x0004d00801007387 */ /* 0x000fe80000100a00 */
[----:B------:R5:W-:Y:S01]  /*c100*/  LDGSTS.E [R251+0x1fa00], [R4.64], !P1 ;  /* 0x1fa0000004fb7fae */ /* 0x000be2000c921848 */
[----:B------:R-:W-:Y:S01]  /*c110*/  ISETP.GE.U32.AND P1, PT, R3, 0x7fffff65, PT ;  /* 0x7fffff650300780c */ /* 0x000fe20003f26070 */
[----:B--2---:R-:W-:Y:S01]  /*c120*/  IMAD.WIDE R12, R2, 0x4, R246 ;  /* 0x00000004020c7825 */ /* 0x004fe200078e02f6 */
[----:B------:R-:W-:Y:S01]  /*c130*/  LOP3.LUT R3, R11, 0x60, RZ, 0x3c, !PT ;  /* 0x000000600b037812 */ /* 0x000fe200078e3cff */
[----:B------:R4:W-:Y:S04]  /*c140*/  STL.64 [R1+0x4c8], R6 ;  /* 0x0004c80601007387 */ /* 0x0009e80000100a00 */
[----:B------:R5:W-:Y:S04]  /*c150*/  STL.64 [R1+0x4c0], R4 ;  /* 0x0004c00401007387 */ /* 0x000be80000100a00 */
[----:B------:R2:W-:Y:S01]  /*c160*/  LDGSTS.E [R3+0xc00], [R12.64], !P6 ;  /* 0x00c000000c037fae */ /* 0x0005e2000f121848 */
[----:B----4-:R-:W-:-:S02]  /*c170*/  IMAD R6, R0, 0x7, RZ ;  /* 0x0000000700067824 */ /* 0x010fc400078e02ff */
[----:B-----5:R-:W-:Y:S01]  /*c180*/  IMAD.WIDE R4, R2, 0x4, R248 ;  /* 0x0000000402047825 */ /* 0x020fe200078e02f8 */
[----:B------:R-:W-:Y:S01]  /*c190*/  IADD3 R2, R252, -0x20, RZ ;  /* 0xffffffe0fc027810 */ /* 0x000fe20007ffe0ff */
[----:B------:R2:W-:Y:S02]  /*c1a0*/  STL.64 [R1+0x628], R12 ;  /* 0x0006280c01007387 */ /* 0x0005e40000100a00 */
[----:B---3--:R-:W-:Y:S02]  /*c1b0*/  IMAD.WIDE R8, R6, 0x4, R246 ;  /* 0x0000000406087825 */ /* 0x008fe400078e02f6 */
[----:B------:R3:W-:Y:S01]  /*c1c0*/  LDGSTS.E [R3+0xe00], [R4.64], !P6 ;  /* 0x00e0000004037fae */ /* 0x0007e2000f121848 */
[----:B------:R-:W-:Y:S01]  /*c1d0*/  ISETP.GE.U32.AND P6, PT, R2, 0x7fffff61, PT ;  /* 0x7fffff610200780c */ /* 0x000fe20003fc6070 */
[----:B------:R-:W-:Y:S02]  /*c1e0*/  IMAD.WIDE R6, R6, 0x4, R248 ;  /* 0x0000000406067825 */ /* 0x000fe400078e02f8 */
[----:B------:R3:W-:Y:S02]  /*c1f0*/  STL.64 [R1+0x630], R4 ;  /* 0x0006300401007387 */ /* 0x0007e40000100a00 */
[----:B------:R-:W-:-:S02]  /*c200*/  IMAD R2, R0, 0xb, RZ ;  /* 0x0000000b00027824 */ /* 0x000fc400078e02ff */
[----:B------:R4:W-:Y:S02]  /*c210*/  LDGSTS.E [R3+0x1c00], [R8.64], !P3 ;  /* 0x01c0000008037fae */ /* 0x0009e4000d921848 */
[----:B--2---:R-:W-:Y:S02]  /*c220*/  IMAD.WIDE R12, R2, 0x4, R246 ;  /* 0x00000004020c7825 */ /* 0x004fe400078e02f6 */
[----:B------:R-:W-:Y:S01]  /*c230*/  STL.64 [R1+0x638], R8 ;  /* 0x0006380801007387 */ /* 0x000fe20000100a00 */
[----:B---3--:R-:W-:-:S03]  /*c240*/  IADD3 R4, R252, -0x24, RZ ;  /* 0xffffffdcfc047810 */ /* 0x008fc60007ffe0ff */
[----:B------:R2:W-:Y:S01]  /*c250*/  LDGSTS.E [R3+0x1e00], [R6.64], !P3 ;  /* 0x01e0000006037fae */ /* 0x0005e2000d921848 */
[----:B------:R-:W-:-:S03]  /*c260*/  ISETP.GE.U32.AND P3, PT, R4, 0x7fffff5d, PT ;  /* 0x7fffff5d0400780c */ /* 0x000fc60003f66070 */
[----:B------:R2:W-:Y:S01]  /*c270*/  STL.64 [R1+0x640], R6 ;  /* 0x0006400601007387 */ /* 0x0005e20000100a00 */
[----:B------:R-:W-:Y:S01]  /*c280*/  IMAD.WIDE R4, R2, 0x4, R248 ;  /* 0x0000000402047825 */ /* 0x000fe200078e02f8 */
[----:B------:R-:W-:Y:S02]  /*c290*/  IADD3 R2, R252, -0x28, RZ ;  /* 0xffffffd8fc027810 */ /* 0x000fe40007ffe0ff */
[----:B------:R3:W-:Y:S01]  /*c2a0*/  LDGSTS.E [R3+0x2c00], [R12.64], !P4 ;  /* 0x02c000000c037fae */ /* 0x0007e2000e121848 */
[----:B--2---:R-:W-:-:S03]  /*c2b0*/  IMAD R6, R0, 0xf, RZ ;  /* 0x0000000f00067824 */ /* 0x004fc600078e02ff */
[----:B------:R3:W-:Y:S01]  /*c2c0*/  STL.64 [R1+0x648], R12 ;  /* 0x0006480c01007387 */ /* 0x0007e20000100a00 */
[----:B----4-:R-:W-:-:S03]  /*c2d0*/  IMAD.WIDE R8, R6, 0x4, R246 ;  /* 0x0000000406087825 */ /* 0x010fc600078e02f6 */
[----:B------:R2:W-:Y:S01]  /*c2e0*/  LDGSTS.E [R3+0x2e00], [R4.64], !P4 ;  /* 0x02e0000004037fae */ /* 0x0005e2000e121848 */
[----:B------:R-:W-:Y:S01]  /*c2f0*/  ISETP.GE.U32.AND P4, PT, R2, 0x7fffff59, PT ;  /* 0x7fffff590200780c */ /* 0x000fe20003f86070 */
[----:B------:R-:W-:Y:S02]  /*c300*/  IMAD.WIDE R6, R6, 0x4, R248 ;  /* 0x0000000406067825 */ /* 0x000fe400078e02f8 */
[----:B------:R2:W-:Y:S02]  /*c310*/  STL.64 [R1+0x650], R4 ;  /* 0x0006500401007387 */ /* 0x0005e40000100a00 */
[----:B------:R-:W-:Y:S02]  /*c320*/  IMAD R2, R0, 0x13, RZ ;  /* 0x0000001300027824 */ /* 0x000fe400078e02ff */
[----:B------:R4:W-:Y:S02]  /*c330*/  LDGSTS.E [R3+0x3c00], [R8.64], !P5 ;  /* 0x03c0000008037fae */ /* 0x0009e4000e921848 */
[----:B---3--:R-:W-:-:S02]  /*c340*/  IMAD.WIDE R12, R2, 0x4, R246 ;  /* 0x00000004020c7825 */ /* 0x008fc400078e02f6 */
[----:B------:R-:W-:Y:S01]  /*c350*/  STL.64 [R1+0x658], R8 ;  /* 0x0006580801007387 */ /* 0x000fe20000100a00 */
[----:B--2---:R-:W-:-:S03]  /*c360*/  IADD3 R4, R252, -0x2c, RZ ;  /* 0xffffffd4fc047810 */ /* 0x004fc60007ffe0ff */
        /* <DEDUP_REMOVED lines=196> */
[----:B------:R3:W-:Y:S01]  /*cfb0*/  LDGSTS.E [R3+0x19e00], [R6.64], !P2 ;  /* 0x19e0000006037fae */ /* 0x0007e2000d121848 */
[----:B--2---:R-:W-:-:S03]  /*cfc0*/  IADD3 R4, R252, -0x82, RZ ;  /* 0xffffff7efc047810 */ /* 0x004fc60007ffe0ff */
[----:B------:R-:W-:Y:S01]  /*cfd0*/  STL.64 [R1+0x880], R8 ;  /* 0x0008800801007387 */ /* 0x000fe20000100a00 */
[----:B------:R-:W-:-:S03]  /*cfe0*/  ISETP.GE.U32.AND P2, PT, R4, 0x7ffffeff, PT ;  /* 0x7ffffeff0400780c */ /* 0x000fc60003f46070 */
[----:B------:R3:W-:Y:S01]  /*cff0*/  STL.64 [R1+0x888], R6 ;  /* 0x0008880601007387 */ /* 0x0007e20000100a00 */
[----:B------:R-:W-:Y:S01]  /*d000*/  IMAD.WIDE R4, R2, 0x4, R248 ;  /* 0x0000000402047825 */ /* 0x000fe200078e02f8 */
[----:B------:R-:W-:Y:S02]  /*d010*/  IADD3 R2, R252, -0x83, RZ ;  /* 0xffffff7dfc027810 */ /* 0x000fe40007ffe0ff */
[----:B------:R2:W-:Y:S04]  /*d020*/  LDGSTS.E [R3+0x1ac00], [R12.64], !P0 ;  /* 0x1ac000000c037fae */ /* 0x0005e8000c121848 */
[----:B------:R5:W-:Y:S01]  /*d030*/  LDGSTS.E [R3+0x1ae00], [R4.64], !P0 ;  /* 0x1ae0000004037fae */ /* 0x000be2000c121848 */
[----:B---3--:R-:W-:Y:S01]  /*d040*/  IMAD R6, R0, 0x6f, RZ ;  /* 0x0000006f00067824 */ /* 0x008fe200078e02ff */
[----:B------:R-:W-:Y:S01]  /*d050*/  ISETP.GE.U32.AND P0, PT, R2, 0x7ffffefe, PT ;  /* 0x7ffffefe0200780c */ /* 0x000fe20003f06070 */
[----:B------:R-:W-:-:S02]  /*d060*/  IMAD.MOV.U32 R2, RZ, RZ, 0x7f ;  /* 0x0000007fff027424 */ /* 0x000fc400078e00ff */
[C---:B----4-:R-:W-:Y:S01]  /*d070*/  IMAD.WIDE R8, R6.reuse, 0x4, R246 ;  /* 0x0000000406087825 */ /* 0x050fe200078e02f6 */
[----:B------:R-:W-:Y:S03]  /*d080*/  STL.64 [R1+0x8a0], R12 ;  /* 0x0008a00c01007387 */ /* 0x000fe60000100a00 */
[----:B------:R-:W-:Y:S01]  /*d090*/  IMAD.WIDE R6, R6, 0x4, R248 ;  /* 0x0000000406067825 */ /* 0x000fe200078e02f8 */
[----:B------:R5:W-:Y:S04]  /*d0a0*/  STL.64 [R1+0x8a8], R4 ;  /* 0x0008a80401007387 */ /* 0x000be80000100a00 */
[----:B------:R3:W-:Y:S04]  /*d0b0*/  STL.64 [R1+0x8c0], R8 ;  /* 0x0008c00801007387 */ /* 0x0007e80000100a00 */
[----:B------:R3:W-:Y:S04]  /*d0c0*/  LDGSTS.E [R3+0x1bc00], [R8.64], !P1 ;  /* 0x1bc0000008037fae */ /* 0x0007e8000c921848 */
[----:B------:R4:W-:Y:S01]  /*d0d0*/  STL.64 [R1+0x8e8], R6 ;  /* 0x0008e80601007387 */ /* 0x0009e20000100a00 */
[----:B-----5:R-:W-:-:S03]  /*d0e0*/  IADD3 R4, R252, -0x84, RZ ;  /* 0xffffff7cfc047810 */ /* 0x020fc60007ffe0ff */
[----:B------:R4:W-:Y:S01]  /*d0f0*/  LDGSTS.E [R3+0x1be00], [R6.64], !P1 ;  /* 0x1be0000006037fae */ /* 0x0009e2000c921848 */
[----:B------:R-:W-:Y:S01]  /*d100*/  IMAD R16, R0, 0x77, RZ ;  /* 0x0000007700107824 */ /* 0x000fe200078e02ff */
[----:B------:R-:W-:Y:S01]  /*d110*/  ISETP.GE.U32.AND P1, PT, R4, 0x7ffffefd, PT ;  /* 0x7ffffefd0400780c */ /* 0x000fe20003f26070 */
[----:B---3--:R-:W-:Y:S01]  /*d120*/  IMAD R8, R0, 0x7b, RZ ;  /* 0x0000007b00087824 */ /* 0x008fe200078e02ff */
[----:B----4-:R-:W-:Y:S01]  /*d130*/  IADD3 R7, R2, c[0x0][0x180], RZ ;  /* 0x0000600002077a10 */ /* 0x010fe20007ffe0ff */
[----:B------:R-:W-:Y:S01]  /*d140*/  IMAD R2, R0, 0x73, RZ ;  /* 0x0000007300027824 */ /* 0x000fe200078e02ff */
[----:B------:R-:W-:Y:S01]  /*d150*/  IADD3 R9, R252, -0x80, RZ ;  /* 0xffffff80fc097810 */ /* 0x000fe20007ffe0ff */
[----:B------:R-:W-:-:S04]  /*d160*/  IMAD.WIDE R18, R16, 0x4, R246 ;  /* 0x0000000410127825 */ /* 0x000fc800078e02f6 */
[----:B--2---:R-:W-:-:S04]  /*d170*/  IMAD.WIDE R12, R2, 0x4, R246 ;  /* 0x00000004020c7825 */ /* 0x004fc800078e02f6 */
[--C-:B------:R-:W-:Y:S01]  /*d180*/  IMAD.WIDE R4, R2, 0x4, R248.reuse ;  /* 0x0000000402047825 */ /* 0x100fe200078e02f8 */
[----:B------:R2:W-:Y:S03]  /*d190*/  STL.64 [R1+0x8c8], R12 ;  /* 0x0008c80c01007387 */ /* 0x0005e60000100a00 */
[----:B------:R-:W-:Y:S01]  /*d1a0*/  IMAD.WIDE R16, R16, 0x4, R248 ;  /* 0x0000000410107825 */ /* 0x000fe200078e02f8 */
[----:B------:R2:W-:Y:S04]  /*d1b0*/  LDGSTS.E [R3+0x1cc00], [R12.64], !P6 ;  /* 0x1cc000000c037fae */ /* 0x0005e8000f121848 */
[----:B------:R3:W-:Y:S04]  /*d1c0*/  STL.64 [R1+0x900], R4 ;  /* 0x0009000401007387 */ /* 0x0007e80000100a00 */
[----:B------:R3:W-:Y:S01]  /*d1d0*/  LDGSTS.E [R3+0x1ce00], [R4.64], !P6 ;  /* 0x1ce0000004037fae */ /* 0x0007e2000f121848 */
[----:B------:R-:W-:-:S03]  /*d1e0*/  ISETP.GE.U32.AND P6, PT, R9, 0x7fffff01, PT ;  /* 0x7fffff010900780c */ /* 0x000fc60003fc6070 */
[----:B------:R4:W-:Y:S01]  /*d1f0*/  STL.64 [R1+0x8d0], R18 ;  /* 0x0008d01201007387 */ /* 0x0009e20000100a00 */
[----:B--2---:R-:W-:-:S03]  /*d200*/  IMAD.WIDE R12, R8, 0x4, R246 ;  /* 0x00000004080c7825 */ /* 0x004fc600078e02f6 */
[----:B------:R4:W-:Y:S01]  /*d210*/  LDGSTS.E [R3+0x1dc00], [R18.64], !P3 ;  /* 0x1dc0000012037fae */ /* 0x0009e2000d921848 */
[----:B------:R-:W-:-:S03]  /*d220*/  IMAD.WIDE R8, R8, 0x4, R248 ;  /* 0x0000000408087825 */ /* 0x000fc600078e02f8 */
[----:B---3--:R-:W2:Y:S01]  /*d230*/  LDL.64 R4, [R1+0x20] ;  /* 0x0000200001047983 */ /* 0x008ea20000100a00 */
[----:B------:R-:W-:-:S03]  /*d240*/  IMAD R6, R0, 0x7f, RZ ;  /* 0x0000007f00067824 */ /* 0x000fc600078e02ff */
[----:B------:R3:W-:Y:S04]  /*d250*/  STL.64 [R1+0x908], R16 ;  /* 0x0009081001007387 */ /* 0x0007e80000100a00 */
[----:B----4-:R-:W4:Y:S04]  /*d260*/  LDL.LU.64 R18, [R1+0x1508] ;  /* 0x0015080001127983 */ /* 0x010f280000300a00 */
[----:B------:R3:W-:Y:S01]  /*d270*/  LDGSTS.E [R3+0x1de00], [R16.64], !P3 ;  /* 0x1de0000010037fae */ /* 0x0007e2000d921848 */
[----:B------:R-:W-:-:S03]  /*d280*/  ISETP.GT.AND P3, PT, R7, 0x7f, PT ;  /* 0x0000007f0700780c */ /* 0x000fc60003f64270 */
[----:B------:R5:W-:Y:S04]  /*d290*/  LDGSTS.E [R3+0x1ec00], [R12.64], !P4 ;  /* 0x1ec000000c037fae */ /* 0x000be8000e121848 */
[----:B------:R1:W-:Y:S04]  /*d2a0*/  LDGSTS.E [R3+0x1ee00], [R8.64], !P4 ;  /* 0x1ee0000008037fae */ /* 0x0003e8000e121848 */
[----:B---3--:R-:W3:Y:S04]  /*d2b0*/  LDL.LU.64 R16, [R1+0x1500] ;  /* 0x0015000001107983 */ /* 0x008ee80000300a00 */
[----:B------:R5:W-:Y:S04]  /*d2c0*/  STL.64 [R1+0x8d8], R12 ;  /* 0x0008d80c01007387 */ /* 0x000be80000100a00 */
[----:B------:R1:W-:Y:S04]  /*d2d0*/  STL.64 [R1+0x920], R8 ;  /* 0x0009200801007387 */ /* 0x0003e80000100a00 */
[----:B-----5:R-:W5:Y:S01]  /*d2e0*/  LDL.LU R12, [R1+0x14f8] ;  /* 0x0014f800010c7983 */ /* 0x020f620000300800 */
[----:B-1----:R-:W-:-:S04]  /*d2f0*/  IMAD.WIDE R8, R6, 0x4, R246 ;  /* 0x0000000406087825 */ /* 0x002fc800078e02f6 */
[----:B------:R-:W-:Y:S01]  /*d300*/  IMAD.WIDE R6, R6, 0x4, R248 ;  /* 0x0000000406067825 */ /* 0x000fe200078e02f8 */
[----:B------:R1:W-:Y:S04]  /*d310*/  STL.64 [R1+0x8e0], R8 ;  /* 0x0008e00801007387 */ /* 0x0003e80000100a00 */
[----:B------:R1:W-:Y:S04]  /*d320*/  STL.64 [R1+0x928], R6 ;  /* 0x0009280601007387 */ /* 0x0003e80000100a00 */
[----:B------:R1:W-:Y:S01]  /*d330*/  LDGSTS.E [R3+0x1fc00], [R8.64], !P6 ;  /* 0x1fc0000008037fae */ /* 0x0003e2000f121848 */
[----:B------:R-:W-:-:S02]  /*d340*/  ISETP.GE.AND P4, PT, R250, c[0x0][0x180], PT ;  /* 0x00006000fa007a0c */ /* 0x000fc40003f86270 */
[----:B------:R-:W-:Y:S01]  /*d350*/  SEL R0, RZ, 0x4, !P3 ;  /* 0x00000004ff007807 */ /* 0x000fe20005800000 */
[----:B------:R1:W-:Y:S04]  /*d360*/  LDGSTS.E [R3+0x1fe00], [R6.64], !P6 ;  /* 0x1fe0000006037fae */ /* 0x0003e8000f121848 */
[----:B-1----:R-:W3:Y:S01]  /*d370*/  LDL.LU.64 R8, [R1+0x14f0] ;  /* 0x0014f00001087983 */ /* 0x002ee20000300a00 */
[----:B------:R-:W-:-:S03]  /*d380*/  SEL R0, R0, RZ, !P4 ;  /* 0x000000ff00007207 */ /* 0x000fc60006000000 */
[----:B------:R-:W0:Y:S01]  /*d390*/  LDGDEPBAR ;  /* 0x00000000000079af */ /* 0x000e220000000000 */
[----:B------:R-:W-:Y:S02]  /*d3a0*/  ISETP.NE.U32.AND P4, PT, R0, RZ, PT ;  /* 0x000000ff0000720c */ /* 0x000fe40003f85070 */
[----:B------:R-:W-:Y:S01]  /*d3b0*/  IADD3 R2, R252, -0x85, RZ ;  /* 0xffffff7bfc027810 */ /* 0x000fe20007ffe0ff */
[----:B------:R-:W4:Y:S03]  /*d3c0*/  LDL.64 R6, [R1+0x18] ;  /* 0x0000180001067983 */ /* 0x000f260000100a00 */
[----:B------:R-:W-:Y:S02]  /*d3d0*/  ISETP.GE.U32.AND P3, PT, R2, 0x7ffffefc, PT ;  /* 0x7ffffefc0200780c */ /* 0x000fe40003f66070 */
[C---:B------:R-:W-:Y:S02]  /*d3e0*/  IADD3 R2, R252.reuse, -0x89, RZ ;  /* 0xffffff77fc027810 */ /* 0x040fe40007ffe0ff */
[----:B------:R-:W-:-:S02]  /*d3f0*/  IADD3 R0, R252, -0x8d, RZ ;  /* 0xffffff73fc007810 */ /* 0x000fc40007ffe0ff */
[----:B------:R-:W-:Y:S02]  /*d400*/  ISETP.GE.U32.AND P6, PT, R2, 0x7ffffef8, PT ;  /* 0x7ffffef80200780c */ /* 0x000fe40003fc6070 */
[C---:B------:R-:W-:Y:S02]  /*d410*/  LOP3.LUT R13, R11.reuse, 0x10, RZ, 0x3c, !PT ;  /* 0x000000100b0d7812 */ /* 0x040fe400078e3cff */
[C---:B------:R-:W-:Y:S02]  /*d420*/  LOP3.LUT R250, R11.reuse, 0x30, RZ, 0x3c, !PT ;  /* 0x000000300bfa7812 */ /* 0x040fe400078e3cff */
[C---:B------:R-:W-:Y:S02]  /*d430*/  LOP3.LUT R2, R11.reuse, 0x50, RZ, 0x3c, !PT ;  /* 0x000000500b027812 */ /* 0x040fe400078e3cff */
[----:B------:R-:W-:Y:S01]  /*d440*/  LOP3.LUT R252, R11, 0x70, RZ, 0x3c, !PT ;  /* 0x000000700bfc7812 */ /* 0x000fe200078e3cff */
[----:B--2---:R1:W-:Y:S04]  /*d450*/  LDGSTS.E [R11+0x40000], [R4.64], P4 ;  /* 0x40000000040b7fae */ /* 0x0043e8000a121848 */
[----:B-1----:R-:W2:Y:S04]  /*d460*/  LDL.64 R4, [R1+0x10] ;  /* 0x0000100001047983 */ /* 0x002ea80000100a00 */
[----:B---3--:R1:W-:Y:S04]  /*d470*/  LDGSTS.E [R11+0x41000], [R8.64], P4 ;  /* 0x41000000080b7fae */ /* 0x0083e8000a121848 */
[----:B------:R1:W-:Y:S04]  /*d480*/  LDGSTS.E [R11+0x42000], [R24.64], P4 ;  /* 0x42000000180b7fae */ /* 0x0003e8000a121848 */
        /* <DEDUP_REMOVED lines=13> */
[----:B----4-:R3:W-:Y:S04]  /*d560*/  LDGSTS.E [R13+0x40200], [R6.64], P4 ;  /* 0x40200000060d7fae */ /* 0x0107e8000a121848 */
[----:B-1----:R-:W4:Y:S04]  /*d570*/  LDL.LU R11, [R1+0x14e8] ;  /* 0x0014e800010b7983 */ /* 0x002f280000300800 */
[----:B---3--:R-:W3:Y:S04]  /*d580*/  LDL.64 R6, [R1+0x8] ;  /* 0x0000080001067983 */ /* 0x008ee80000100a00 */
[----:B----4-:R1:W-:Y:S04]  /*d590*/  LDGSTS.E [R13+0x41200], [R10.64], P4 ;  /* 0x412000000a0d7fae */ /* 0x0103e8000a121848 */
        /* <DEDUP_REMOVED lines=14> */
[----:B--2---:R2:W-:Y:S04]  /*d680*/  LDGSTS.E [R15+0x40400], [R4.64], P4 ;  /* 0x40400000040f7fae */ /* 0x0045e8000a121848 */
[----:B-1----:R-:W5:Y:S04]  /*d690*/  LDL.LU R13, [R1+0x14e4] ;  /* 0x0014e400010d7983 */ /* 0x002f680000300800 */
[----:B--2---:R-:W2:Y:S04]  /*d6a0*/  LDL.64 R4, [R1] ;  /* 0x0000000001047983 */ /* 0x004ea80000100a00 */
[----:B-----5:R1:W-:Y:S04]  /*d6b0*/  LDGSTS.E [R15+0x41400], [R12.64], P4 ;  /* 0x414000000c0f7fae */ /* 0x0203e8000a121848 */
        /* <DEDUP_REMOVED lines=14> */
[----:B---3--:R3:W-:Y:S04]  /*d7a0*/  LDGSTS.E [R250+0x40600], [R6.64], P4 ;  /* 0x4060000006fa7fae */ /* 0x0087e8000a121848 */
[----:B-1----:R-:W4:Y:S04]  /*d7b0*/  LDL.LU R15, [R1+0x14e0] ;  /* 0x0014e000010f7983 */ /* 0x002f280000300800 */
[----:B---3--:R-:W3:Y:S04]  /*d7c0*/  LDL.LU.64 R6, [R1+0x14d8] ;  /* 0x0014d80001067983 */ /* 0x008ee80000300a00 */
        /* <DEDUP_REMOVED lines=29> */
[----:B-1----:R-:W5:Y:S04]  /*d9a0*/  LDL.LU R250, [R1+0x14d0] ;  /* 0x0014d00001fa7983 */ /* 0x002f680000300800 */
[----:B------:R4:W-:Y:S04]  /*d9b0*/  LDGSTS.E [R251+0x4e800], [R224.64], P4 ;  /* 0x4e800000e0fb7fae */ /* 0x0009e8000a121848 */
[----:B--2---:R-:W2:Y:S04]  /*d9c0*/  LDL.LU.64 R4, [R1+0x14c8] ;  /* 0x0014c80001047983 */ /* 0x004ea80000300a00 */
[----:B------:R4:W-:Y:S04]  /*d9d0*/  LDGSTS.E [R251+0x4f800], [R240.64], P4 ;  /* 0x4f800000f0fb7fae */ /* 0x0009e8000a121848 */
[----:B----4-:R-:W5:Y:S04]  /*d9e0*/  LDL.LU R251, [R1+0x14c0] ;  /* 0x0014c00001fb7983 */ /* 0x010f680000300800 */
        /* <DEDUP_REMOVED lines=31> */
[----:B-1----:R-:W4:Y:S04]  /*dbe0*/  LDL.LU R2, [R1+0x14bc] ;  /* 0x0014bc0001027983 */ /* 0x002f280000300800 */
[----:B------:R2:W-:Y:S04]  /*dbf0*/  LDGSTS.E [R3+0x4fc00], [R244.64], P4 ;  /* 0x4fc00000f4037fae */ /* 0x0005e8000a121848 */
[----:B---3--:R1:W-:Y:S04]  /*dc00*/  LDGSTS.E [R252+0x40e00], [R6.64], P4 ;  /* 0x40e0000006fc7fae */ /* 0x0083e8000a121848 */
[----:B------:R1:W-:Y:S04]  /*dc10*/  LDGSTS.E [R252+0x41e00], [R22.64], P4 ;  /* 0x41e0000016fc7fae */ /* 0x0003e8000a121848 */
[----:B--2---:R-:W4:Y:S04]  /*dc20*/  LDL.LU R3, [R1+0x14b8] ;  /* 0x0014b80001037983 */ /* 0x004f280000300800 */
[----:B------:R1:W-:Y:S04]  /*dc30*/  LDGSTS.E [R252+0x42e00], [R38.64], P4 ;  /* 0x42e0000026fc7fae */ /* 0x0003e8000a121848 */
[----:B------:R1:W-:Y:S04]  /*dc40*/  LDGSTS.E [R252+0x43e00], [R54.64], P4 ;  /* 0x43e0000036fc7fae */ /* 0x0003e8000a121848 */
[----:B------:R1:W-:Y:S04]  /*dc50*/  LDGSTS.E [R252+0x44e00], [R70.64], P4 ;  /* 0x44e0000046fc7fae */ /* 0x0003e8000a121848 */
[----:B------:R1:W-:Y:S01]  /*dc60*/  LDGSTS.E [R252+0x45e00], [R86.64], P4 ;  /* 0x45e0000056fc7fae */ /* 0x0003e2000a121848 */
[----:B------:R-:W-:-:S03]  /*dc70*/  ULDC UR4, c[0x0][0x18c] ;  /* 0x0000630000047ab9 */ /* 0x000fc60000000800 */
[----:B------:R1:W-:Y:S04]  /*dc80*/  LDGSTS.E [R252+0x46e00], [R102.64], P4 ;  /* 0x46e0000066fc7fae */ /* 0x0003e8000a121848 */
[----:B------:R1:W-:Y:S01]  /*dc90*/  LDGSTS.E [R252+0x47e00], [R118.64], P4 ;  /* 0x47e0000076fc7fae */ /* 0x0003e2000a121848 */
[----:B------:R-:W-:-:S03]  /*dca0*/  USHF.L.U32 UR4, UR4, 0x7, URZ ;  /* 0x0000000704047899 */ /* 0x000fc6000800063f */
[----:B------:R1:W-:Y:S04]  /*dcb0*/  LDGSTS.E [R252+0x48e00], [R134.64], P4 ;  /* 0x48e0000086fc7fae */ /* 0x0003e8000a121848 */
[----:B------:R1:W-:Y:S04]  /*dcc0*/  LDGSTS.E [R252+0x49e00], [R150.64], P4 ;  /* 0x49e0000096fc7fae */ /* 0x0003e8000a121848 */
[----:B------:R1:W-:Y:S04]  /*dcd0*/  LDGSTS.E [R252+0x4ae00], [R166.64], P4 ;  /* 0x4ae00000a6fc7fae */ /* 0x0003e8000a121848 */
[----:B------:R1:W-:Y:S04]  /*dce0*/  LDGSTS.E [R252+0x4be00], [R182.64], P4 ;  /* 0x4be00000b6fc7fae */ /* 0x0003e8000a121848 */
[----:B------:R1:W-:Y:S04]  /*dcf0*/  LDGSTS.E [R252+0x4ce00], [R198.64], P4 ;  /* 0x4ce00000c6fc7fae */ /* 0x0003e8000a121848 */
[----:B------:R1:W-:Y:S04]  /*dd00*/  LDGSTS.E [R252+0x4de00], [R214.64], P4 ;  /* 0x4de00000d6fc7fae */ /* 0x0003e8000a121848 */
[----:B------:R1:W-:Y:S04]  /*dd10*/  LDGSTS.E [R252+0x4ee00], [R230.64], P4 ;  /* 0x4ee00000e6fc7fae */ /* 0x0003e8000a121848 */
[----:B----4-:R1:W-:Y:S01]  /*dd20*/  LDGSTS.E [R252+0x4fe00], [R2.64], P4 ;  /* 0x4fe0000002fc7fae */ /* 0x0103e2000a121848 */
[----:B------:R-:W-:-:S02]  /*dd30*/  ISETP.GE.U32.AND P4, PT, R0, 0x7ffffef4, PT ;  /* 0x7ffffef40000780c */ /* 0x000fc40003f86070 */
[----:B------:R-:W-:Y:S01]  /*dd40*/  MOV R0, UR4 ;  /* 0x0000000400007c02 */ /* 0x000fe20008000f00 */
[----:B------:R-:W-:Y:S01]  /*dd50*/  IMAD.MOV.U32 R0, RZ, RZ, c[0x0][0x188] ;  /* 0x00006200ff007624 */ /* 0x000fe200078e00ff */
[----:B------:R-:W0:Y:S03]  /*dd60*/  LDGDEPBAR ;  /* 0x00000000000079af */ /* 0x000e260000000000 */
[----:B------:R-:W-:-:S04]  /*dd70*/  IMAD.SHL.U32 R0, R0, 0x80, RZ ;  /* 0x0000008000007824 */ /* 0x000fc800078e00ff */
[----:B------:R-:W-:-:S04]  /*dd80*/  IMAD.WIDE R246, R0, 0x4, R246 ;  /* 0x0000000400f67825 */ /* 0x000fc800078e02f6 */
[----:B------:R-:W-:Y:S01]  /*dd90*/  IMAD.WIDE R248, R0, 0x4, R248 ;  /* 0x0000000400f87825 */ /* 0x000fe200078e02f8 */
[----:B------:R2:W-:Y:S04]  /*dda0*/  STL.64 [R1+0x9c0], R246 ;  /* 0x0009c0f601007387 */ /* 0x0005e80000100a00 */
[----:B------:R2:W-:Y:S01]  /*ddb0*/  STL.64 [R1+0x9d8], R248 ;  /* 0x0009d8f801007387 */ /* 0x0005e20000100a00 */
[----:B-1----:R-:W-:-:S03]  /*ddc0*/  IMAD.MOV.U32 R252, RZ, RZ, c[0x0][0x180] ;  /* 0x00006000fffc7624 */ /* 0x002fc600078e00ff */
[----:B--2---:R-:W2:Y:S04]  /*ddd0*/  LDL.LU.64 R248, [R1+0x3a8] ;  /* 0x0003a80001f87983 */ /* 0x004ea80000300a00 */
[----:B------:R-:W-:Y:S04]  /*dde0*/  STL.64 [R1+0x1668], R218 ;  /* 0x001668da01007387 */ /* 0x000fe80000100a00 */
[----:B------:R1:W-:Y:S04]  /*ddf0*/  STL.64 [R1+0x1660], R220 ;  /* 0x001660dc01007387 */ /* 0x0003e80000100a00 */
[----:B-1----:R-:W3:Y:S04]  /*de00*/  LDL.LU.64 R220, [R1+0x408] ;  /* 0x0004080001dc7983 */ /* 0x002ee80000300a00 */
[----:B------:R1:W-:Y:S04]  /*de10*/  STL.64 [R1+0x1658], R222 ;  /* 0x001658de01007387 */ /* 0x0003e80000100a00 */
[----:B-1----:R-:W4:Y:S04]  /*de20*/  LDL.LU.64 R222, [R1+0x410] ;  /* 0x0004100001de7983 */ /* 0x002f280000300a00 */
[----:B------:R1:W-:Y:S04]  /*de30*/  STL.64 [R1+0x1650], R224 ;  /* 0x001650e001007387 */ /* 0x0003e80000100a00 */
[----:B-1----:R-:W2:Y:S04]  /*de40*/  LDL.LU.64 R224, [R1+0x3b0] ;  /* 0x0003b00001e07983 */ /* 0x002ea80000300a00 */
[----:B------:R1:W-:Y:S04]  /*de50*/  STL.64 [R1+0x1648], R226 ;  /* 0x001648e201007387 */ /* 0x0003e80000100a00 */
[----:B-1----:R-:W2:Y:S04]  /*de60*/  LDL.LU.64 R226, [R1+0x3d0] ;  /* 0x0003d00001e27983 */ /* 0x002ea80000300a00 */
[----:B------:R1:W-:Y:S04]  /*de70*/  STL.64 [R1+0x1640], R228 ;  /* 0x001640e401007387 */ /* 0x0003e80000100a00 */
[----:B-1----:R-:W2:Y:S04]  /*de80*/  LDL.64 R228, [R1+0x9d8] ;  /* 0x0009d80001e47983 */ /* 0x002ea80000100a00 */
[----:B------:R1:W-:Y:S04]  /*de90*/  STL.64 [R1+0x1638], R230 ;  /* 0x001638e601007387 */ /* 0x0003e80000100a00 */
[----:B-1----:R-:W4:Y:S04]  /*dea0*/  LDL.LU.64 R230, [R1+0x3c8] ;  /* 0x0003c80001e67983 */ /* 0x002f280000300a00 */
[----:B------:R1:W-:Y:S04]  /*deb0*/  STL.64 [R1+0x1630], R232 ;  /* 0x001630e801007387 */ /* 0x0003e80000100a00 */
[----:B------:R-:W1:Y:S04]  /*dec0*/  S2R R218, SR_TID.X ;  /* 0x0000000000da7919 */ /* 0x000e680000002100 */
[----:B-1----:R-:W4:Y:S04]  /*ded0*/  LDL.LU.64 R232, [R1+0x3f0] ;  /* 0x0003f00001e87983 */ /* 0x002f280000300a00 */
[----:B------:R1:W-:Y:S04]  /*dee0*/  STL.64 [R1+0x1628], R234 ;  /* 0x001628ea01007387 */ /* 0x0003e80000100a00 */
[----:B-1----:R-:W4:Y:S01]  /*def0*/  LDL.LU.64 R234, [R1+0x3e8] ;  /* 0x0003e80001ea7983 */ /* 0x002f220000300a00 */
[----:B------:R-:W-:-:S03]  /*df00*/  LOP3.LUT R219, R218, 0x7f, RZ, 0xc0, !PT ;  /* 0x0000007fdadb7812 */ /* 0x000fc600078ec0ff */
[----:B------:R1:W-:Y:S04]  /*df10*/  STL.64 [R1+0x1620], R236 ;  /* 0x001620ec01007387 */ /* 0x0003e80000100a00 */
[----:B------:R1:W-:Y:S04]  /*df20*/  STL.64 [R1+0x1618], R238 ;  /* 0x001618ee01007387 */ /* 0x0003e80000100a00 */
[----:B------:R2:W-:Y:S01]  /*df30*/  STL.64 [R1+0x1610], R240 ;  /* 0x001610f001007387 */ /* 0x0005e20000100a00 */
[----:B-1----:R-:W-:-:S03]  /*df40*/  IMAD.SHL.U32 R237, R219, 0x4, RZ ;  /* 0x00000004dbed7824 */ /* 0x002fc600078e00ff */
[----:B------:R-:W-:Y:S01]  /*df50*/  STL.64 [R1+0x1608], R242 ;  /* 0x001608f201007387 */ /* 0x000fe20000100a00 */
[----:B------:R-:W-:Y:S01]  /*df60*/  IMAD.MOV.U32 R238, RZ, RZ, R246 ;  /* 0x000000ffffee7224 */ /* 0x000fe200078e00f6 */
[----:B------:R-:W-:Y:S02]  /*df70*/  MOV R239, R247 ;  /* 0x000000f700ef7202 */ /* 0x000fe40000000f00 */
[----:B------:R-:W-:Y:S01]  /*df80*/  BAR.SYNC.DEFER_BLOCKING 0x0 ;  /* 0x0000000000007b1d */ /* 0x000fe20000010000 */
[----:B------:R-:W-:-:S05]  /*df90*/  IADD3 R247, R252, -0x91, RZ ;  /* 0xffffff6ffcf77810 */ /* 0x000fca0007ffe0ff */
[----:B------:R-:W-:Y:S04]  /*dfa0*/  STL.64 [R1+0x1600], R244 ;  /* 0x001600f401007387 */ /* 0x000fe80000100a00 */
[----:B------:R1:W-:Y:S04]  /*dfb0*/  STL.64 [R1+0x15f8], R2 ;  /* 0x0015f80201007387 */ /* 0x0003e80000100a00 */
[----:B------:R-:W-:Y:S01]  /*dfc0*/  @!PT LDS RZ, [RZ] ;  /* 0x00000000fffff984 */ /* 0x000fe20000000800 */
[----:B------:R-:W-:Y:S01]  /*dfd0*/  @!PT LDS RZ, [RZ] ;  /* 0x00000000fffff984 */ /* 0x000fe20000000800 */
[----:B------:R-:W-:Y:S01]  /*dfe0*/  @!PT LDS RZ, [RZ] ;  /* 0x00000000fffff984 */ /* 0x000fe20000000800 */
[----:B------:R3:W-:Y:S02]  /*dff0*/  LDGSTS.E [R237+0x20000], [R238.64], !P5 ;  /* 0x20000000eeed7fae */ /* 0x0007e4000e921848 */
[----:B---3--:R-:W-:-:S02]  /*e000*/  IMAD.WIDE R238, R0, 0x4, R220 ;  /* 0x0000000400ee7825 */ /* 0x008fc400078e02dc */
[----:B--2---:R4:W-:Y:S02]  /*e010*/  LDGSTS.E [R237+0x20200], [R228.64], !P5 ;  /* 0x20200000e4ed7fae */ /* 0x0049e4000e921848 */
[----:B------:R-:W-:Y:S01]  /*e020*/  IMAD.WIDE R240, R0, 0x4, R226 ;  /* 0x0000000400f07825 */ /* 0x000fe200078e02e2 */
[----:B------:R-:W-:Y:S02]  /*e030*/  ISETP.GE.U32.AND P5, PT, R247, 0x7ffffef0, PT ;  /* 0x7ffffef0f700780c */ /* 0x000fe40003fa6070 */
[----:B------:R-:W-:Y:S01]  /*e040*/  IADD3 R247, R252, -0x95, RZ ;  /* 0xffffff6bfcf77810 */ /* 0x000fe20007ffe0ff */
[----:B----4-:R-:W-:Y:S02]  /*e050*/  IMAD.WIDE R228, R0, 0x4, R222 ;  /* 0x0000000400e47825 */ /* 0x010fe400078e02de */
[----:B------:R-:W2:Y:S04]  /*e060*/  LDL.LU.64 R222, [R1+0x380] ;  /* 0x0003800001de7983 */ /* 0x000ea80000300a00 */
[----:B------:R-:W3:Y:S01]  /*e070*/  LDL.LU.64 R220, [R1+0x378] ;  /* 0x0003780001dc7983 */ /* 0x000ee20000300a00 */
[----:B------:R-:W-:-:S03]  /*e080*/  IADD3 R246, R252, -0x99, RZ ;  /* 0xffffff67fcf67810 */ /* 0x000fc60007ffe0ff */
[----:B------:R4:W-:Y:S04]  /*e090*/  STL.64 [R1+0x410], R228 ;  /* 0x000410e401007387 */ /* 0x0009e80000100a00 */
[----:B------:R1:W-:Y:S04]  /*e0a0*/  STL.64 [R1+0x408], R238 ;  /* 0x000408ee01007387 */ /* 0x0003e80000100a00 */
[----:B------:R4:W-:Y:S01]  /*e0b0*/  LDGSTS.E [R237+0x21000], [R228.64], !P3 ;  /* 0x21000000e4ed7fae */ /* 0x0009e2000d921848 */
[----:B------:R-:W-:-:S03]  /*e0c0*/  IMAD.WIDE R232, R0, 0x4, R232 ;  /* 0x0000000400e87825 */ /* 0x000fc600078e02e8 */
[----:B------:R1:W-:Y:S04]  /*e0d0*/  LDGSTS.E [R237+0x21200], [R238.64], !P3 ;  /* 0x21200000eeed7fae */ /* 0x0003e8000d921848 */
[----:B------:R4:W-:Y:S01]  /*e0e0*/  LDGSTS.E [R237+0x22000], [R232.64], !P6 ;  /* 0x22000000e8ed7fae */ /* 0x0009e2000f121848 */
[----:B-1----:R-:W-:-:S03]  /*e0f0*/  IMAD.WIDE R2, R0, 0x4, R234 ;  /* 0x0000000400027825 */ /* 0x002fc600078e02ea */
[----:B------:R-:W3:Y:S04]  /*e100*/  LDL.LU.64 R234, [R1+0x360] ;  /* 0x0003600001ea7983 */ /* 0x000ee80000300a00 */
[----:B------:R1:W-:Y:S04]  /*e110*/  STL.64 [R1+0x3f0], R232 ;  /* 0x0003f0e801007387 */ /* 0x0003e80000100a00 */
[----:B----4-:R-:W4:Y:S01]  /*e120*/  LDL.LU.64 R228, [R1+0x358] ;  /* 0x0003580001e47983 */ /* 0x010f220000300a00 */
[----:B------:R-:W-:Y:S01]  /*e130*/  IMAD.WIDE R238, R0, 0x4, R230 ;  /* 0x0000000400ee7825 */ /* 0x000fe200078e02e6 */
[----:B------:R-:W-:-:S02]  /*e140*/  ISETP.GE.U32.AND P3, PT, R247, 0x7ffffeec, PT ;  /* 0x7ffffeecf700780c */ /* 0x000fc40003f66070 */
[----:B------:R1:W-:Y:S01]  /*e150*/  STL.64 [R1+0x3e8], R2 ;  /* 0x0003e80201007387 */ /* 0x0003e20000100a00 */
[----:B------:R-:W-:Y:S01]  /*e160*/  IMAD.WIDE R230, R0, 0x4, R224 ;  /* 0x0000000400e67825 */ /* 0x000fe200078e02e0 */
[----:B------:R-:W-:Y:S02]  /*e170*/  IADD3 R247, R252, -0x9d, RZ ;  /* 0xffffff63fcf77810 */ /* 0x000fe40007ffe0ff */
[----:B------:R-:W4:Y:S04]  /*e180*/  LDL.LU.64 R226, [R1+0x340] ;  /* 0x0003400001e27983 */ /* 0x000f280000300a00 */
[----:B-1----:R-:W4:Y:S04]  /*e190*/  LDL.LU.64 R232, [R1+0x338] ;  /* 0x0003380001e87983 */ /* 0x002f280000300a00 */
[----:B------:R-:W-:Y:S04]  /*e1a0*/  STL.64 [R1+0x3d0], R240 ;  /* 0x0003d0f001007387 */ /* 0x000fe80000100a00 */
[----:B------:R-:W-:Y:S04]  /*e1b0*/  STL.64 [R1+0x3c8], R238 ;  /* 0x0003c8ee01007387 */ /* 0x000fe80000100a00 */
[----:B------:R1:W-:Y:S01]  /*e1c0*/  LDGSTS.E [R237+0x22200], [R2.64], !P6 ;  /* 0x2220000002ed7fae */ /* 0x0003e2000f121848 */
[----:B------:R-:W-:-:S03]  /*e1d0*/  ISETP.GE.U32.AND P6, PT, R246, 0x7ffffee8, PT ;  /* 0x7ffffee8f600780c */ /* 0x000fc60003fc6070 */
[----:B------:R-:W4:Y:S04]  /*e1e0*/  LDL.LU.64 R224, [R1+0x320] ;  /* 0x0003200001e07983 */ /* 0x000f280000300a00 */
[----:B------:R2:W-:Y:S01]  /*e1f0*/  STL.64 [R1+0x3b0], R230 ;  /* 0x0003b0e601007387 */ /* 0x0005e20000100a00 */
[----:B-1----:R-:W-:-:S03]  /*e200*/  IMAD.WIDE R2, R0, 0x4, R248 ;  /* 0x0000000400027825 */ /* 0x002fc600078e02f8 */
[----:B------:R1:W-:Y:S04]  /*e210*/  LDGSTS.E [R237+0x23000], [R240.64], !P4 ;  /* 0x23000000f0ed7fae */ /* 0x0003e8000e121848 */
[----:B------:R-:W4:Y:S04]  /*e220*/  LDL.LU.64 R248, [R1+0x318] ;  /* 0x0003180001f87983 */ /* 0x000f280000300a00 */
[----:B------:R3:W-:Y:S04]  /*e230*/  LDGSTS.E [R237+0x23200], [R238.64], !P4 ;  /* 0x23200000eeed7fae */ /* 0x0007e8000e121848 */
[----:B------:R2:W-:Y:S04]  /*e240*/  LDGSTS.E [R237+0x24000], [R230.64], !P5 ;  /* 0x24000000e6ed7fae */ /* 0x0005e8000e921848 */
[----:B------:R4:W-:Y:S04]  /*e250*/  STL.64 [R1+0x3a8], R2 ;  /* 0x0003a80201007387 */ /* 0x0009e80000100a00 */
[----:B------:R4:W-:Y:S01]  /*e260*/  LDGSTS.E [R237+0x24200], [R2.64], !P5 ;  /* 0x2420000002ed7fae */ /* 0x0009e2000e921848 */
[----:B--2---:R-:W-:-:S03]  /*e270*/  IMAD.WIDE R230, R0, 0x4, R222 ;  /* 0x0000000400e67825 */ /* 0x004fc600078e02de */
[----:B------:R-:W2:Y:S01]  /*e280*/  LDL.LU.64 R222, [R1+0x300] ;  /* 0x0003000001de7983 */ /* 0x000ea20000300a00 */
[----:B---3--:R-:W-:-:S03]  /*e290*/  IMAD.WIDE R238, R0, 0x4, R220 ;  /* 0x0000000400ee7825 */ /* 0x008fc600078e02dc */
[----:B------:R-:W3:Y:S04]  /*e2a0*/  LDL.LU.64 R220, [R1+0x2f8] ;  /* 0x0002f80001dc7983 */ /* 0x000ee80000300a00 */
[----:B------:R1:W-:Y:S04]  /*e2b0*/  STL.64 [R1+0x7b8], R230 ;  /* 0x0007b8e601007387 */ /* 0x0003e80000100a00 */
[----:B------:R1:W-:Y:S04]  /*e2c0*/  STL.64 [R1+0x7c0], R238 ;  /* 0x0007c0ee01007387 */ /* 0x0003e80000100a00 */
[----:B------:R1:W-:Y:S04]  /*e2d0*/  LDGSTS.E [R237+0x25000], [R230.64], !P3 ;  /* 0x25000000e6ed7fae */ /* 0x0003e8000d921848 */
[----:B------:R1:W-:Y:S01]  /*e2e0*/  LDGSTS.E [R237+0x25200], [R238.64], !P3 ;  /* 0x25200000eeed7fae */ /* 0x0003e2000d921848 */
[----:B------:R-:W-:-:S05]  /*e2f0*/  IMAD.WIDE R234, R0, 0x4, R234 ;  /* 0x0000000400ea7825 */ /* 0x000fca00078e02ea */
[----:B------:R1:W-:Y:S01]  /*e300*/  LDGSTS.E [R237+0x26000], [R234.64], !P6 ;  /* 0x26000000eaed7fae */ /* 0x0003e2000f121848 */
[----:B----4-:R-:W-:-:S03]  /*e310*/  IMAD.WIDE R2, R0, 0x4, R228 ;  /* 0x0000000400027825 */ /* 0x010fc600078e02e4 */
[----:B------:R-:W4:Y:S04]  /*e320*/  LDL.LU.64 R228, [R1+0x2e0] ;  /* 0x0002e00001e47983 */ /* 0x000f280000300a00 */
[----:B------:R1:W-:Y:S04]  /*e330*/  STL.64 [R1+0x7c8], R234 ;  /* 0x0007c8ea01007387 */ /* 0x0003e80000100a00 */
[----:B-1----:R-:W4:Y:S01]  /*e340*/  LDL.LU.64 R230, [R1+0x2d8] ;  /* 0x0002d80001e67983 */ /* 0x002f220000300a00 */
[----:B------:R-:W-:-:S03]  /*e350*/  IMAD.WIDE R238, R0, 0x4, R226 ;  /* 0x0000000400ee7825 */ /* 0x000fc600078e02e2 */
[----:B------:R1:W-:Y:S01]  /*e360*/  STL.64 [R1+0x7d0], R2 ;  /* 0x0007d00201007387 */ /* 0x0003e20000100a00 */
[----:B------:R-:W-:-:S03]  /*e370*/  IMAD.WIDE R234, R0, 0x4, R232 ;  /* 0x0000000400ea7825 */ /* 0x000fc600078e02e8 */
[----:B------:R-:W4:Y:S04]  /*e380*/  LDL.LU.64 R226, [R1+0x2c0] ;  /* 0x0002c00001e27983 */ /* 0x000f280000300a00 */
[----:B------:R-:W4:Y:S04]  /*e390*/  LDL.LU.64 R232, [R1+0x2b8] ;  /* 0x0002b80001e87983 */ /* 0x000f280000300a00 */
[----:B------:R1:W-:Y:S04]  /*e3a0*/  LDGSTS.E [R237+0x26200], [R2.64], !P6 ;  /* 0x2620000002ed7fae */ /* 0x0003e8000f121848 */
[----:B------:R-:W-:Y:S04]  /*e3b0*/  STL.64 [R1+0x7e8], R238 ;  /* 0x0007e8ee01007387 */ /* 0x000fe80000100a00 */
[----:B------:R-:W-:Y:S01]  /*e3c0*/  STL.64 [R1+0x7f0], R234 ;  /* 0x0007f0ea01007387 */ /* 0x000fe20000100a00 */
[----:B-1----:R-:W-:-:S03]  /*e3d0*/  IMAD.WIDE R2, R0, 0x4, R248 ;  /* 0x0000000400027825 */ /* 0x002fc600078e02f8 */
[----:B------:R-:W4:Y:S01]  /*e3e0*/  LDL.LU.64 R248, [R1+0x2a0] ;  /* 0x0002a00001f87983 */ /* 0x000f220000300a00 */
[----:B------:R-:W-:Y:S02]  /*e3f0*/  IADD3 R246, R252, -0xa1, RZ ;  /* 0xffffff5ffcf67810 */ /* 0x000fe40007ffe0ff */
[----:B------:R-:W-:Y:S02]  /*e400*/  ISETP.GE.U32.AND P4, PT, R247, 0x7ffffee4, PT ;  /* 0x7ffffee4f700780c */ /* 0x000fe40003f86070 */
[----:B------:R-:W-:Y:S02]  /*e410*/  ISETP.GE.U32.AND P5, PT, R246, 0x7ffffee0, PT ;  /* 0x7ffffee0f600780c */ /* 0x000fe40003fa6070 */
[----:B------:R-:W-:Y:S01]  /*e420*/  IADD3 R247, R252, -0xa5, RZ ;  /* 0xffffff5bfcf77810 */ /* 0x000fe20007ffe0ff */
[----:B------:R-:W-:-:S03]  /*e430*/  IMAD.WIDE R224, R0, 0x4, R224 ;  /* 0x0000000400e07825 */ /* 0x000fc600078e02e0 */
[----:B------:R-:W-:Y:S02]  /*e440*/  ISETP.GE.U32.AND P3, PT, R247, 0x7ffffedc, PT ;  /* 0x7ffffedcf700780c */ /* 0x000fe40003f66070 */
[----:B------:R-:W-:Y:S01]  /*e450*/  IADD3 R246, R252, -0xa9, RZ ;  /* 0xffffff57fcf67810 */ /* 0x000fe20007ffe0ff */
[----:B------:R1:W-:Y:S04]  /*e460*/  STL.64 [R1+0x808], R224 ;  /* 0x000808e001007387 */ /* 0x0003e80000100a00 */
[----:B------:R1:W-:Y:S01]  /*e470*/  LDGSTS.E [R237+0x27000], [R238.64], !P4 ;  /* 0x27000000eeed7fae */ /* 0x0003e2000e121848 */
[----:B------:R-:W-:-:S03]  /*e480*/  ISETP.GE.U32.AND P6, PT, R246, 0x7ffffed8, PT ;  /* 0x7ffffed8f600780c */ /* 0x000fc60003fc6070 */
[----:B------:R3:W-:Y:S04]  /*e490*/  LDGSTS.E [R237+0x27200], [R234.64], !P4 ;  /* 0x27200000eaed7fae */ /* 0x0007e8000e121848 */
[----:B------:R1:W-:Y:S04]  /*e4a0*/  STL.64 [R1+0x810], R2 ;  /* 0x0008100201007387 */ /* 0x0003e80000100a00 */
[----:B------:R-:W4:Y:S04]  /*e4b0*/  LDL.LU.64 R240, [R1+0x298] ;  /* 0x0002980001f07983 */ /* 0x000f280000300a00 */
[----:B------:R1:W-:Y:S04]  /*e4c0*/  LDGSTS.E [R237+0x28000], [R224.64], !P5 ;  /* 0x28000000e0ed7fae */ /* 0x0003e8000e921848 */
[----:B------:R2:W-:Y:S04]  /*e4d0*/  LDGSTS.E [R237+0x28200], [R2.64], !P5 ;  /* 0x2820000002ed7fae */ /* 0x0005e8000e921848 */
[----:B-1----:R-:W4:Y:S01]  /*e4e0*/  LDL.LU.64 R224, [R1+0x280] ;  /* 0x0002800001e07983 */ /* 0x002f220000300a00 */
[----:B--2---:R-:W-:-:S04]  /*e4f0*/  IMAD.WIDE R222, R0, 0x4, R222 ;  /* 0x0000000400de7825 */ /* 0x004fc800078e02de */
[C---:B---3--:R-:W-:Y:S01]  /*e500*/  IMAD.WIDE R234, R0.reuse, 0x4, R220 ;  /* 0x0000000400ea7825 */ /* 0x048fe200078e02dc */
[----:B------:R1:W-:Y:S04]  /*e510*/  LDGSTS.E [R237+0x29000], [R222.64], !P3 ;  /* 0x29000000deed7fae */ /* 0x0003e8000d921848 */
[----:B------:R-:W2:Y:S04]  /*e520*/  LDL.LU.64 R220, [R1+0x278] ;  /* 0x0002780001dc7983 */ /* 0x000ea80000300a00 */
[----:B------:R1:W-:Y:S04]  /*e530*/  STL.64 [R1+0x830], R222 ;  /* 0x000830de01007387 */ /* 0x0003e80000100a00 */
[----:B------:R-:W-:Y:S04]  /*e540*/  STL.64 [R1+0x838], R234 ;  /* 0x000838ea01007387 */ /* 0x000fe80000100a00 */
[----:B------:R3:W-:Y:S01]  /*e550*/  LDGSTS.E [R237+0x29200], [R234.64], !P3 ;  /* 0x29200000eaed7fae */ /* 0x0007e2000d921848 */
[----:B----4-:R-:W-:-:S05]  /*e560*/  IMAD.WIDE R228, R0, 0x4, R228 ;  /* 0x0000000400e47825 */ /* 0x010fca00078e02e4 */
[----:B------:R4:W-:Y:S01]  /*e570*/  LDGSTS.E [R237+0x2a000], [R228.64], !P6 ;  /* 0x2a000000e4ed7fae */ /* 0x0009e2000f121848 */
[----:B------:R-:W-:-:S03]  /*e580*/  IMAD.WIDE R2, R0, 0x4, R230 ;  /* 0x0000000400027825 */ /* 0x000fc600078e02e6 */
[----:B------:R-:W2:Y:S04]  /*e590*/  LDL.LU.64 R230, [R1+0x260] ;  /* 0x0002600001e67983 */ /* 0x000ea80000300a00 */
[----:B------:R4:W-:Y:S04]  /*e5a0*/  STL.64 [R1+0x850], R228 ;  /* 0x000850e401007387 */ /* 0x0009e80000100a00 */
[----:B-1----:R-:W2:Y:S01]  /*e5b0*/  LDL.LU.64 R222, [R1+0x258] ;  /* 0x0002580001de7983 */ /* 0x002ea20000300a00 */
[----:B------:R-:W-:-:S03]  /*e5c0*/  IMAD.WIDE R238, R0, 0x4, R226 ;  /* 0x0000000400ee7825 */ /* 0x000fc600078e02e2 */
[----:B------:R1:W-:Y:S04]  /*e5d0*/  STL.64 [R1+0x858], R2 ;  /* 0x0008580201007387 */ /* 0x0003e80000100a00 */
[----:B----4-:R-:W4:Y:S01]  /*e5e0*/  LDL.LU.64 R228, [R1+0x240] ;  /* 0x0002400001e47983 */ /* 0x010f220000300a00 */
[----:B---3--:R-:W-:-:S03]  /*e5f0*/  IMAD.WIDE R234, R0, 0x4, R232 ;  /* 0x0000000400ea7825 */ /* 0x008fc600078e02e8 */
[----:B------:R-:W3:Y:S04]  /*e600*/  LDL.LU.64 R226, [R1+0x238] ;  /* 0x0002380001e27983 */ /* 0x000ee80000300a00 */
[----:B------:R1:W-:Y:S01]  /*e610*/  STL.64 [R1+0x870], R238 ;  /* 0x000870ee01007387 */ /* 0x0003e20000100a00 */
[C---:B------:R-:W-:Y:S02]  /*e620*/  IADD3 R247, R252.reuse, -0xad, RZ ;  /* 0xffffff53fcf77810 */ /* 0x040fe40007ffe0ff */
[----:B------:R-:W-:Y:S01]  /*e630*/  IADD3 R246, R252, -0xb1, RZ ;  /* 0xffffff4ffcf67810 */ /* 0x000fe20007ffe0ff */
[----:B------:R1:W-:Y:S01]  /*e640*/  LDGSTS.E [R237+0x2a200], [R2.64], !P6 ;  /* 0x2a20000002ed7fae */ /* 0x0003e2000f121848 */
[----:B------:R-:W-:-:S03]  /*e650*/  IMAD.WIDE R232, R0, 0x4, R248 ;  /* 0x0000000400e87825 */ /* 0x000fc600078e02f8 */
[----:B------:R-:W3:Y:S01]  /*e660*/  LDL.LU.64 R248, [R1+0x220] ;  /* 0x0002200001f87983 */ /* 0x000ee20000300a00 */
[----:B------:R-:W-:Y:S02]  /*e670*/  ISETP.GE.U32.AND P4, PT, R247, 0x7ffffed4, PT ;  /* 0x7ffffed4f700780c */ /* 0x000fe40003f86070 */
[----:B------:R-:W-:Y:S02]  /*e680*/  ISETP.GE.U32.AND P5, PT, R246, 0x7ffffed0, PT ;  /* 0x7ffffed0f600780c */ /* 0x000fe40003fa6070 */
[----:B------:R-:W-:-:S04]  /*e690*/  IADD3 R247, R252, -0xb5, RZ ;  /* 0xffffff4bfcf77810 */ /* 0x000fc80007ffe0ff */
[----:B------:R-:W-:Y:S01]  /*e6a0*/  ISETP.GE.U32.AND P3, PT, R247, 0x7ffffecc, PT ;  /* 0x7ffffeccf700780c */ /* 0x000fe20003f66070 */
[----:B------:R1:W-:Y:S01]  /*e6b0*/  STL.64 [R1+0x878], R234 ;  /* 0x000878ea01007387 */ /* 0x0003e20000100a00 */
[----:B------:R-:W-:-:S03]  /*e6c0*/  IADD3 R246, R252, -0xb9, RZ ;  /* 0xffffff47fcf67810 */ /* 0x000fc60007ffe0ff */
[----:B------:R1:W-:Y:S04]  /*e6d0*/  LDGSTS.E [R237+0x2b000], [R238.64], !P4 ;  /* 0x2b000000eeed7fae */ /* 0x0003e8000e121848 */
[----:B------:R1:W-:Y:S01]  /*e6e0*/  LDGSTS.E [R237+0x2b200], [R234.64], !P4 ;  /* 0x2b200000eaed7fae */ /* 0x0003e2000e121848 */
[----:B------:R-:W-:-:S03]  /*e6f0*/  ISETP.GE.U32.AND P6, PT, R246, 0x7ffffec8, PT ;  /* 0x7ffffec8f600780c */ /* 0x000fc60003fc6070 */
[----:B------:R2:W-:Y:S04]  /*e700*/  STL.64 [R1+0x8b0], R232 ;  /* 0x0008b0e801007387 */ /* 0x0005e80000100a00 */
[----:B------:R2:W-:Y:S01]  /*e710*/  LDGSTS.E [R237+0x2c000], [R232.64], !P5 ;  /* 0x2c000000e8ed7fae */ /* 0x0005e2000e921848 */
[----:B-1----:R-:W-:-:S03]  /*e720*/  IMAD.WIDE R2, R0, 0x4, R240 ;  /* 0x0000000400027825 */ /* 0x002fc600078e02f0 */
[----:B------:R-:W3:Y:S04]  /*e730*/  LDL.LU.64 R238, [R1+0x218] ;  /* 0x0002180001ee7983 */ /* 0x000ee80000300a00 */
[----:B------:R1:W-:Y:S04]  /*e740*/  STL.64 [R1+0x8b8], R2 ;  /* 0x0008b80201007387 */ /* 0x0003e80000100a00 */
[----:B------:R1:W-:Y:S01]  /*e750*/  LDGSTS.E [R237+0x2c200], [R2.64], !P5 ;  /* 0x2c20000002ed7fae */ /* 0x0003e2000e921848 */
[----:B------:R-:W-:-:S03]  /*e760*/  IMAD.WIDE R234, R0, 0x4, R224 ;  /* 0x0000000400ea7825 */ /* 0x000fc600078e02e0 */
[----:B------:R-:W3:Y:S04]  /*e770*/  LDL.LU.64 R224, [R1+0x200] ;  /* 0x0002000001e07983 */ /* 0x000ee80000300a00 */
[----:B------:R1:W-:Y:S01]  /*e780*/  LDGSTS.E [R237+0x2d000], [R234.64], !P3 ;  /* 0x2d000000eaed7fae */ /* 0x0003e2000d921848 */
[----:B--2---:R-:W-:-:S03]  /*e790*/  IMAD.WIDE R232, R0, 0x4, R220 ;  /* 0x0000000400e87825 */ /* 0x004fc600078e02dc */
[----:B------:R-:W2:Y:S04]  /*e7a0*/  LDL.LU.64 R220, [R1+0x1f8] ;  /* 0x0001f80001dc7983 */ /* 0x000ea80000300a00 */
[----:B------:R1:W-:Y:S04]  /*e7b0*/  STL.64 [R1+0x910], R234 ;  /* 0x000910ea01007387 */ /* 0x0003e80000100a00 */
[----:B------:R4:W-:Y:S04]  /*e7c0*/  STL.64 [R1+0x918], R232 ;  /* 0x000918e801007387 */ /* 0x0009e80000100a00 */
[----:B------:R4:W-:Y:S01]  /*e7d0*/  LDGSTS.E [R237+0x2d200], [R232.64], !P3 ;  /* 0x2d200000e8ed7fae */ /* 0x0009e2000d921848 */
[----:B------:R-:W-:-:S05]  /*e7e0*/  IMAD.WIDE R230, R0, 0x4, R230 ;  /* 0x0000000400e67825 */ /* 0x000fca00078e02e6 */
[----:B------:R3:W-:Y:S01]  /*e7f0*/  LDGSTS.E [R237+0x2e000], [R230.64], !P6 ;  /* 0x2e000000e6ed7fae */ /* 0x0007e2000f121848 */
[----:B-1----:R-:W-:-:S03]  /*e800*/  IMAD.WIDE R2, R0, 0x4, R222 ;  /* 0x0000000400027825 */ /* 0x002fc600078e02de */
[----:B------:R-:W2:Y:S04]  /*e810*/  LDL.LU.64 R222, [R1+0x1e0] ;  /* 0x0001e00001de7983 */ /* 0x000ea80000300a00 */
[----:B------:R1:W-:Y:S04]  /*e820*/  STL.64 [R1+0x940], R230 ;  /* 0x000940e601007387 */ /* 0x0003e80000100a00 */
[----:B------:R-:W2:Y:S01]  /*e830*/  LDL.LU.64 R234, [R1+0x1d8] ;  /* 0x0001d80001ea7983 */ /* 0x000ea20000300a00 */
[----:B----4-:R-:W-:Y:S01]  /*e840*/  IMAD.WIDE R232, R0, 0x4, R228 ;  /* 0x0000000400e87825 */ /* 0x010fe200078e02e4 */
[----:B------:R-:W-:-:S02]  /*e850*/  IADD3 R247, R252, -0xbd, RZ ;  /* 0xffffff43fcf77810 */ /* 0x000fc40007ffe0ff */
[----:B------:R-:W-:Y:S01]  /*e860*/  IADD3 R246, R252, -0xc1, RZ ;  /* 0xffffff3ffcf67810 */ /* 0x000fe20007ffe0ff */
[C---:B---3--:R-:W-:Y:S01]  /*e870*/  IMAD.WIDE R228, R0.reuse, 0x4, R226 ;  /* 0x0000000400e47825 */ /* 0x048fe200078e02e2 */
[----:B------:R3:W-:Y:S04]  /*e880*/  STL.64 [R1+0x948], R2 ;  /* 0x0009480201007387 */ /* 0x0007e80000100a00 */
[----:B-1----:R-:W4:Y:S04]  /*e890*/  LDL.LU.64 R230, [R1+0x1c0] ;  /* 0x0001c00001e67983 */ /* 0x002f280000300a00 */
[----:B------:R-:W-:Y:S01]  /*e8a0*/  STL.64 [R1+0x960], R232 ;  /* 0x000960e801007387 */ /* 0x000fe20000100a00 */
[----:B------:R-:W-:-:S03]  /*e8b0*/  IMAD.WIDE R226, R0, 0x4, R248 ;  /* 0x0000000400e27825 */ /* 0x000fc600078e02f8 */
[----:B------:R1:W-:Y:S04]  /*e8c0*/  STL.64 [R1+0x968], R228 ;  /* 0x000968e401007387 */ /* 0x0003e80000100a00 */
[----:B------:R-:W4:Y:S01]  /*e8d0*/  LDL.LU.64 R248, [R1+0x1b8] ;  /* 0x0001b80001f87983 */ /* 0x000f220000300a00 */
[----:B------:R-:W-:Y:S02]  /*e8e0*/  ISETP.GE.U32.AND P4, PT, R247, 0x7ffffec4, PT ;  /* 0x7ffffec4f700780c */ /* 0x000fe40003f86070 */
[----:B------:R-:W-:Y:S01]  /*e8f0*/  ISETP.GE.U32.AND P5, PT, R246, 0x7ffffec0, PT ;  /* 0x7ffffec0f600780c */ /* 0x000fe20003fa6070 */
[----:B------:R3:W-:Y:S01]  /*e900*/  LDGSTS.E [R237+0x2e200], [R2.64], !P6 ;  /* 0x2e20000002ed7fae */ /* 0x0007e2000f121848 */
[C---:B------:R-:W-:Y:S02]  /*e910*/  IADD3 R247, R252.reuse, -0xc5, RZ ;  /* 0xffffff3bfcf77810 */ /* 0x040fe40007ffe0ff */
[----:B------:R-:W-:-:S02]  /*e920*/  IADD3 R246, R252, -0xc9, RZ ;  /* 0xffffff37fcf67810 */ /* 0x000fc40007ffe0ff */
[----:B------:R-:W-:Y:S01]  /*e930*/  ISETP.GE.U32.AND P3, PT, R247, 0x7ffffebc, PT ;  /* 0x7ffffebcf700780c */ /* 0x000fe20003f66070 */
[----:B------:R1:W-:Y:S01]  /*e940*/  STL.64 [R1+0x990], R226 ;  /* 0x000990e201007387 */ /* 0x0003e20000100a00 */
[----:B------:R-:W-:-:S03]  /*e950*/  ISETP.GE.U32.AND P6, PT, R246, 0x7ffffeb8, PT ;  /* 0x7ffffeb8f600780c */ /* 0x000fc60003fc6070 */
[----:B------:R1:W-:Y:S04]  /*e960*/  LDGSTS.E [R237+0x2f000], [R232.64], !P4 ;  /* 0x2f000000e8ed7fae */ /* 0x0003e8000e121848 */
[----:B------:R1:W-:Y:S04]  /*e970*/  LDGSTS.E [R237+0x2f200], [R228.64], !P4 ;  /* 0x2f200000e4ed7fae */ /* 0x0003e8000e121848 */
[----:B------:R3:W-:Y:S02]  /*e980*/  LDGSTS.E [R237+0x30000], [R226.64], !P5 ;  /* 0x30000000e2ed7fae */ /* 0x0007e4000e921848 */
[----:B---3--:R-:W-:-:S05]  /*e990*/  IMAD.WIDE R2, R0, 0x4, R238 ;  /* 0x0000000400027825 */ /* 0x008fca00078e02ee */
[----:B------:R3:W-:Y:S04]  /*e9a0*/  LDGSTS.E [R237+0x30200], [R2.64], !P5 ;  /* 0x3020000002ed7fae */ /* 0x0007e8000e921848 */
[----:B-1----:R-:W4:Y:S04]  /*e9b0*/  LDL.LU.64 R228, [R1+0x1a0] ;  /* 0x0001a00001e47983 */ /* 0x002f280000300a00 */
[----:B------:R3:W-:Y:S01]  /*e9c0*/  STL.64 [R1+0x998], R2 ;  /* 0x0009980201007387 */ /* 0x0007e20000100a00 */
[----:B------:R-:W-:-:S03]  /*e9d0*/  IMAD.WIDE R232, R0, 0x4, R224 ;  /* 0x0000000400e87825 */ /* 0x000fc600078e02e0 */
[----:B------:R-:W4:Y:S04]  /*e9e0*/  LDL.LU.64 R240, [R1+0x198] ;  /* 0x0001980001f07983 */ /* 0x000f280000300a00 */
[----:B------:R-:W4:Y:S04]  /*e9f0*/  LDL.LU.64 R226, [R1+0x180] ;  /* 0x0001800001e27983 */ /* 0x000f280000300a00 */
[----:B------:R1:W-:Y:S01]  /*ea00*/  LDGSTS.E [R237+0x31000], [R232.64], !P3 ;  /* 0x31000000e8ed7fae */ /* 0x0003e2000d921848 */
[----:B--2---:R-:W-:-:S03]  /*ea10*/  IMAD.WIDE R224, R0, 0x4, R220 ;  /* 0x0000000400e07825 */ /* 0x004fc600078e02dc */
[----:B------:R-:W2:Y:S04]  /*ea20*/  LDL.LU.64 R220, [R1+0x178] ;  /* 0x0001780001dc7983 */ /* 0x000ea80000300a00 */
[----:B------:R-:W-:Y:S04]  /*ea30*/  STL.64 [R1+0x9c8], R232 ;  /* 0x0009c8e801007387 */ /* 0x000fe80000100a00 */
[----:B------:R1:W-:Y:S04]  /*ea40*/  STL.64 [R1+0x9d0], R224 ;  /* 0x0009d0e001007387 */ /* 0x0003e80000100a00 */
[----:B------:R1:W-:Y:S01]  /*ea50*/  LDGSTS.E [R237+0x31200], [R224.64], !P3 ;  /* 0x31200000e0ed7fae */ /* 0x0003e2000d921848 */
[----:B------:R-:W-:-:S05]  /*ea60*/  IMAD.WIDE R222, R0, 0x4, R222 ;  /* 0x0000000400de7825 */ /* 0x000fca00078e02de */
[----:B------:R1:W-:Y:S01]  /*ea70*/  STL.64 [R1+0xa00], R222 ;  /* 0x000a00de01007387 */ /* 0x0003e20000100a00 */
[----:B---3--:R-:W-:-:S03]  /*ea80*/  IMAD.WIDE R2, R0, 0x4, R234 ;  /* 0x0000000400027825 */ /* 0x008fc600078e02ea */
[----:B------:R3:W-:Y:S04]  /*ea90*/  LDGSTS.E [R237+0x32000], [R222.64], !P6 ;  /* 0x32000000deed7fae */ /* 0x0007e8000f121848 */
[----:B------:R-:W2:Y:S04]  /*eaa0*/  LDL.LU.64 R234, [R1+0x160] ;  /* 0x0001600001ea7983 */ /* 0x000ea80000300a00 */
[----:B------:R3:W-:Y:S04]  /*eab0*/  STL.64 [R1+0xa08], R2 ;  /* 0x000a080201007387 */ /* 0x0007e80000100a00 */
[----:B------:R-:W2:Y:S01]  /*eac0*/  LDL.LU.64 R242, [R1+0x158] ;  /* 0x0001580001f27983 */ /* 0x000ea20000300a00 */
[----:B----4-:R-:W-:-:S03]  /*ead0*/  IMAD.WIDE R238, R0, 0x4, R230 ;  /* 0x0000000400ee7825 */ /* 0x010fc600078e02e6 */
[----:B-1----:R-:W4:Y:S04]  /*eae0*/  LDL.LU.64 R224, [R1+0x140] ;  /* 0x0001400001e07983 */ /* 0x002f280000300a00 */
[----:B---3--:R-:W3:Y:S01]  /*eaf0*/  LDL.LU.64 R222, [R1+0x138] ;  /* 0x0001380001de7983 */ /* 0x008ee20000300a00 */
[----:B------:R-:W-:-:S03]  /*eb00*/  IMAD.WIDE R230, R0, 0x4, R248 ;  /* 0x0000000400e67825 */ /* 0x000fc600078e02f8 */
[----:B------:R-:W3:Y:S04]  /*eb10*/  LDL.LU.64 R232, [R1+0x120] ;  /* 0x0001200001e87983 */ /* 0x000ee80000300a00 */
[----:B------:R-:W3:Y:S01]  /*eb20*/  LDL.LU.64 R248, [R1+0x118] ;  /* 0x0001180001f87983 */ /* 0x000ee20000300a00 */
[C---:B------:R-:W-:Y:S02]  /*eb30*/  IADD3 R247, R252.reuse, -0xcd, RZ ;  /* 0xffffff33fcf77810 */ /* 0x040fe40007ffe0ff */
[----:B------:R-:W-:Y:S01]  /*eb40*/  IADD3 R246, R252, -0xd1, RZ ;  /* 0xffffff2ffcf67810 */ /* 0x000fe20007ffe0ff */
[----:B------:R1:W-:Y:S01]  /*eb50*/  LDGSTS.E [R237+0x32200], [R2.64], !P6 ;  /* 0x3220000002ed7fae */ /* 0x0003e2000f121848 */
[----:B------:R-:W-:Y:S02]  /*eb60*/  ISETP.GE.U32.AND P4, PT, R247, 0x7ffffeb4, PT ;  /* 0x7ffffeb4f700780c */ /* 0x000fe40003f86070 */
[----:B------:R-:W-:-:S02]  /*eb70*/  ISETP.GE.U32.AND P5, PT, R246, 0x7ffffeb0, PT ;  /* 0x7ffffeb0f600780c */ /* 0x000fc40003fa6070 */
[C---:B------:R-:W-:Y:S02]  /*eb80*/  IADD3 R247, R252.reuse, -0xd5, RZ ;  /* 0xffffff2bfcf77810 */ /* 0x040fe40007ffe0ff */
[----:B------:R-:W-:Y:S02]  /*eb90*/  IADD3 R246, R252, -0xd9, RZ ;  /* 0xffffff27fcf67810 */ /* 0x000fe40007ffe0ff */
[----:B------:R-:W-:Y:S02]  /*eba0*/  ISETP.GE.U32.AND P3, PT, R247, 0x7ffffeac, PT ;  /* 0x7ffffeacf700780c */ /* 0x000fe40003f66070 */
[----:B------:R-:W-:Y:S02]  /*ebb0*/  ISETP.GE.U32.AND P6, PT, R246, 0x7ffffea8, PT ;  /* 0x7ffffea8f600780c */ /* 0x000fe40003fc6070 */
[----:B------:R-:W-:Y:S01]  /*ebc0*/  IADD3 R247, R252, -0xdd, RZ ;  /* 0xffffff23fcf77810 */ /* 0x000fe20007ffe0ff */
[----:B------:R2:W-:Y:S04]  /*ebd0*/  LDGSTS.E [R237+0x33000], [R238.64], !P4 ;  /* 0x33000000eeed7fae */ /* 0x0005e8000e121848 */
[----:B------:R-:W-:Y:S01]  /*ebe0*/  STL.64 [R1+0xa30], R238 ;  /* 0x000a30ee01007387 */ /* 0x000fe20000100a00 */
[----:B------:R-:W-:-:S03]  /*ebf0*/  IMAD.WIDE R228, R0, 0x4, R228 ;  /* 0x0000000400e47825 */ /* 0x000fc600078e02e4 */
[----:B------:R1:W-:Y:S01]  /*ec00*/  LDGSTS.E [R237+0x33200], [R230.64], !P4 ;  /* 0x33200000e6ed7fae */ /* 0x0003e2000e121848 */
[----:B------:R-:W-:-:S03]  /*ec10*/  ISETP.GE.U32.AND P4, PT, R247, 0x7ffffea4, PT ;  /* 0x7ffffea4f700780c */ /* 0x000fc60003f86070 */
[----:B------:R1:W-:Y:S02]  /*ec20*/  STL.64 [R1+0xa38], R230 ;  /* 0x000a38e601007387 */ /* 0x0003e40000100a00 */
[C---:B-1----:R-:W-:Y:S02]  /*ec30*/  IMAD.WIDE R2, R0.reuse, 0x4, R240 ;  /* 0x0000000400027825 */ /* 0x042fe400078e02f0 */
[----:B------:R1:W-:Y:S02]  /*ec40*/  STL.64 [R1+0xa60], R228 ;  /* 0x000a60e401007387 */ /* 0x0003e40000100a00 */
[C---:B------:R-:W-:Y:S02]  /*ec50*/  IMAD.WIDE R240, R0.reuse, 0x4, R226 ;  /* 0x0000000400f07825 */ /* 0x040fe400078e02e2 */
[----:B------:R1:W-:Y:S04]  /*ec60*/  STL.64 [R1+0xa68], R2 ;  /* 0x000a680201007387 */ /* 0x0003e80000100a00 */
[----:B------:R1:W-:Y:S04]  /*ec70*/  LDGSTS.E [R237+0x34000], [R228.64], !P5 ;  /* 0x34000000e4ed7fae */ /* 0x0003e8000e921848 */
[----:B------:R-:W3:Y:S04]  /*ec80*/  LDL.LU.64 R230, [R1+0x100] ;  /* 0x0001000001e67983 */ /* 0x000ee80000300a00 */
[----:B------:R2:W-:Y:S04]  /*ec90*/  LDGSTS.E [R237+0x34200], [R2.64], !P5 ;  /* 0x3420000002ed7fae */ /* 0x0005e8000e921848 */
[----:B-1----:R-:W3:Y:S04]  /*eca0*/  LDL.LU.64 R228, [R1+0xf8] ;  /* 0x0000f80001e47983 */ /* 0x002ee80000300a00 */
[----:B------:R-:W-:Y:S04]  /*ecb0*/  STL.64 [R1+0xa90], R240 ;  /* 0x000a90f001007387 */ /* 0x000fe80000100a00 */
[----:B------:R-:W3:Y:S04]  /*ecc0*/  LDL.LU.64 R226, [R1+0xe0] ;  /* 0x0000e00001e27983 */ /* 0x000ee80000300a00 */
[----:B------:R1:W-:Y:S01]  /*ecd0*/  LDGSTS.E [R237+0x35000], [R240.64], !P3 ;  /* 0x35000000f0ed7fae */ /* 0x0003e2000d921848 */
[----:B--2---:R-:W-:-:S03]  /*ece0*/  IMAD.WIDE R238, R0, 0x4, R220 ;  /* 0x0000000400ee7825 */ /* 0x004fc600078e02dc */
[----:B------:R-:W2:Y:S04]  /*ecf0*/  LDL.LU.64 R220, [R1+0xd8] ;  /* 0x0000d80001dc7983 */ /* 0x000ea80000300a00 */
[----:B------:R-:W-:Y:S04]  /*ed00*/  STL.64 [R1+0xa98], R238 ;  /* 0x000a98ee01007387 */ /* 0x000fe80000100a00 */
[----:B------:R1:W-:Y:S01]  /*ed10*/  LDGSTS.E [R237+0x35200], [R238.64], !P3 ;  /* 0x35200000eeed7fae */ /* 0x0003e2000d921848 */
[----:B------:R-:W-:-:S04]  /*ed20*/  IMAD.WIDE R234, R0, 0x4, R234 ;  /* 0x0000000400ea7825 */ /* 0x000fc800078e02ea */
[C---:B------:R-:W-:Y:S01]  /*ed30*/  IMAD.WIDE R2, R0.reuse, 0x4, R242 ;  /* 0x0000000400027825 */ /* 0x040fe200078e02f2 */
[----:B------:R-:W-:Y:S03]  /*ed40*/  STL.64 [R1+0xac0], R234 ;  /* 0x000ac0ea01007387 */ /* 0x000fe60000100a00 */
[C---:B----4-:R-:W-:Y:S01]  /*ed50*/  IMAD.WIDE R224, R0.reuse, 0x4, R224 ;  /* 0x0000000400e07825 */ /* 0x050fe200078e02e0 */
[----:B------:R4:W-:Y:S03]  /*ed60*/  LDGSTS.E [R237+0x36000], [R234.64], !P6 ;  /* 0x36000000eaed7fae */ /* 0x0009e6000f121848 */
[C---:B---3--:R-:W-:Y:S01]  /*ed70*/  IMAD.WIDE R222, R0.reuse, 0x4, R222 ;  /* 0x0000000400de7825 */ /* 0x048fe200078e02de */
[----:B------:R3:W-:Y:S03]  /*ed80*/  STL.64 [R1+0xac8], R2 ;  /* 0x000ac80201007387 */ /* 0x0007e60000100a00 */
[C---:B------:R-:W-:Y:S01]  /*ed90*/  IMAD.WIDE R232, R0.reuse, 0x4, R232 ;  /* 0x0000000400e87825 */ /* 0x040fe200078e02e8 */
[----:B------:R3:W-:Y:S04]  /*eda0*/  LDGSTS.E [R237+0x36200], [R2.64], !P6 ;  /* 0x3620000002ed7fae */ /* 0x0007e8000f121848 */
[----:B------:R1:W-:Y:S04]  /*edb0*/  STL.64 [R1+0xaf0], R224 ;  /* 0x000af0e001007387 */ /* 0x0003e80000100a00 */
[----:B------:R1:W-:Y:S01]  /*edc0*/  STL.64 [R1+0xaf8], R222 ;  /* 0x000af8de01007387 */ /* 0x0003e20000100a00 */
[----:B---3--:R-:W-:-:S03]  /*edd0*/  IMAD.WIDE R2, R0, 0x4, R248 ;  /* 0x0000000400027825 */ /* 0x008fc600078e02f8 */
[----:B------:R1:W-:Y:S04]  /*ede0*/  LDGSTS.E [R237+0x37000], [R224.64], !P4 ;  /* 0x37000000e0ed7fae */ /* 0x0003e8000e121848 */
[----:B------:R3:W-:Y:S04]  /*edf0*/  LDGSTS.E [R237+0x37200], [R222.64], !P4 ;  /* 0x37200000deed7fae */ /* 0x0007e8000e121848 */
[----:B-1----:R-:W2:Y:S04]  /*ee00*/  LDL.LU.64 R224, [R1+0xc0] ;  /* 0x0000c00001e07983 */ /* 0x002ea80000300a00 */
[----:B------:R1:W-:Y:S04]  /*ee10*/  STL.64 [R1+0xb10], R232 ;  /* 0x000b10e801007387 */ /* 0x0003e80000100a00 */
[----:B------:R2:W-:Y:S04]  /*ee20*/  STL.64 [R1+0xb18], R2 ;  /* 0x000b180201007387 */ /* 0x0005e80000100a00 */
[----:B---3--:R-:W3:Y:S04]  /*ee30*/  LDL.LU.64 R222, [R1+0xb8] ;  /* 0x0000b80001de7983 */ /* 0x008ee80000300a00 */
[----:B----4-:R-:W4:Y:S04]  /*ee40*/  LDL.LU.64 R234, [R1+0xa0] ;  /* 0x0000a00001ea7983 */ /* 0x010f280000300a00 */
[----:B------:R-:W4:Y:S01]  /*ee50*/  LDL.LU.64 R238, [R1+0x98] ;  /* 0x0000980001ee7983 */ /* 0x000f220000300a00 */
[----:B------:R-:W-:-:S02]  /*ee60*/  IADD3 R246, R252, -0xe1, RZ ;  /* 0xffffff1ffcf67810 */ /* 0x000fc40007ffe0ff */
[----:B------:R-:W-:Y:S02]  /*ee70*/  IADD3 R247, R252, -0xe5, RZ ;  /* 0xffffff1bfcf77810 */ /* 0x000fe40007ffe0ff */
[----:B------:R-:W-:Y:S02]  /*ee80*/  ISETP.GE.U32.AND P5, PT, R246, 0x7ffffea0, PT ;  /* 0x7ffffea0f600780c */ /* 0x000fe40003fa6070 */
[----:B------:R-:W-:Y:S02]  /*ee90*/  IADD3 R246, R252, -0xe9, RZ ;  /* 0xffffff17fcf67810 */ /* 0x000fe40007ffe0ff */
[----:B------:R-:W-:Y:S02]  /*eea0*/  ISETP.GE.U32.AND P3, PT, R247, 0x7ffffe9c, PT ;  /* 0x7ffffe9cf700780c */ /* 0x000fe40003f66070 */
[----:B------:R-:W-:Y:S01]  /*eeb0*/  ISETP.GE.U32.AND P6, PT, R246, 0x7ffffe98, PT ;  /* 0x7ffffe98f600780c */ /* 0x000fe20003fc6070 */
[----:B------:R-:W-:Y:S01]  /*eec0*/  IMAD.WIDE R240, R0, 0x4, R230 ;  /* 0x0000000400f07825 */ /* 0x000fe200078e02e6 */
[----:B------:R-:W-:-:S03]  /*eed0*/  IADD3 R246, R252, -0xed, RZ ;  /* 0xffffff13fcf67810 */ /* 0x000fc60007ffe0ff */
[C---:B------:R-:W-:Y:S02]  /*eee0*/  IMAD.WIDE R230, R0.reuse, 0x4, R228 ;  /* 0x0000000400e67825 */ /* 0x040fe400078e02e4 */
[----:B------:R1:W-:Y:S02]  /*eef0*/  LDGSTS.E [R237+0x38000], [R232.64], !P5 ;  /* 0x38000000e8ed7fae */ /* 0x0003e4000e921848 */
[----:B------:R-:W-:Y:S02]  /*ef00*/  IMAD.WIDE R226, R0, 0x4, R226 ;  /* 0x0000000400e27825 */ /* 0x000fe400078e02e2 */
[----:B------:R2:W-:Y:S02]  /*ef10*/  LDGSTS.E [R237+0x38200], [R2.64], !P5 ;  /* 0x3820000002ed7fae */ /* 0x0005e4000e921848 */
[----:B------:R-:W-:Y:S01]  /*ef20*/  IMAD.MOV.U32 R229, RZ, RZ, 0x7f ;  /* 0x0000007fffe57424 */ /* 0x000fe200078e00ff */
[----:B------:R-:W-:Y:S01]  /*ef30*/  ISETP.GE.U32.AND P5, PT, R246, 0x7ffffe94, PT ;  /* 0x7ffffe94f600780c */ /* 0x000fe20003fa6070 */
[----:B------:R-:W-:Y:S04]  /*ef40*/  STL.64 [R1+0xb30], R240 ;  /* 0x000b30f001007387 */ /* 0x000fe80000100a00 */
[----:B------:R2:W-:Y:S01]  /*ef50*/  STL.64 [R1+0xb38], R230 ;  /* 0x000b38e601007387 */ /* 0x0005e20000100a00 */
[----:B------:R-:W-:-:S03]  /*ef60*/  IADD3 R229, R229, c[0x0][0x180], RZ ;  /* 0x00006000e5e57a10 */ /* 0x000fc60007ffe0ff */
[----:B-1----:R-:W4:Y:S04]  /*ef70*/  LDL.LU.64 R232, [R1+0x80] ;  /* 0x0000800001e87983 */ /* 0x002f280000300a00 */
[----:B------:R1:W-:Y:S04]  /*ef80*/  LDGSTS.E [R237+0x39000], [R240.64], !P3 ;  /* 0x39000000f0ed7fae */ /* 0x0003e8000d921848 */
[----:B------:R1:W-:Y:S01]  /*ef90*/  LDGSTS.E [R237+0x39200], [R230.64], !P3 ;  /* 0x39200000e6ed7fae */ /* 0x0003e2000d921848 */
[----:B------:R-:W-:-:S03]  /*efa0*/  ISETP.GT.AND P3, PT, R229, 0xff, PT ;  /* 0x000000ffe500780c */ /* 0x000fc60003f64270 */
[----:B------:R1:W-:Y:S01]  /*efb0*/  LDGSTS.E [R237+0x3a000], [R226.64], !P6 ;  /* 0x3a000000e2ed7fae */ /* 0x0003e2000f121848 */
[----:B--2---:R-:W-:-:S03]  /*efc0*/  IMAD.WIDE R2, R0, 0x4, R220 ;  /* 0x0000000400027825 */ /* 0x004fc600078e02dc */
[----:B------:R-:W2:Y:S04]  /*efd0*/  LDL.LU.64 R220, [R1+0x78] ;  /* 0x0000780001dc7983 */ /* 0x000ea80000300a00 */
[----:B------:R1:W-:Y:S04]  /*efe0*/  STL.64 [R1+0xb50], R226 ;  /* 0x000b50e201007387 */ /* 0x0003e80000100a00 */
[----:B------:R3:W-:Y:S04]  /*eff0*/  STL.64 [R1+0xb58], R2 ;  /* 0x000b580201007387 */ /* 0x0007e80000100a00 */
[----:B-1----:R-:W2:Y:S04]  /*f000*/  LDL.LU.64 R230, [R1+0x60] ;  /* 0x0000600001e67983 */ /* 0x002ea80000300a00 */
[----:B------:R-:W2:Y:S04]  /*f010*/  LDL.LU.64 R240, [R1+0x58] ;  /* 0x0000580001f07983 */ /* 0x000ea80000300a00 */
[----:B------:R1:W-:Y:S04]  /*f020*/  LDGSTS.E [R237+0x3a200], [R2.64], !P6 ;  /* 0x3a20000002ed7fae */ /* 0x0003e8000f121848 */
[----:B------:R-:W2:Y:S01]  /*f030*/  LDL.LU.64 R228, [R1+0x40] ;  /* 0x0000400001e47983 */ /* 0x000ea20000300a00 */
[----:B------:R-:W-:-:S03]  /*f040*/  IMAD.WIDE R226, R0, 0x4, R224 ;  /* 0x0000000400e27825 */ /* 0x000fc600078e02e0 */
[----:B------:R-:W2:Y:S04]  /*f050*/  LDL.LU.64 R224, [R1+0x38] ;  /* 0x0000380001e07983 */ /* 0x000ea80000300a00 */
[----:B------:R1:W-:Y:S04]  /*f060*/  STL.64 [R1+0xb70], R226 ;  /* 0x000b70e201007387 */ /* 0x0003e80000100a00 */
[----:B------:R4:W-:Y:S01]  /*f070*/  LDGSTS.E [R237+0x3b000], [R226.64], !P5 ;  /* 0x3b000000e2ed7fae */ /* 0x0009e2000e921848 */
[----:B---3--:R-:W-:-:S04]  /*f080*/  IMAD.WIDE R222, R0, 0x4, R222 ;  /* 0x0000000400de7825 */ /* 0x008fc800078e02de */
[C---:B----4-:R-:W-:Y:S01]  /*f090*/  IMAD.WIDE R234, R0.reuse, 0x4, R234 ;  /* 0x0000000400ea7825 */ /* 0x050fe200078e02ea */
[----:B------:R3:W-:Y:S03]  /*f0a0*/  STL.64 [R1+0xb78], R222 ;  /* 0x000b78de01007387 */ /* 0x0007e60000100a00 */
[----:B-1----:R-:W-:Y:S01]  /*f0b0*/  IMAD.WIDE R2, R0, 0x4, R238 ;  /* 0x0000000400027825 */ /* 0x002fe200078e02ee */
[----:B------:R1:W-:Y:S04]  /*f0c0*/  STL.64 [R1+0xb80], R234 ;  /* 0x000b80ea01007387 */ /* 0x0003e80000100a00 */
[----:B------:R-:W4:Y:S04]  /*f0d0*/  LDL.LU.64 R226, [R1+0x428] ;  /* 0x0004280001e27983 */ /* 0x000f280000300a00 */
[----:B------:R3:W-:Y:S04]  /*f0e0*/  LDGSTS.E [R237+0x3b200], [R222.64], !P5 ;  /* 0x3b200000deed7fae */ /* 0x0007e8000e921848 */
[----:B------:R1:W-:Y:S04]  /*f0f0*/  STL.64 [R1+0xb88], R2 ;  /* 0x000b880201007387 */ /* 0x0003e80000100a00 */
[----:B---3--:R-:W3:Y:S01]  /*f100*/  LDL.LU.64 R222, [R1+0x420] ;  /* 0x0004200001de7983 */ /* 0x008ee20000300a00 */
[----:B------:R-:W-:-:S02]  /*f110*/  IADD3 R249, R252, -0x80, RZ ;  /* 0xffffff80fcf97810 */ /* 0x000fc40007ffe0ff */
[C---:B------:R-:W-:Y:S02]  /*f120*/  IADD3 R248, R252.reuse, -0xf1, RZ ;  /* 0xffffff0ffcf87810 */ /* 0x040fe40007ffe0ff */
[----:B------:R-:W-:Y:S02]  /*f130*/  ISETP.GE.AND P4, PT, R219, R249, PT ;  /* 0x000000f9db00720c */ /* 0x000fe40003f86270 */
[----:B------:R-:W-:Y:S02]  /*f140*/  IADD3 R247, R252, -0xf5, RZ ;  /* 0xffffff0bfcf77810 */ /* 0x000fe40007ffe0ff */
[----:B------:R-:W-:Y:S02]  /*f150*/  SEL R246, RZ, 0x4, P4 ;  /* 0x00000004fff67807 */ /* 0x000fe40002000000 */
[----:B------:R-:W-:Y:S02]  /*f160*/  ISETP.GE.U32.AND P6, PT, R248, 0x7ffffe90, PT ;  /* 0x7ffffe90f800780c */ /* 0x000fe40003fc6070 */
[----:B------:R-:W-:-:S02]  /*f170*/  SEL R246, R246, RZ, P3 ;  /* 0x000000fff6f67207 */ /* 0x000fc40001800000 */
[----:B------:R-:W-:Y:S02]  /*f180*/  IADD3 R248, R252, -0xf9, RZ ;  /* 0xffffff07fcf87810 */ /* 0x000fe40007ffe0ff */
[----:B------:R-:W-:Y:S02]  /*f190*/  ISETP.GE.U32.AND P3, PT, R247, 0x7ffffe8c, PT ;  /* 0x7ffffe8cf700780c */ /* 0x000fe40003f66070 */
[----:B------:R-:W-:Y:S01]  /*f1a0*/  ISETP.GE.U32.AND P5, PT, R248, 0x7ffffe88, PT ;  /* 0x7ffffe88f800780c */ /* 0x000fe20003fa6070 */
[----:B------:R-:W-:Y:S01]  /*f1b0*/  IMAD.WIDE R238, R0, 0x4, R232 ;  /* 0x0000000400ee7825 */ /* 0x000fe200078e02e8 */
[----:B------:R-:W-:-:S03]  /*f1c0*/  IADD3 R247, R252, -0xfd, RZ ;  /* 0xffffff03fcf77810 */ /* 0x000fc60007ffe0ff */
[----:B------:R1:W-:Y:S04]  /*f1d0*/  LDGSTS.E [R237+0x3c000], [R234.64], !P6 ;  /* 0x3c000000eaed7fae */ /* 0x0003e8000f121848 */
[----:B------:R1:W-:Y:S01]  /*f1e0*/  LDGSTS.E [R237+0x3c200], [R2.64], !P6 ;  /* 0x3c20000002ed7fae */ /* 0x0003e2000f121848 */
[----:B------:R-:W-:-:S03]  /*f1f0*/  ISETP.GE.U32.AND P6, PT, R247, 0x7ffffe84, PT ;  /* 0x7ffffe84f700780c */ /* 0x000fc60003fc6070 */
[----:B------:R1:W-:Y:S01]  /*f200*/  LDGSTS.E [R237+0x3d000], [R238.64], !P3 ;  /* 0x3d000000eeed7fae */ /* 0x0003e2000d921848 */
[----:B--2---:R-:W-:-:S03]  /*f210*/  IMAD.WIDE R232, R0, 0x4, R220 ;  /* 0x0000000400e87825 */ /* 0x004fc600078e02dc */
[----:B------:R-:W2:Y:S04]  /*f220*/  LDL.LU.64 R220, [R1+0x400] ;  /* 0x0004000001dc7983 */ /* 0x000ea80000300a00 */
[----:B-1----:R-:W2:Y:S04]  /*f230*/  LDL.LU.64 R234, [R1+0x3f8] ;  /* 0x0003f80001ea7983 */ /* 0x002ea80000300a00 */
[----:B------:R1:W-:Y:S01]  /*f240*/  STL.64 [R1+0xb90], R238 ;  /* 0x000b90ee01007387 */ /* 0x0003e20000100a00 */
[----:B------:R-:W-:-:S03]  /*f250*/  IMAD.WIDE R230, R0, 0x4, R230 ;  /* 0x0000000400e67825 */ /* 0x000fc600078e02e6 */
[----:B------:R1:W-:Y:S01]  /*f260*/  STL.64 [R1+0xb98], R232 ;  /* 0x000b98e801007387 */ /* 0x0003e20000100a00 */
[----:B------:R-:W-:-:S03]  /*f270*/  IMAD.WIDE R2, R0, 0x4, R240 ;  /* 0x0000000400027825 */ /* 0x000fc600078e02f0 */
[----:B------:R1:W-:Y:S04]  /*f280*/  LDGSTS.E [R237+0x3d200], [R232.64], !P3 ;  /* 0x3d200000e8ed7fae */ /* 0x0003e8000d921848 */
[----:B-1----:R-:W2:Y:S04]  /*f290*/  LDL.LU.64 R238, [R1+0x3e0] ;  /* 0x0003e00001ee7983 */ /* 0x002ea80000300a00 */
[----:B------:R1:W-:Y:S04]  /*f2a0*/  STL.64 [R1+0xba0], R230 ;  /* 0x000ba0e601007387 */ /* 0x0003e80000100a00 */
[----:B------:R3:W-:Y:S04]  /*f2b0*/  STL.64 [R1+0xba8], R2 ;  /* 0x000ba80201007387 */ /* 0x0007e80000100a00 */
[----:B------:R1:W-:Y:S04]  /*f2c0*/  LDGSTS.E [R237+0x3e000], [R230.64], !P5 ;  /* 0x3e000000e6ed7fae */ /* 0x0003e8000e921848 */
[----:B------:R-:W2:Y:S04]  /*f2d0*/  LDL.LU.64 R232, [R1+0x3d8] ;  /* 0x0003d80001e87983 */ /* 0x000ea80000300a00 */
[----:B------:R3:W-:Y:S01]  /*f2e0*/  LDGSTS.E [R237+0x3e200], [R2.64], !P5 ;  /* 0x3e20000002ed7fae */ /* 0x0007e2000e921848 */
[----:B-1----:R-:W-:-:S05]  /*f2f0*/  IMAD.WIDE R230, R0, 0x4, R228 ;  /* 0x0000000400e67825 */ /* 0x002fca00078e02e4 */
[----:B------:R1:W-:Y:S01]  /*f300*/  LDGSTS.E [R237+0x3f000], [R230.64], !P6 ;  /* 0x3f000000e6ed7fae */ /* 0x0003e2000f121848 */
[----:B------:R-:W-:-:S03]  /*f310*/  IMAD.WIDE R242, R0, 0x4, R224 ;  /* 0x0000000400f27825 */ /* 0x000fc600078e02e0 */
[----:B------:R-:W2:Y:S04]  /*f320*/  LDL.LU.64 R224, [R1+0x3c0] ;  /* 0x0003c00001e07983 */ /* 0x000ea80000300a00 */
[----:B------:R-:W2:Y:S04]  /*f330*/  LDL.LU.64 R228, [R1+0x3b8] ;  /* 0x0003b80001e47983 */ /* 0x000ea80000300a00 */
[----:B------:R1:W-:Y:S04]  /*f340*/  STL.64 [R1+0xbb0], R230 ;  /* 0x000bb0e601007387 */ /* 0x0003e80000100a00 */
[----:B------:R-:W-:Y:S01]  /*f350*/  STL.64 [R1+0xbb8], R242 ;  /* 0x000bb8f201007387 */ /* 0x000fe20000100a00 */
[----:B------:R-:W-:-:S02]  /*f360*/  LOP3.LUT R218, R218, 0x7f, RZ, 0xc0, !PT ;  /* 0x0000007fdada7812 */ /* 0x000fc400078ec0ff */
[----:B------:R-:W-:Y:S01]  /*f370*/  IADD3 R248, R252, -0x87, RZ ;  /* 0xffffff79fcf87810 */ /* 0x000fe20007ffe0ff */
[----:B------:R1:W-:Y:S01]  /*f380*/  LDGSTS.E [R237+0x3f200], [R242.64], !P6 ;  /* 0x3f200000f2ed7fae */ /* 0x0003e2000f121848 */
[----:B----4-:R-:W-:-:S03]  /*f390*/  IMAD.WIDE R240, R0, 0x4, R226 ;  /* 0x0000000400f07825 */ /* 0x010fc600078e02e2 */
[----:B------:R-:W4:Y:S04]  /*f3a0*/  LDL.LU.64 R226, [R1+0x390] ;  /* 0x0003900001e27983 */ /* 0x000f280000300a00 */
[----:B------:R2:W-:Y:S01]  /*f3b0*/  STL.64 [R1+0x338], R240 ;  /* 0x000338f001007387 */ /* 0x0005e20000100a00 */
[----:B---3--:R-:W-:-:S05]  /*f3c0*/  IMAD.WIDE R2, R0, 0x4, R222 ;  /* 0x0000000400027825 */ /* 0x008fca00078e02de */
[----:B------:R3:W-:Y:S04]  /*f3d0*/  STL.64 [R1+0x320], R2 ;  /* 0x0003200201007387 */ /* 0x0007e80000100a00 */
[----:B-1----:R-:W4:Y:S01]  /*f3e0*/  LDL.LU.64 R230, [R1+0x388] ;  /* 0x0003880001e67983 */ /* 0x002f220000300a00 */
[----:B------:R-:W-:Y:S01]  /*f3f0*/  IMAD.SHL.U32 R218, R218, 0x4, RZ ;  /* 0x00000004dada7824 */ /* 0x000fe200078e00ff */
[----:B------:R-:W-:Y:S02]  /*f400*/  IADD3 R249, R252, -0x86, RZ ;  /* 0xffffff7afcf97810 */ /* 0x000fe40007ffe0ff */
[----:B------:R-:W-:Y:S02]  /*f410*/  ISETP.GE.U32.AND P3, PT, R248, 0x7ffffefa, PT ;  /* 0x7ffffefaf800780c */ /* 0x000fe40003f66070 */
[----:B------:R-:W-:-:S02]  /*f420*/  IADD3 R248, R252, -0x8a, RZ ;  /* 0xffffff76fcf87810 */ /* 0x000fc40007ffe0ff */
[----:B------:R-:W-:Y:S02]  /*f430*/  ISETP.GE.U32.AND P4, PT, R249, 0x7ffffefb, PT ;  /* 0x7ffffefbf900780c */ /* 0x000fe40003f86070 */
[----:B------:R-:W-:Y:S02]  /*f440*/  LOP3.LUT R222, R218, 0x20, RZ, 0x3c, !PT ;  /* 0x00000020dade7812 */ /* 0x000fe400078e3cff */
[----:B------:R-:W-:Y:S02]  /*f450*/  IADD3 R247, R252, -0x88, RZ ;  /* 0xffffff78fcf77810 */ /* 0x000fe40007ffe0ff */
[----:B------:R-:W-:Y:S01]  /*f460*/  ISETP.GE.U32.AND P6, PT, R248, 0x7ffffef7, PT ;  /* 0x7ffffef7f800780c */ /* 0x000fe20003fc6070 */
[----:B------:R2:W-:Y:S01]  /*f470*/  LDGSTS.E [R222+0x20400], [R240.64], !P2 ;  /* 0x20400000f0de7fae */ /* 0x0005e2000d121848 */
[----:B------:R-:W-:Y:S02]  /*f480*/  ISETP.GE.U32.AND P5, PT, R247, 0x7ffffef9, PT ;  /* 0x7ffffef9f700780c */ /* 0x000fe40003fa6070 */
[----:B------:R-:W-:Y:S01]  /*f490*/  IADD3 R247, R252, -0x8e, RZ ;  /* 0xffffff72fcf77810 */ /* 0x000fe20007ffe0ff */
[----:B------:R3:W-:Y:S03]  /*f4a0*/  LDGSTS.E [R222+0x20600], [R2.64], !P2 ;  /* 0x2060000002de7fae */ /* 0x0007e6000d121848 */
[----:B------:R-:W-:Y:S01]  /*f4b0*/  ISETP.GE.U32.AND P2, PT, R247, 0x7ffffef3, PT ;  /* 0x7ffffef3f700780c */ /* 0x000fe20003f46070 */
[----:B--2---:R-:W-:-:S02]  /*f4c0*/  IMAD.WIDE R240, R0, 0x4, R220 ;  /* 0x0000000400f07825 */ /* 0x004fc400078e02dc */
[----:B------:R-:W2:Y:S02]  /*f4d0*/  LDL.LU.64 R220, [R1+0x370] ;  /* 0x0003700001dc7983 */ /* 0x000ea40000300a00 */
[C---:B------:R-:W-:Y:S02]  /*f4e0*/  IMAD.WIDE R242, R0.reuse, 0x4, R234 ;  /* 0x0000000400f27825 */ /* 0x040fe400078e02ea */
[----:B------:R-:W2:Y:S04]  /*f4f0*/  LDL.LU.64 R234, [R1+0x368] ;  /* 0x0003680001ea7983 */ /* 0x000ea80000300a00 */
[----:B------:R1:W-:Y:S04]  /*f500*/  STL.64 [R1+0x318], R240 ;  /* 0x000318f001007387 */ /* 0x0003e80000100a00 */
[----:B------:R-:W-:Y:S04]  /*f510*/  STL.64 [R1+0x300], R242 ;  /* 0x000300f201007387 */ /* 0x000fe80000100a00 */
[----:B------:R1:W-:Y:S01]  /*f520*/  LDGSTS.E [R222+0x21400], [R240.64], !P4 ;  /* 0x21400000f0de7fae */ /* 0x0003e2000e121848 */
[----:B------:R-:W-:-:S03]  /*f530*/  IMAD.WIDE R238, R0, 0x4, R238 ;  /* 0x0000000400ee7825 */ /* 0x000fc600078e02ee */
[----:B------:R1:W-:Y:S04]  /*f540*/  LDGSTS.E [R222+0x21600], [R242.64], !P4 ;  /* 0x21600000f2de7fae */ /* 0x0003e8000e121848 */
[----:B------:R1:W-:Y:S01]  /*f550*/  LDGSTS.E [R222+0x22400], [R238.64], !P6 ;  /* 0x22400000eede7fae */ /* 0x0003e2000f121848 */
[----:B---3--:R-:W-:-:S03]  /*f560*/  IMAD.WIDE R2, R0, 0x4, R232 ;  /* 0x0000000400027825 */ /* 0x008fc600078e02e8 */
[----:B------:R-:W3:Y:S04]  /*f570*/  LDL.LU.64 R232, [R1+0x350] ;  /* 0x0003500001e87983 */ /* 0x000ee80000300a00 */
[----:B------:R1:W-:Y:S04]  /*f580*/  STL.64 [R1+0x2f8], R238 ;  /* 0x0002f8ee01007387 */ /* 0x0003e80000100a00 */
[----:B-1----:R-:W3:Y:S04]  /*f590*/  LDL.LU.64 R240, [R1+0x348] ;  /* 0x0003480001f07983 */ /* 0x002ee80000300a00 */
[----:B------:R1:W-:Y:S04]  /*f5a0*/  STL.64 [R1+0x2e0], R2 ;  /* 0x0002e00201007387 */ /* 0x0003e80000100a00 */
[----:B------:R1:W-:Y:S01]  /*f5b0*/  LDGSTS.E [R222+0x22600], [R2.64], !P6 ;  /* 0x2260000002de7fae */ /* 0x0003e2000f121848 */
[----:B------:R-:W-:-:S03]  /*f5c0*/  IMAD.WIDE R238, R0, 0x4, R224 ;  /* 0x0000000400ee7825 */ /* 0x000fc600078e02e0 */
[----:B------:R-:W3:Y:S01]  /*f5d0*/  LDL.LU.64 R224, [R1+0x330] ;  /* 0x0003300001e07983 */ /* 0x000ee20000300a00 */
[----:B------:R-:W-:-:S03]  /*f5e0*/  IMAD.WIDE R242, R0, 0x4, R228 ;  /* 0x0000000400f27825 */ /* 0x000fc600078e02e4 */
[----:B------:R-:W3:Y:S04]  /*f5f0*/  LDL.LU.64 R228, [R1+0x328] ;  /* 0x0003280001e47983 */ /* 0x000ee80000300a00 */
[----:B------:R1:W-:Y:S04]  /*f600*/  STL.64 [R1+0x2d8], R238 ;  /* 0x0002d8ee01007387 */ /* 0x0003e80000100a00 */
[----:B------:R-:W-:Y:S04]  /*f610*/  STL.64 [R1+0x2c0], R242 ;  /* 0x0002c0f201007387 */ /* 0x000fe80000100a00 */
[----:B------:R1:W-:Y:S01]  /*f620*/  LDGSTS.E [R222+0x23400], [R238.64], !P2 ;  /* 0x23400000eede7fae */ /* 0x0003e2000d121848 */
[----:B----4-:R-:W-:Y:S01]  /*f630*/  IMAD.WIDE R226, R0, 0x4, R226 ;  /* 0x0000000400e27825 */ /* 0x010fe200078e02e2 */
[----:B------:R-:W-:-:S02]  /*f640*/  IADD3 R248, R252, -0x92, RZ ;  /* 0xffffff6efcf87810 */ /* 0x000fc40007ffe0ff */
[----:B------:R4:W-:Y:S01]  /*f650*/  LDGSTS.E [R222+0x23600], [R242.64], !P2 ;  /* 0x23600000f2de7fae */ /* 0x0009e2000d121848 */
[----:B-1----:R-:W-:-:S03]  /*f660*/  IMAD.WIDE R2, R0, 0x4, R230 ;  /* 0x0000000400027825 */ /* 0x002fc600078e02e6 */
[----:B------:R-:W3:Y:S04]  /*f670*/  LDL.LU.64 R230, [R1+0x310] ;  /* 0x0003100001e67983 */ /* 0x000ee80000300a00 */
[----:B------:R2:W-:Y:S04]  /*f680*/  STL.64 [R1+0x2b8], R226 ;  /* 0x0002b8e201007387 */ /* 0x0005e80000100a00 */
[----:B------:R-:W3:Y:S01]  /*f690*/  LDL.LU.64 R238, [R1+0x308] ;  /* 0x0003080001ee7983 */ /* 0x000ee20000300a00 */
[----:B------:R-:W-:Y:S02]  /*f6a0*/  ISETP.GE.U32.AND P4, PT, R248, 0x7ffffeef, PT ;  /* 0x7ffffeeff800780c */ /* 0x000fe40003f86070 */
[----:B------:R-:W-:-:S02]  /*f6b0*/  IADD3 R247, R252, -0x96, RZ ;  /* 0xffffff6afcf77810 */ /* 0x000fc40007ffe0ff */
[----:B------:R-:W-:Y:S02]  /*f6c0*/  IADD3 R248, R252, -0x9a, RZ ;  /* 0xffffff66fcf87810 */ /* 0x000fe40007ffe0ff */
[----:B------:R-:W-:Y:S02]  /*f6d0*/  ISETP.GE.U32.AND P6, PT, R247, 0x7ffffeeb, PT ;  /* 0x7ffffeebf700780c */ /* 0x000fe40003fc6070 */
[----:B------:R-:W-:Y:S01]  /*f6e0*/  ISETP.GE.U32.AND P2, PT, R248, 0x7ffffee7, PT ;  /* 0x7ffffee7f800780c */ /* 0x000fe20003f46070 */
[----:B------:R1:W-:Y:S01]  /*f6f0*/  STL.64 [R1+0x2a0], R2 ;  /* 0x0002a00201007387 */ /* 0x0003e20000100a00 */
[----:B------:R-:W-:-:S03]  /*f700*/  IADD3 R247, R252, -0x9e, RZ ;  /* 0xffffff62fcf77810 */ /* 0x000fc60007ffe0ff */
[----:B------:R2:W-:Y:S04]  /*f710*/  LDGSTS.E [R222+0x24400], [R226.64], !P4 ;  /* 0x24400000e2de7fae */ /* 0x0005e8000e121848 */
[----:B------:R1:W-:Y:S01]  /*f720*/  LDGSTS.E [R222+0x24600], [R2.64], !P4 ;  /* 0x2460000002de7fae */ /* 0x0003e2000e121848 */
[----:B------:R-:W-:Y:S01]  /*f730*/  ISETP.GE.U32.AND P4, PT, R247, 0x7ffffee3, PT ;  /* 0x7ffffee3f700780c */ /* 0x000fe20003f86070 */
[C---:B--2---:R-:W-:Y:S02]  /*f740*/  IMAD.WIDE R226, R0.reuse, 0x4, R220 ;  /* 0x0000000400e27825 */ /* 0x044fe400078e02dc */
[----:B------:R-:W2:Y:S02]  /*f750*/  LDL.LU.64 R220, [R1+0x2f0] ;  /* 0x0002f00001dc7983 */ /* 0x000ea40000300a00 */
[----:B----4-:R-:W-:-:S02]  /*f760*/  IMAD.WIDE R242, R0, 0x4, R234 ;  /* 0x0000000400f27825 */ /* 0x010fc400078e02ea */
[----:B------:R-:W4:Y:S04]  /*f770*/  LDL.LU.64 R234, [R1+0x2e8] ;  /* 0x0002e80001ea7983 */ /* 0x000f280000300a00 */
[----:B------:R1:W-:Y:S04]  /*f780*/  STL.64 [R1+0x340], R226 ;  /* 0x000340e201007387 */ /* 0x0003e80000100a00 */
[----:B------:R-:W-:Y:S04]  /*f790*/  STL.64 [R1+0x358], R242 ;  /* 0x000358f201007387 */ /* 0x000fe80000100a00 */
[----:B------:R1:W-:Y:S04]  /*f7a0*/  LDGSTS.E [R222+0x25400], [R226.64], !P6 ;  /* 0x25400000e2de7fae */ /* 0x0003e8000f121848 */
[----:B------:R1:W-:Y:S01]  /*f7b0*/  LDGSTS.E [R222+0x25600], [R242.64], !P6 ;  /* 0x25600000f2de7fae */ /* 0x0003e2000f121848 */
[----:B---3--:R-:W-:-:S05]  /*f7c0*/  IMAD.WIDE R232, R0, 0x4, R232 ;  /* 0x0000000400e87825 */ /* 0x008fca00078e02e8 */
[----:B------:R3:W-:Y:S01]  /*f7d0*/  LDGSTS.E [R222+0x26400], [R232.64], !P2 ;  /* 0x26400000e8de7fae */ /* 0x0007e2000d121848 */
[----:B-1----:R-:W-:-:S03]  /*f7e0*/  IMAD.WIDE R2, R0, 0x4, R240 ;  /* 0x0000000400027825 */ /* 0x002fc600078e02f0 */
[----:B------:R-:W4:Y:S04]  /*f7f0*/  LDL.LU.64 R240, [R1+0x2d0] ;  /* 0x0002d00001f07983 */ /* 0x000f280000300a00 */
[----:B------:R3:W-:Y:S04]  /*f800*/  STL.64 [R1+0x350], R232 ;  /* 0x000350e801007387 */ /* 0x0007e80000100a00 */
[----:B------:R-:W4:Y:S04]  /*f810*/  LDL.LU.64 R226, [R1+0x2c8] ;  /* 0x0002c80001e27983 */ /* 0x000f280000300a00 */
[----:B------:R1:W-:Y:S04]  /*f820*/  STL.64 [R1+0x348], R2 ;  /* 0x0003480201007387 */ /* 0x0003e80000100a00 */
[----:B------:R1:W-:Y:S01]  /*f830*/  LDGSTS.E [R222+0x26600], [R2.64], !P2 ;  /* 0x2660000002de7fae */ /* 0x0003e2000d121848 */
[----:B---3--:R-:W-:-:S03]  /*f840*/  IMAD.WIDE R232, R0, 0x4, R224 ;  /* 0x0000000400e87825 */ /* 0x008fc600078e02e0 */
[----:B------:R-:W3:Y:S01]  /*f850*/  LDL.LU.64 R224, [R1+0x2b0] ;  /* 0x0002b00001e07983 */ /* 0x000ee20000300a00 */
[----:B------:R-:W-:-:S03]  /*f860*/  IMAD.WIDE R242, R0, 0x4, R228 ;  /* 0x0000000400f27825 */ /* 0x000fc600078e02e4 */
[----:B------:R-:W3:Y:S04]  /*f870*/  LDL.LU.64 R228, [R1+0x2a8] ;  /* 0x0002a80001e47983 */ /* 0x000ee80000300a00 */
[----:B------:R1:W-:Y:S04]  /*f880*/  STL.64 [R1+0x330], R232 ;  /* 0x000330e801007387 */ /* 0x0003e80000100a00 */
[----:B------:R-:W-:Y:S04]  /*f890*/  STL.64 [R1+0x360], R242 ;  /* 0x000360f201007387 */ /* 0x000fe80000100a00 */
[----:B------:R1:W-:Y:S01]  /*f8a0*/  LDGSTS.E [R222+0x27400], [R232.64], !P4 ;  /* 0x27400000e8de7fae */ /* 0x0003e2000e121848 */
[----:B------:R-:W-:Y:S01]  /*f8b0*/  IMAD.WIDE R230, R0, 0x4, R230 ;  /* 0x0000000400e67825 */ /* 0x000fe200078e02e6 */
        /* <DEDUP_REMOVED lines=24> */
[----:B------:R-:W-:-:S05]  /*fa40*/  IMAD.WIDE R240, R0, 0x4, R240 ;  /* 0x0000000400f07825 */ /* 0x000fca00078e02f0 */
        /* <DEDUP_REMOVED lines=40> */
[----:B------:R1:W-:Y:S02]  /*fcd0*/  LDGSTS.E [R222+0x2e400], [R226.64], !P6 ;  /* 0x2e400000e2de7fae */ /* 0x0003e4000f121848 */
[C---:B-1----:R-:W-:Y:S02]  /*fce0*/  IMAD.WIDE R2, R0.reuse, 0x4, R230 ;  /* 0x0000000400027825 */ /* 0x042fe400078e02e6 */
[----:B------:R-:W4:Y:S04]  /*fcf0*/  LDL.LU.64 R230, [R1+0x1d0] ;  /* 0x0001d00001e67983 */ /* 0x000f280000300a00 */
[----:B------:R1:W-:Y:S04]  /*fd00*/  STL.64 [R1+0x840], R226 ;  /* 0x000840e201007387 */ /* 0x0003e80000100a00 */
[----:B------:R-:W4:Y:S04]  /*fd10*/  LDL.LU.64 R238, [R1+0x1c8] ;  /* 0x0001c80001ee7983 */ /* 0x000f280000300a00 */
[----:B------:R3:W-:Y:S04]  /*fd20*/  STL.64 [R1+0x848], R2 ;  /* 0x0008480201007387 */ /* 0x0007e80000100a00 */
[----:B-1----:R-:W4:Y:S04]  /*fd30*/  LDL.LU.64 R226, [R1+0x1b0] ;  /* 0x0001b00001e27983 */ /* 0x002f280000300a00 */
[----:B------:R1:W-:Y:S01]  /*fd40*/  LDGSTS.E [R222+0x2e600], [R2.64], !P6 ;  /* 0x2e60000002de7fae */ /* 0x0003e2000f121848 */
[----:B---3--:R-:W-:-:S04]  /*fd50*/  IMAD.WIDE R224, R0, 0x4, R224 ;  /* 0x0000000400e07825 */ /* 0x008fc800078e02e0 */
[C---:B------:R-:W-:Y:S01]  /*fd60*/  IMAD.WIDE R242, R0.reuse, 0x4, R228 ;  /* 0x0000000400f27825 */ /* 0x040fe200078e02e4 */
[----:B------:R3:W-:Y:S04]  /*fd70*/  LDGSTS.E [R222+0x2f400], [R224.64], !P2 ;  /* 0x2f400000e0de7fae */ /* 0x0007e8000d121848 */
[----:B------:R-:W4:Y:S04]  /*fd80*/  LDL.LU.64 R228, [R1+0x1a8] ;  /* 0x0001a80001e47983 */ /* 0x000f280000300a00 */
[----:B------:R3:W-:Y:S04]  /*fd90*/  STL.64 [R1+0x860], R224 ;  /* 0x000860e001007387 */ /* 0x0007e80000100a00 */
[----:B------:R-:W-:Y:S01]  /*fda0*/  STL.64 [R1+0x868], R242 ;  /* 0x000868f201007387 */ /* 0x000fe20000100a00 */
[----:B------:R-:W-:Y:S01]  /*fdb0*/  IMAD.WIDE R232, R0, 0x4, R232 ;  /* 0x0000000400e87825 */ /* 0x000fe200078e02e8 */
[----:B------:R-:W-:-:S02]  /*fdc0*/  IADD3 R248, R252, -0xc2, RZ ;  /* 0xffffff3efcf87810 */ /* 0x000fc40007ffe0ff */
[----:B------:R4:W-:Y:S01]  /*fdd0*/  LDGSTS.E [R222+0x2f600], [R242.64], !P2 ;  /* 0x2f600000f2de7fae */ /* 0x0009e2000d121848 */
[----:B-1----:R-:W-:-:S03]  /*fde0*/  IMAD.WIDE R2, R0, 0x4, R240 ;  /* 0x0000000400027825 */ /* 0x002fc600078e02f0 */
[----:B------:R-:W4:Y:S04]  /*fdf0*/  LDL.LU.64 R240, [R1+0x190] ;  /* 0x0001900001f07983 */ /* 0x000f280000300a00 */
[----:B------:R2:W-:Y:S04]  /*fe00*/  STL.64 [R1+0x890], R232 ;  /* 0x000890e801007387 */ /* 0x0005e80000100a00 */
[----:B---3--:R-:W3:Y:S01]  /*fe10*/  LDL.LU.64 R224, [R1+0x188] ;  /* 0x0001880001e07983 */ /* 0x008ee20000300a00 */
        /* <DEDUP_REMOVED lines=22> */
[----:B------:R1:W-:Y:S01]  /*ff80*/  STL.64 [R1+0x930], R230 ;  /* 0x000930e601007387 */ /* 0x0003e20000100a00 */
[----:B------:R-:W-:-:S03]  /*ff90*/  IMAD.WIDE R226, R0, 0x4, R226 ;  /* 0x0000000400e27825 */ /* 0x000fc600078e02e2 */
[----:B------:R-:W4:Y:S04]  /*ffa0*/  LDL.LU.64 R232, [R1+0x148] ;  /* 0x0001480001e87983 */ /* 0x000f280000300a00 */
[----:B------:R3:W-:Y:S04]  /*ffb0*/  STL.64 [R1+0x938], R2 ;  /* 0x0009380201007387 */ /* 0x0007e80000100a00 */
[----:B-1----:R-:W4:Y:S04]  /*ffc0*/  LDL.LU.64 R230, [R1+0x130] ;  /* 0x0001300001e67983 */ /* 0x002f280000300a00 */
[----:B------:R3:W-:Y:S04]  /*ffd0*/  LDGSTS.E [R222+0x32600], [R2.64], !P2 ;  /* 0x3260000002de7fae */ /* 0x0007e8000d121848 */
[----:B------:R1:W-:Y:S01]  /*ffe0*/  LDGSTS.E [R222+0x33400], [R226.64], !P4 ;  /* 0x33400000e2de7fae */ /* 0x0003e2000e121848 */
[----:B------:R-:W-:-:S03]  /*fff0*/  IMAD.WIDE R242, R0, 0x4, R228 ;  /* 0x0000000400f27825 */ /* 0x000fc600078e02e4 */
[----:B------:R-:W4:Y:S04]  /*10000*/  LDL.LU.64 R228, [R1+0x128] ;  /* 0x0001280001e47983 */ /* 0x000f280000300a00 */
[----:B------:R1:W-:Y:S04]  /*10010*/  STL.64 [R1+0x950], R226 ;  /* 0x000950e201007387 */ /* 0x0003e80000100a00 */
[----:B------:R2:W-:Y:S01]  /*10020*/  STL.64 [R1+0x958], R242 ;  /* 0x000958f201007387 */ /* 0x0005e20000100a00 */
[----:B------:R-:W-:Y:S01]  /*10030*/  IMAD.WIDE R240, R0, 0x4, R240 ;  /* 0x0000000400f07825 */ /* 0x000fe200078e02f0 */
[----:B------:R-:W-:-:S02]  /*10040*/  IADD3 R248, R252, -0xd2, RZ ;  /* 0xffffff2efcf87810 */ /* 0x000fc40007ffe0ff */
[----:B------:R2:W-:Y:S01]  /*10050*/  LDGSTS.E [R222+0x33600], [R242.64], !P4 ;  /* 0x33600000f2de7fae */ /* 0x0005e2000e121848 */
[----:B---3--:R-:W-:-:S03]  /*10060*/  IMAD.WIDE R2, R0, 0x4, R224 ;  /* 0x0000000400027825 */ /* 0x008fc600078e02e0 */
[----:B------:R-:W3:Y:S04]  /*10070*/  LDL.LU.64 R224, [R1+0x110] ;  /* 0x0001100001e07983 */ /* 0x000ee80000300a00 */
[----:B------:R4:W-:Y:S04]  /*10080*/  STL.64 [R1+0x980], R240 ;  /* 0x000980f001007387 */ /* 0x0009e80000100a00 */
[----:B-1----:R-:W3:Y:S01]  /*10090*/  LDL.LU.64 R226, [R1+0x108] ;  /* 0x0001080001e27983 */ /* 0x002ee20000300a00 */
[----:B------:R-:W-:Y:S02]  /*100a0*/  ISETP.GE.U32.AND P6, PT, R248, 0x7ffffeaf, PT ;  /* 0x7ffffeaff800780c */ /* 0x000fe40003fc6070 */
[----:B------:R-:W-:-:S02]  /*100b0*/  IADD3 R247, R252, -0xd6, RZ ;  /* 0xffffff2afcf77810 */ /* 0x000fc40007ffe0ff */
[----:B------:R-:W-:Y:S02]  /*100c0*/  IADD3 R248, R252, -0xda, RZ ;  /* 0xffffff26fcf87810 */ /* 0x000fe40007ffe0ff */
[----:B------:R-:W-:Y:S02]  /*100d0*/  ISETP.GE.U32.AND P2, PT, R247, 0x7ffffeab, PT ;  /* 0x7ffffeabf700780c */ /* 0x000fe40003f46070 */
[----:B------:R-:W-:Y:S01]  /*100e0*/  ISETP.GE.U32.AND P4, PT, R248, 0x7ffffea7, PT ;  /* 0x7ffffea7f800780c */ /* 0x000fe20003f86070 */
[----:B------:R1:W-:Y:S04]  /*100f0*/  STL.64 [R1+0x988], R2 ;  /* 0x0009880201007387 */ /* 0x0003e80000100a00 */
[----:B------:R4:W-:Y:S04]  /*10100*/  LDGSTS.E [R222+0x34400], [R240.64], !P6 ;  /* 0x34400000f0de7fae */ /* 0x0009e8000f121848 */
[----:B------:R1:W-:Y:S01]  /*10110*/  LDGSTS.E [R222+0x34600], [R2.64], !P6 ;  /* 0x3460000002de7fae */ /* 0x0003e2000f121848 */
[----:B--2---:R-:W-:-:S03]  /*10120*/  IMAD.WIDE R242, R0, 0x4, R220 ;  /* 0x0000000400f27825 */ /* 0x004fc600078e02dc */
[----:B------:R-:W2:Y:S01]  /*10130*/  LDL.LU.64 R220, [R1+0xf0] ;  /* 0x0000f00001dc7983 */ /* 0x000ea20000300a00 */
[----:B----4-:R-:W-:-:S03]  /*10140*/  IMAD.WIDE R240, R0, 0x4, R234 ;  /* 0x0000000400f07825 */ /* 0x010fc600078e02ea */
        /* <DEDUP_REMOVED lines=11> */
[----:B------:R3:W-:Y:S04]  /*10200*/  STL.64 [R1+0x9f8], R2 ;  /* 0x0009f80201007387 */ /* 0x0007e80000100a00 */
[----:B------:R-:W4:Y:S04]  /*10210*/  LDL.LU.64 R244, [R1+0xc8] ;  /* 0x0000c80001f47983 */ /* 0x000f280000300a00 */
[----:B------:R-:W4:Y:S04]  /*10220*/  LDL.LU.64 R230, [R1+0xb0] ;  /* 0x0000b00001e67983 */ /* 0x000f280000300a00 */
[----:B------:R3:W-:Y:S01]  /*10230*/  LDGSTS.E [R222+0x36600], [R2.64], !P4 ;  /* 0x3660000002de7fae */ /* 0x0007e2000e121848 */
[----:B-1----:R-:W-:-:S03]  /*10240*/  IMAD.WIDE R238, R0, 0x4, R228 ;  /* 0x0000000400ee7825 */ /* 0x002fc600078e02e4 */
[----:B------:R-:W4:Y:S04]  /*10250*/  LDL.LU.64 R228, [R1+0xa8] ;  /* 0x0000a80001e47983 */ /* 0x000f280000300a00 */
[----:B------:R-:W-:Y:S04]  /*10260*/  STL.64 [R1+0xa20], R242 ;  /* 0x000a20f201007387 */ /* 0x000fe80000100a00 */
[----:B------:R-:W-:Y:S01]  /*10270*/  STL.64 [R1+0xa28], R238 ;  /* 0x000a28ee01007387 */ /* 0x000fe20000100a00 */
[----:B---3--:R-:W-:-:S03]  /*10280*/  IMAD.WIDE R2, R0, 0x4, R226 ;  /* 0x0000000400027825 */ /* 0x008fc600078e02e2 */
[----:B------:R-:W3:Y:S04]  /*10290*/  LDL.LU.64 R226, [R1+0x90] ;  /* 0x0000900001e27983 */ /* 0x000ee80000300a00 */
[----:B------:R-:W3:Y:S01]  /*102a0*/  LDL.LU.64 R240, [R1+0x88] ;  /* 0x0000880001f07983 */ /* 0x000ee20000300a00 */
[C---:B------:R-:W-:Y:S02]  /*102b0*/  IADD3 R247, R252.reuse, -0xde, RZ ;  /* 0xffffff22fcf77810 */ /* 0x040fe40007ffe0ff */
[----:B------:R-:W-:Y:S02]  /*102c0*/  IADD3 R248, R252, -0xe2, RZ ;  /* 0xffffff1efcf87810 */ /* 0x000fe40007ffe0ff */
[----:B------:R-:W-:Y:S02]  /*102d0*/  ISETP.GE.U32.AND P6, PT, R247, 0x7ffffea3, PT ;  /* 0x7ffffea3f700780c */ /* 0x000fe40003fc6070 */
[----:B------:R-:W-:-:S02]  /*102e0*/  ISETP.GE.U32.AND P2, PT, R248, 0x7ffffe9f, PT ;  /* 0x7ffffe9ff800780c */ /* 0x000fc40003f46070 */
[C---:B------:R-:W-:Y:S02]  /*102f0*/  IADD3 R247, R252.reuse, -0xe6, RZ ;  /* 0xffffff1afcf77810 */ /* 0x040fe40007ffe0ff */
[----:B------:R-:W-:Y:S02]  /*10300*/  IADD3 R248, R252, -0xea, RZ ;  /* 0xffffff16fcf87810 */ /* 0x000fe40007ffe0ff */
[----:B------:R-:W-:Y:S01]  /*10310*/  ISETP.GE.U32.AND P4, PT, R247, 0x7ffffe9b, PT ;  /* 0x7ffffe9bf700780c */ /* 0x000fe20003f86070 */
[----:B------:R-:W-:Y:S01]  /*10320*/  IMAD.WIDE R224, R0, 0x4, R224 ;  /* 0x0000000400e07825 */ /* 0x000fe200078e02e0 */
[----:B------:R-:W-:-:S03]  /*10330*/  IADD3 R247, R252, -0xee, RZ ;  /* 0xffffff12fcf77810 */ /* 0x000fc60007ffe0ff */
[----:B------:R2:W-:Y:S04]  /*10340*/  LDGSTS.E [R222+0x37400], [R242.64], !P6 ;  /* 0x37400000f2de7fae */ /* 0x0005e8000f121848 */
[----:B------:R1:W-:Y:S01]  /*10350*/  LDGSTS.E [R222+0x37600], [R238.64], !P6 ;  /* 0x37600000eede7fae */ /* 0x0003e2000f121848 */
[----:B------:R-:W-:-:S03]  /*10360*/  ISETP.GE.U32.AND P6, PT, R248, 0x7ffffe97, PT ;  /* 0x7ffffe97f800780c */ /* 0x000fc60003fc6070 */
[----:B------:R1:W-:Y:S04]  /*10370*/  STL.64 [R1+0xa50], R224 ;  /* 0x000a50e001007387 */ /* 0x0003e80000100a00 */
[----:B------:R1:W-:Y:S04]  /*10380*/  LDGSTS.E [R222+0x38400], [R224.64], !P2 ;  /* 0x38400000e0de7fae */ /* 0x0003e8000d121848 */
[----:B------:R-:W-:Y:S04]  /*10390*/  STL.64 [R1+0xa58], R2 ;  /* 0x000a580201007387 */ /* 0x000fe80000100a00 */
[----:B------:R2:W-:Y:S01]  /*103a0*/  LDGSTS.E [R222+0x38600], [R2.64], !P2 ;  /* 0x3860000002de7fae */ /* 0x0005e2000d121848 */
[----:B------:R-:W-:-:S03]  /*103b0*/  ISETP.GE.U32.AND P2, PT, R247, 0x7ffffe93, PT ;  /* 0x7ffffe93f700780c */ /* 0x000fc60003f46070 */
[----:B-1----:R-:W3:Y:S01]  /*103c0*/  LDL.LU.64 R224, [R1+0x70] ;  /* 0x0000700001e07983 */ /* 0x002ee20000300a00 */
[----:B--2---:R-:W-:-:S03]  /*103d0*/  IMAD.WIDE R242, R0, 0x4, R220 ;  /* 0x0000000400f27825 */ /* 0x004fc600078e02dc */
[----:B------:R-:W2:Y:S01]  /*103e0*/  LDL.LU.64 R220, [R1+0x68] ;  /* 0x0000680001dc7983 */ /* 0x000ea20000300a00 */
[----:B----4-:R-:W-:-:S03]  /*103f0*/  IMAD.WIDE R234, R0, 0x4, R234 ;  /* 0x0000000400ea7825 */ /* 0x010fc600078e02ea */
[----:B------:R1:W-:Y:S04]  /*10400*/  STL.64 [R1+0xa80], R242 ;  /* 0x000a80f201007387 */ /* 0x0003e80000100a00 */
[----:B------:R-:W4:Y:S04]  /*10410*/  LDL.LU.64 R238, [R1+0x50] ;  /* 0x0000500001ee7983 */ /* 0x000f280000300a00 */
[----:B------:R1:W-:Y:S04]  /*10420*/  STL.64 [R1+0xa88], R234 ;  /* 0x000a88ea01007387 */ /* 0x0003e80000100a00 */
[----:B------:R1:W-:Y:S04]  /*10430*/  LDGSTS.E [R222+0x39400], [R242.64], !P4 ;  /* 0x39400000f2de7fae */ /* 0x0003e8000e121848 */
[----:B------:R1:W-:Y:S01]  /*10440*/  LDGSTS.E [R222+0x39600], [R234.64], !P4 ;  /* 0x39600000eade7fae */ /* 0x0003e2000e121848 */
[----:B------:R-:W-:-:S05]  /*10450*/  IMAD.WIDE R232, R0, 0x4, R232 ;  /* 0x0000000400e87825 */ /* 0x000fca00078e02e8 */
[----:B------:R1:W-:Y:S04]  /*10460*/  STL.64 [R1+0xab0], R232 ;  /* 0x000ab0e801007387 */ /* 0x0003e80000100a00 */
[----:B-1----:R-:W4:Y:S01]  /*10470*/  LDL.LU.64 R242, [R1+0x48] ;  /* 0x0000480001f27983 */ /* 0x002f220000300a00 */
[----:B------:R-:W-:-:S03]  /*10480*/  IMAD.WIDE R2, R0, 0x4, R244 ;  /* 0x0000000400027825 */ /* 0x000fc600078e02f4 */
[----:B------:R1:W-:Y:S01]  /*10490*/  LDGSTS.E [R222+0x3a400], [R232.64], !P6 ;  /* 0x3a400000e8de7fae */ /* 0x0003e2000f121848 */
[----:B------:R-:W-:-:S03]  /*104a0*/  IMAD.WIDE R234, R0, 0x4, R230 ;  /* 0x0000000400ea7825 */ /* 0x000fc600078e02e6 */
[----:B------:R3:W-:Y:S04]  /*104b0*/  STL.64 [R1+0xab8], R2 ;  /* 0x000ab80201007387 */ /* 0x0007e80000100a00 */
[----:B------:R3:W-:Y:S04]  /*104c0*/  LDGSTS.E [R222+0x3a600], [R2.64], !P6 ;  /* 0x3a60000002de7fae */ /* 0x0007e8000f121848 */
[----:B-1----:R-:W4:Y:S04]  /*104d0*/  LDL.LU.64 R232, [R1+0x30] ;  /* 0x0000300001e87983 */ /* 0x002f280000300a00 */
[----:B------:R-:W4:Y:S04]  /*104e0*/  LDL.LU.64 R230, [R1+0x28] ;  /* 0x0000280001e67983 */ /* 0x000f280000300a00 */
[----:B------:R1:W-:Y:S04]  /*104f0*/  STL.64 [R1+0xae0], R234 ;  /* 0x000ae0ea01007387 */ /* 0x0003e80000100a00 */
[----:B------:R1:W-:Y:S01]  /*10500*/  LDGSTS.E [R222+0x3b400], [R234.64], !P2 ;  /* 0x3b400000eade7fae */ /* 0x0003e2000d121848 */
[----:B------:R-:W-:-:S05]  /*10510*/  IMAD.WIDE R228, R0, 0x4, R228 ;  /* 0x0000000400e47825 */ /* 0x000fca00078e02e4 */
[----:B------:R1:W-:Y:S04]  /*10520*/  STL.64 [R1+0xae8], R228 ;  /* 0x000ae8e401007387 */ /* 0x0003e80000100a00 */
[----:B------:R1:W-:Y:S01]  /*10530*/  LDGSTS.E [R222+0x3b600], [R228.64], !P2 ;  /* 0x3b600000e4de7fae */ /* 0x0003e2000d121848 */
[----:B---3--:R-:W-:-:S04]  /*10540*/  IMAD.WIDE R226, R0, 0x4, R226 ;  /* 0x0000000400e27825 */ /* 0x008fc800078e02e2 */
[----:B------:R-:W-:Y:S01]  /*10550*/  IMAD.WIDE R2, R0, 0x4, R240 ;  /* 0x0000000400027825 */ /* 0x000fe200078e02f0 */
[----:B------:R3:W-:Y:S04]  /*10560*/  STL.64 [R1+0xb00], R226 ;  /* 0x000b00e201007387 */ /* 0x0007e80000100a00 */
[----:B-1----:R-:W4:Y:S04]  /*10570*/  LDL.LU.64 R234, [R1+0x418] ;  /* 0x0004180001ea7983 */ /* 0x002f280000300a00 */
[----:B------:R-:W-:Y:S04]  /*10580*/  STL.64 [R1+0xb08], R2 ;  /* 0x000b080201007387 */ /* 0x000fe80000100a00 */
[----:B------:R-:W4:Y:S01]  /*10590*/  LDL.LU.64 R228, [R1+0x430] ;  /* 0x0004300001e47983 */ /* 0x000f220000300a00 */
[----:B------:R-:W-:-:S04]  /*105a0*/  IADD3 R248, R252, -0xf2, RZ ;  /* 0xffffff0efcf87810 */ /* 0x000fc80007ffe0ff */
[----:B------:R-:W-:Y:S02]  /*105b0*/  ISETP.GE.U32.AND P4, PT, R248, 0x7ffffe8f, PT ;  /* 0x7ffffe8ff800780c */ /* 0x000fe40003f86070 */
[C---:B------:R-:W-:Y:S02]  /*105c0*/  IADD3 R247, R252.reuse, -0xf6, RZ ;  /* 0xffffff0afcf77810 */ /* 0x040fe40007ffe0ff */
[----:B------:R-:W-:Y:S02]  /*105d0*/  IADD3 R248, R252, -0xfa, RZ ;  /* 0xffffff06fcf87810 */ /* 0x000fe40007ffe0ff */
[----:B------:R-:W-:Y:S02]  /*105e0*/  ISETP.GE.U32.AND P6, PT, R247, 0x7ffffe8b, PT ;  /* 0x7ffffe8bf700780c */ /* 0x000fe40003fc6070 */
[----:B------:R-:W-:-:S05]  /*105f0*/  ISETP.GE.U32.AND P2, PT, R248, 0x7ffffe87, PT ;  /* 0x7ffffe87f800780c */ /* 0x000fca0003f46070 */
[----:B------:R3:W-:Y:S01]  /*10600*/  LDGSTS.E [R222+0x3c400], [R226.64], !P4 ;  /* 0x3c400000e2de7fae */ /* 0x0007e2000e121848 */
[----:B------:R-:W-:-:S03]  /*10610*/  IADD3 R247, R252, -0xfe, RZ ;  /* 0xffffff02fcf77810 */ /* 0x000fc60007ffe0ff */
[----:B------:R1:W-:Y:S01]  /*10620*/  LDGSTS.E [R222+0x3c600], [R2.64], !P4 ;  /* 0x3c60000002de7fae */ /* 0x0003e2000e121848 */
[----:B---3--:R-:W-:Y:S01]  /*10630*/  IMAD.WIDE R226, R0, 0x4, R224 ;  /* 0x0000000400e27825 */ /* 0x008fe200078e02e0 */
[----:B------:R-:W-:-:S04]  /*10640*/  ISETP.GE.U32.AND P4, PT, R247, 0x7ffffe83, PT ;  /* 0x7ffffe83f700780c */ /* 0x000fc80003f86070 */
[----:B------:R3:W-:Y:S01]  /*10650*/  LDGSTS.E [R222+0x3d400], [R226.64], !P6 ;  /* 0x3d400000e2de7fae */ /* 0x0007e2000f121848 */
[----:B------:R-:W-:Y:S01]  /*10660*/  SHF.L.U32 R223, R219, 0x2, RZ ;  /* 0x00000002dbdf7819 */ /* 0x000fe200000006ff */
[C---:B--2---:R-:W-:Y:S02]  /*10670*/  IMAD.WIDE R224, R0.reuse, 0x4, R220 ;  /* 0x0000000400e07825 */ /* 0x044fe400078e02dc */
[----:B------:R-:W2:Y:S04]  /*10680*/  LDL.LU.64 R220, [R1+0x438] ;  /* 0x0004380001dc7983 */ /* 0x000ea80000300a00 */
[----:B------:R-:W-:Y:S01]  /*10690*/  STL.64 [R1+0xb20], R226 ;  /* 0x000b20e201007387 */ /* 0x000fe20000100a00 */
[----:B----4-:R-:W-:-:S03]  /*106a0*/  IMAD.WIDE R240, R0, 0x4, R238 ;  /* 0x0000000400f07825 */ /* 0x010fc600078e02ee */
[----:B------:R4:W-:Y:S04]  /*106b0*/  STL.64 [R1+0xb28], R224 ;  /* 0x000b28e001007387 */ /* 0x0009e80000100a00 */
[----:B------:R-:W2:Y:S04]  /*106c0*/  LDL.LU.64 R238, [R1+0x440] ;  /* 0x0004400001ee7983 */ /* 0x000ea80000300a00 */
[----:B------:R1:W-:Y:S04]  /*106d0*/  STL.64 [R1+0xb40], R240 ;  /* 0x000b40f001007387 */ /* 0x0003e80000100a00 */
[----:B------:R4:W-:Y:S04]  /*106e0*/  LDGSTS.E [R222+0x3d600], [R224.64], !P6 ;  /* 0x3d600000e0de7fae */ /* 0x0009e8000f121848 */
[----:B------:R1:W-:Y:S04]  /*106f0*/  LDGSTS.E [R222+0x3e400], [R240.64], !P2 ;  /* 0x3e400000f0de7fae */ /* 0x0003e8000d121848 */
[----:B----4-:R-:W4:Y:S01]  /*10700*/  LDL.LU.64 R224, [R1+0x448] ;  /* 0x0004480001e07983 */ /* 0x010f220000300a00 */
[----:B-1----:R-:W-:-:S05]  /*10710*/  IMAD.WIDE R2, R0, 0x4, R242 ;  /* 0x0000000400027825 */ /* 0x002fca00078e02f2 */
[----:B------:R1:W-:Y:S04]  /*10720*/  STL.64 [R1+0xb48], R2 ;  /* 0x000b480201007387 */ /* 0x0003e80000100a00 */
[----:B---3--:R-:W4:Y:S04]  /*10730*/  LDL.LU.64 R226, [R1+0x450] ;  /* 0x0004500001e27983 */ /* 0x008f280000300a00 */
[----:B------:R1:W-:Y:S01]  /*10740*/  LDGSTS.E [R222+0x3e600], [R2.64], !P2 ;  /* 0x3e60000002de7fae */ /* 0x0003e2000d121848 */
[----:B------:R-:W-:-:S03]  /*10750*/  IMAD.WIDE R232, R0, 0x4, R232 ;  /* 0x0000000400e87825 */ /* 0x000fc600078e02e8 */
[----:B------:R-:W4:Y:S01]  /*10760*/  LDL.LU.64 R218, [R1+0x458] ;  /* 0x0004580001da7983 */ /* 0x000f220000300a00 */
[----:B------:R-:W-:-:S03]  /*10770*/  IMAD.WIDE R242, R0, 0x4, R230 ;  /* 0x0000000400f27825 */ /* 0x000fc600078e02e6 */
[----:B------:R1:W-:Y:S04]  /*10780*/  STL.64 [R1+0xb60], R232 ;  /* 0x000b60e801007387 */ /* 0x0003e80000100a00 */
[----:B------:R-:W4:Y:S04]  /*10790*/  LDL.LU.64 R230, [R1+0x460] ;  /* 0x0004600001e67983 */ /* 0x000f280000300a00 */
[----:B------:R-:W-:Y:S04]  /*107a0*/  STL.64 [R1+0xb68], R242 ;  /* 0x000b68f201007387 */ /* 0x000fe80000100a00 */
[----:B------:R1:W-:Y:S01]  /*107b0*/  LDGSTS.E [R222+0x3f400], [R232.64], !P4 ;  /* 0x3f400000e8de7fae */ /* 0x0003e2000e121848 */
[----:B------:R-:W-:-:S03]  /*107c0*/  IADD3 R248, R252, -0x8b, RZ ;  /* 0xffffff75fcf87810 */ /* 0x000fc60007ffe0ff */
[----:B------:R1:W-:Y:S01]  /*107d0*/  LDGSTS.E [R222+0x3f600], [R242.64], !P4 ;  /* 0x3f600000f2de7fae */ /* 0x0003e2000e121848 */
[----:B------:R-:W-:-:S04]  /*107e0*/  IMAD.WIDE R240, R0, 0x4, R234 ;  /* 0x0000000400f07825 */ /* 0x000fc800078e02ea */
[----:B-1----:R-:W-:Y:S02]  /*107f0*/  IMAD.WIDE R2, R0, 0x4, R228 ;  /* 0x0000000400027825 */ /* 0x002fe400078e02e4 */
[----:B------:R-:W3:Y:S04]  /*10800*/  LDL.LU.64 R228, [R1+0x468] ;  /* 0x0004680001e47983 */ /* 0x000ee80000300a00 */
[----:B------:R2:W-:Y:S04]  /*10810*/  STL.64 [R1+0x298], R240 ;  /* 0x000298f001007387 */ /* 0x0005e80000100a00 */
[----:B------:R1:W-:Y:S04]  /*10820*/  STL.64 [R1+0x290], R2 ;  /* 0x0002900201007387 */ /* 0x0003e80000100a00 */
[----:B------:R-:W3:Y:S01]  /*10830*/  LDL.LU.64 R232, [R1+0x470] ;  /* 0x0004700001e87983 */ /* 0x000ee20000300a00 */
[----:B------:R-:W-:-:S02]  /*10840*/  LOP3.LUT R234, R223, 0x40, RZ, 0x3c, !PT ;  /* 0x00000040dfea7812 */ /* 0x000fc400078e3cff */
[----:B------:R-:W-:-:S03]  /*10850*/  ISETP.GE.U32.AND P6, PT, R248, 0x7ffffef6, PT ;  /* 0x7ffffef6f800780c */ /* 0x000fc60003fc6070 */
[----:B------:R2:W-:Y:S01]  /*10860*/  LDGSTS.E [R234+0x20800], [R240.64], !P0 ;  /* 0x20800000f0ea7fae */ /* 0x0005e2000c121848 */
[----:B------:R-:W-:-:S03]  /*10870*/  IADD3 R248, R252, -0x8f, RZ ;  /* 0xffffff71fcf87810 */ /* 0x000fc60007ffe0ff */
[----:B------:R1:W-:Y:S01]  /*10880*/  LDGSTS.E [R234+0x20a00], [R2.64], !P0 ;  /* 0x20a0000002ea7fae */ /* 0x0003e2000c121848 */
[----:B------:R-:W-:Y:S01]  /*10890*/  ISETP.GE.U32.AND P4, PT, R248, 0x7ffffef2, PT ;  /* 0x7ffffef2f800780c */ /* 0x000fe20003f86070 */
[C---:B--2---:R-:W-:Y:S02]  /*108a0*/  IMAD.WIDE R240, R0.reuse, 0x4, R220 ;  /* 0x0000000400f07825 */ /* 0x044fe400078e02dc */
[----:B------:R-:W2:Y:S04]  /*108b0*/  LDL.LU.64 R220, [R1+0x478] ;  /* 0x0004780001dc7983 */ /* 0x000ea80000300a00 */
[----:B------:R1:W-:Y:S01]  /*108c0*/  LDGSTS.E [R234+0x21800], [R240.64], !P3 ;  /* 0x21800000f0ea7fae */ /* 0x0003e2000d921848 */
[----:B------:R-:W-:-:S03]  /*108d0*/  IMAD.WIDE R242, R0, 0x4, R238 ;  /* 0x0000000400f27825 */ /* 0x000fc600078e02ee */
[----:B------:R-:W2:Y:S04]  /*108e0*/  LDL.LU.64 R238, [R1+0x480] ;  /* 0x0004800001ee7983 */ /* 0x000ea80000300a00 */
[----:B------:R1:W-:Y:S04]  /*108f0*/  STL.64 [R1+0x278], R240 ;  /* 0x000278f001007387 */ /* 0x0003e80000100a00 */
[----:B------:R1:W-:Y:S04]  /*10900*/  STL.64 [R1+0x270], R242 ;  /* 0x000270f201007387 */ /* 0x0003e80000100a00 */
[----:B------:R1:W-:Y:S01]  /*10910*/  LDGSTS.E [R234+0x21a00], [R242.64], !P3 ;  /* 0x21a00000f2ea7fae */ /* 0x0003e2000d921848 */
[----:B----4-:R-:W-:-:S05]  /*10920*/  IMAD.WIDE R224, R0, 0x4, R224 ;  /* 0x0000000400e07825 */ /* 0x010fca00078e02e0 */
[----:B------:R4:W-:Y:S01]  /*10930*/  LDGSTS.E [R234+0x22800], [R224.64], !P6 ;  /* 0x22800000e0ea7fae */ /* 0x0009e2000f121848 */
[----:B-1----:R-:W-:-:S03]  /*10940*/  IMAD.WIDE R2, R0, 0x4, R226 ;  /* 0x0000000400027825 */ /* 0x002fc600078e02e2 */
[----:B------:R-:W2:Y:S04]  /*10950*/  LDL.LU.64 R226, [R1+0x488] ;  /* 0x0004880001e27983 */ /* 0x000ea80000300a00 */
[----:B------:R4:W-:Y:S04]  /*10960*/  STL.64 [R1+0x258], R224 ;  /* 0x000258e001007387 */ /* 0x0009e80000100a00 */
[----:B------:R-:W2:Y:S04]  /*10970*/  LDL.LU.64 R240, [R1+0x490] ;  /* 0x0004900001f07983 */ /* 0x000ea80000300a00 */
[----:B------:R1:W-:Y:S01]  /*10980*/  STL.64 [R1+0x250], R2 ;  /* 0x0002500201007387 */ /* 0x0003e20000100a00 */
[----:B------:R-:W-:-:S03]  /*10990*/  IMAD.WIDE R242, R0, 0x4, R230 ;  /* 0x0000000400f27825 */ /* 0x000fc600078e02e6 */
[----:B------:R1:W-:Y:S01]  /*109a0*/  LDGSTS.E [R234+0x22a00], [R2.64], !P6 ;  /* 0x22a0000002ea7fae */ /* 0x0003e2000f121848 */
[----:B----4-:R-:W-:-:S03]  /*109b0*/  IMAD.WIDE R224, R0, 0x4, R218 ;  /* 0x0000000400e07825 */ /* 0x010fc600078e02da */
[----:B------:R-:W2:Y:S04]  /*109c0*/  LDL.LU.64 R218, [R1+0x498] ;  /* 0x0004980001da7983 */ /* 0x000ea80000300a00 */
[----:B------:R-:W2:Y:S04]  /*109d0*/  LDL.LU.64 R230, [R1+0x4a0] ;  /* 0x0004a00001e67983 */ /* 0x000ea80000300a00 */
[----:B------:R1:W-:Y:S04]  /*109e0*/  STL.64 [R1+0x238], R224 ;  /* 0x000238e001007387 */ /* 0x0003e80000100a00 */
[----:B------:R-:W-:Y:S04]  /*109f0*/  STL.64 [R1+0x230], R242 ;  /* 0x000230f201007387 */ /* 0x000fe80000100a00 */
[----:B------:R1:W-:Y:S01]  /*10a00*/  LDGSTS.E [R234+0x23800], [R224.64], !P4 ;  /* 0x23800000e0ea7fae */ /* 0x0003e2000e121848 */
[----:B---3--:R-:W-:Y:S01]  /*10a10*/  IMAD.WIDE R228, R0, 0x4, R228 ;  /* 0x0000000400e47825 */ /* 0x008fe200078e02e4 */
[----:B------:R-:W-:-:S02]  /*10a20*/  IADD3 R247, R252, -0x8c, RZ ;  /* 0xffffff74fcf77810 */ /* 0x000fc40007ffe0ff */
[----:B------:R3:W-:Y:S01]  /*10a30*/  LDGSTS.E [R234+0x23a00], [R242.64], !P4 ;  /* 0x23a00000f2ea7fae */ /* 0x0007e2000e121848 */
[----:B-1----:R-:W-:-:S03]  /*10a40*/  IMAD.WIDE R2, R0, 0x4, R232 ;  /* 0x0000000400027825 */ /* 0x002fc600078e02e8 */
[----:B------:R-:W4:Y:S04]  /*10a50*/  LDL.LU.64 R232, [R1+0x4a8] ;  /* 0x0004a80001e87983 */ /* 0x000f280000300a00 */
[----:B------:R2:W-:Y:S04]  /*10a60*/  STL.64 [R1+0x218], R228 ;  /* 0x000218e401007387 */ /* 0x0005e80000100a00 */
[----:B------:R-:W4:Y:S01]  /*10a70*/  LDL.LU.64 R224, [R1+0x4b0] ;  /* 0x0004b00001e07983 */ /* 0x000f220000300a00 */
[----:B------:R-:W-:Y:S02]  /*10a80*/  IADD3 R248, R252, -0x93, RZ ;  /* 0xffffff6dfcf87810 */ /* 0x000fe40007ffe0ff */
[----:B------:R-:W-:-:S02]  /*10a90*/  ISETP.GE.U32.AND P2, PT, R247, 0x7ffffef5, PT ;  /* 0x7ffffef5f700780c */ /* 0x000fc40003f46070 */
[----:B------:R-:W-:Y:S02]  /*10aa0*/  IADD3 R247, R252, -0x90, RZ ;  /* 0xffffff70fcf77810 */ /* 0x000fe40007ffe0ff */
[----:B------:R-:W-:Y:S02]  /*10ab0*/  ISETP.GE.U32.AND P3, PT, R248, 0x7ffffeee, PT ;  /* 0x7ffffeeef800780c */ /* 0x000fe40003f66070 */
[----:B------:R-:W-:Y:S02]  /*10ac0*/  ISETP.GE.U32.AND P0, PT, R247, 0x7ffffef1, PT ;  /* 0x7ffffef1f700780c */ /* 0x000fe40003f06070 */
[C---:B------:R-:W-:Y:S02]  /*10ad0*/  IADD3 R247, R252.reuse, -0x97, RZ ;  /* 0xffffff69fcf77810 */ /* 0x040fe40007ffe0ff */
[----:B------:R-:W-:Y:S02]  /*10ae0*/  IADD3 R248, R252, -0x9b, RZ ;  /* 0xffffff65fcf87810 */ /* 0x000fe40007ffe0ff */
[----:B------:R-:W-:-:S02]  /*10af0*/  ISETP.GE.U32.AND P6, PT, R247, 0x7ffffeea, PT ;  /* 0x7ffffeeaf700780c */ /* 0x000fc40003fc6070 */
[----:B------:R-:W-:-:S03]  /*10b00*/  ISETP.GE.U32.AND P4, PT, R248, 0x7ffffee6, PT ;  /* 0x7ffffee6f800780c */ /* 0x000fc60003f86070 */
[----:B------:R2:W-:Y:S01]  /*10b10*/  LDGSTS.E [R234+0x24800], [R228.64], !P3 ;  /* 0x24800000e4ea7fae */ /* 0x0005e2000d921848 */
[----:B------:R-:W-:-:S03]  /*10b20*/  IADD3 R247, R252, -0x9f, RZ ;  /* 0xffffff61fcf77810 */ /* 0x000fc60007ffe0ff */
[----:B------:R1:W-:Y:S04]  /*10b30*/  STL.64 [R1+0x210], R2 ;  /* 0x0002100201007387 */ /* 0x0003e80000100a00 */
[----:B------:R1:W-:Y:S01]  /*10b40*/  LDGSTS.E [R234+0x24a00], [R2.64], !P3 ;  /* 0x24a0000002ea7fae */ /* 0x0003e2000d921848 */
[----:B------:R-:W-:Y:S01]  /*10b50*/  ISETP.GE.U32.AND P3, PT, R247, 0x7ffffee2, PT ;  /* 0x7ffffee2f700780c */ /* 0x000fe20003f66070 */
[C---:B--2---:R-:W-:Y:S02]  /*10b60*/  IMAD.WIDE R228, R0.reuse, 0x4, R220 ;  /* 0x0000000400e47825 */ /* 0x044fe400078e02dc */
[----:B------:R-:W2:Y:S04]  /*10b70*/  LDL.LU.64 R220, [R1+0x4b8] ;  /* 0x0004b80001dc7983 */ /* 0x000ea80000300a00 */
[----:B------:R1:W-:Y:S01]  /*10b80*/  LDGSTS.E [R234+0x25800], [R228.64], !P6 ;  /* 0x25800000e4ea7fae */ /* 0x0003e2000f121848 */
[----:B---3--:R-:W-:-:S03]  /*10b90*/  IMAD.WIDE R242, R0, 0x4, R238 ;  /* 0x0000000400f27825 */ /* 0x008fc600078e02ee */
[----:B------:R-:W3:Y:S04]  /*10ba0*/  LDL.LU.64 R238, [R1+0x620] ;  /* 0x0006200001ee7983 */ /* 0x000ee80000300a00 */
[----:B------:R1:W-:Y:S04]  /*10bb0*/  STL.64 [R1+0x1b8], R228 ;  /* 0x0001b8e401007387 */ /* 0x0003e80000100a00 */
[----:B------:R1:W-:Y:S04]  /*10bc0*/  STL.64 [R1+0x1b0], R242 ;  /* 0x0001b0f201007387 */ /* 0x0003e80000100a00 */
[----:B------:R1:W-:Y:S01]  /*10bd0*/  LDGSTS.E [R234+0x25a00], [R242.64], !P6 ;  /* 0x25a00000f2ea7fae */ /* 0x0003e2000f121848 */
[----:B------:R-:W-:-:S05]  /*10be0*/  IMAD.WIDE R226, R0, 0x4, R226 ;  /* 0x0000000400e27825 */ /* 0x000fca00078e02e2 */
[----:B------:R1:W-:Y:S02]  /*10bf0*/  LDGSTS.E [R234+0x26800], [R226.64], !P4 ;  /* 0x26800000e2ea7fae */ /* 0x0003e4000e121848 */
[C---:B-1----:R-:W-:Y:S02]  /*10c00*/  IMAD.WIDE R2, R0.reuse, 0x4, R240 ;  /* 0x0000000400027825 */ /* 0x042fe400078e02f0 */
[----:B------:R-:W3:Y:S04]  /*10c10*/  LDL.LU.64 R240, [R1+0x618] ;  /* 0x0006180001f07983 */ /* 0x000ee80000300a00 */
[----:B------:R1:W-:Y:S04]  /*10c20*/  STL.64 [R1+0x198], R226 ;  /* 0x000198e201007387 */ /* 0x0003e80000100a00 */
[----:B------:R-:W3:Y:S04]  /*10c30*/  LDL.LU.64 R228, [R1+0x610] ;  /* 0x0006100001e47983 */ /* 0x000ee80000300a00 */
[----:B------:R4:W-:Y:S01]  /*10c40*/  STL.64 [R1+0x190], R2 ;  /* 0x0001900201007387 */ /* 0x0009e20000100a00 */
[----:B------:R-:W-:-:S03]  /*10c50*/  IMAD.WIDE R242, R0, 0x4, R230 ;  /* 0x0000000400f27825 */ /* 0x000fc600078e02e6 */
[----:B------:R4:W-:Y:S01]  /*10c60*/  LDGSTS.E [R234+0x26a00], [R2.64], !P4 ;  /* 0x26a0000002ea7fae */ /* 0x0009e2000e121848 */
[----:B-1----:R-:W-:-:S03]  /*10c70*/  IMAD.WIDE R226, R0, 0x4, R218 ;  /* 0x0000000400e27825 */ /* 0x002fc600078e02da */
[----:B------:R-:W3:Y:S04]  /*10c80*/  LDL.LU.64 R218, [R1+0x608] ;  /* 0x0006080001da7983 */ /* 0x000ee80000300a00 */
[----:B------:R-:W3:Y:S04]  /*10c90*/  LDL.LU.64 R230, [R1+0x600] ;  /* 0x0006000001e67983 */ /* 0x000ee80000300a00 */
[----:B------:R1:W-:Y:S04]  /*10ca0*/  STL.64 [R1+0x178], R226 ;  /* 0x000178e201007387 */ /* 0x0003e80000100a00 */
[----:B------:R-:W-:Y:S04]  /*10cb0*/  STL.64 [R1+0x170], R242 ;  /* 0x000170f201007387 */ /* 0x000fe80000100a00 */
[----:B------:R1:W-:Y:S01]  /*10cc0*/  LDGSTS.E [R234+0x27800], [R226.64], !P3 ;  /* 0x27800000e2ea7fae */ /* 0x0003e2000d921848 */
[----:B----4-:R-:W-:Y:S01]  /*10cd0*/  IMAD.WIDE R232, R0, 0x4, R232 ;  /* 0x0000000400e87825 */ /* 0x010fe200078e02e8 */
[----:B------:R-:W-:-:S02]  /*10ce0*/  IADD3 R248, R252, -0xa3, RZ ;  /* 0xffffff5dfcf87810 */ /* 0x000fc40007ffe0ff */
[----:B------:R3:W-:Y:S01]  /*10cf0*/  LDGSTS.E [R234+0x27a00], [R242.64], !P3 ;  /* 0x27a00000f2ea7fae */ /* 0x0007e2000d921848 */
[----:B------:R-:W-:-:S03]  /*10d00*/  IMAD.WIDE R2, R0, 0x4, R224 ;  /* 0x0000000400027825 */ /* 0x000fc600078e02e0 */
[----:B------:R-:W4:Y:S04]  /*10d10*/  LDL.LU.64 R224, [R1+0x5f8] ;  /* 0x0005f80001e07983 */ /* 0x000f280000300a00 */
[----:B------:R2:W-:Y:S04]  /*10d20*/  STL.64 [R1+0x158], R232 ;  /* 0x000158e801007387 */ /* 0x0005e80000100a00 */
[----:B-1----:R-:W4:Y:S01]  /*10d30*/  LDL.LU.64 R226, [R1+0x5f0] ;  /* 0x0005f00001e27983 */ /* 0x002f220000300a00 */
        /* <DEDUP_REMOVED lines=54> */
[----:B------:R-:W2:Y:S04]  /*110a0*/  LDL.LU.64 R238, [R1+0x5a0] ;  /* 0x0005a00001ee7983 */ /* 0x000ea80000300a00 */
        /* <DEDUP_REMOVED lines=22> */
[----:B------:R-:W3:Y:S04]  /*11210*/  LDL.LU.64 R240, [R1+0x578] ;  /* 0x0005780001f07983 */ /* 0x000ee80000300a00 */
[----:B------:R2:W-:Y:S04]  /*11220*/  STL.64 [R1+0x458], R226 ;  /* 0x000458e201007387 */ /* 0x0005e80000100a00 */
[----:B-1----:R-:W3:Y:S01]  /*11230*/  LDL.LU.64 R228, [R1+0x570] ;  /* 0x0005700001e47983 */ /* 0x002ee20000300a00 */
[----:B------:R-:W-:Y:S02]  /*11240*/  ISETP.GE.U32.AND P3, PT, R248, 0x7ffffebe, PT ;  /* 0x7ffffebef800780c */ /* 0x000fe40003f66070 */
[----:B------:R-:W-:-:S02]  /*11250*/  IADD3 R247, R252, -0xc7, RZ ;  /* 0xffffff39fcf77810 */ /* 0x000fc40007ffe0ff */
[----:B------:R-:W-:Y:S02]  /*11260*/  IADD3 R248, R252, -0xcb, RZ ;  /* 0xffffff35fcf87810 */ /* 0x000fe40007ffe0ff */
[----:B------:R-:W-:Y:S02]  /*11270*/  ISETP.GE.U32.AND P6, PT, R247, 0x7ffffeba, PT ;  /* 0x7ffffebaf700780c */ /* 0x000fe40003fc6070 */
[----:B------:R-:W-:Y:S02]  /*11280*/  ISETP.GE.U32.AND P4, PT, R248, 0x7ffffeb6, PT ;  /* 0x7ffffeb6f800780c */ /* 0x000fe40003f86070 */
[----:B------:R-:W-:-:S03]  /*11290*/  IADD3 R247, R252, -0xcf, RZ ;  /* 0xffffff31fcf77810 */ /* 0x000fc60007ffe0ff */
[----:B------:R2:W-:Y:S04]  /*112a0*/  LDGSTS.E [R234+0x30800], [R226.64], !P3 ;  /* 0x30800000e2ea7fae */ /* 0x0005e8000d921848 */
[----:B------:R1:W-:Y:S04]  /*112b0*/  STL.64 [R1+0x460], R2 ;  /* 0x0004600201007387 */ /* 0x0003e80000100a00 */
[----:B------:R1:W-:Y:S01]  /*112c0*/  LDGSTS.E [R234+0x30a00], [R2.64], !P3 ;  /* 0x30a0000002ea7fae */ /* 0x0003e2000d921848 */
[----:B------:R-:W-:Y:S01]  /*112d0*/  ISETP.GE.U32.AND P3, PT, R247, 0x7ffffeb2, PT ;  /* 0x7ffffeb2f700780c */ /* 0x000fe20003f66070 */
[----:B--2---:R-:W-:-:S02]  /*112e0*/  IMAD.WIDE R226, R0, 0x4, R220 ;  /* 0x0000000400e27825 */ /* 0x004fc400078e02dc */
[----:B------:R-:W2:Y:S04]  /*112f0*/  LDL.LU.64 R220, [R1+0x568] ;  /* 0x0005680001dc7983 */ /* 0x000ea80000300a00 */
[----:B------:R1:W-:Y:S01]  /*11300*/  LDGSTS.E [R234+0x31800], [R226.64], !P6 ;  /* 0x31800000e2ea7fae */ /* 0x0003e2000f121848 */
[----:B----4-:R-:W-:-:S03]  /*11310*/  IMAD.WIDE R242, R0, 0x4, R238 ;  /* 0x0000000400f27825 */ /* 0x010fc600078e02ee */
[----:B------:R-:W2:Y:S04]  /*11320*/  LDL.LU.64 R238, [R1+0x560] ;  /* 0x0005600001ee7983 */ /* 0x000ea80000300a00 */
[----:B------:R1:W-:Y:S04]  /*11330*/  STL.64 [R1+0x498], R226 ;  /* 0x000498e201007387 */ /* 0x0003e80000100a00 */
[----:B------:R1:W-:Y:S04]  /*11340*/  STL.64 [R1+0x4a0], R242 ;  /* 0x0004a0f201007387 */ /* 0x0003e80000100a00 */
[----:B------:R1:W-:Y:S01]  /*11350*/  LDGSTS.E [R234+0x31a00], [R242.64], !P6 ;  /* 0x31a00000f2ea7fae */ /* 0x0003e2000f121848 */
[----:B---3--:R-:W-:-:S05]  /*11360*/  IMAD.WIDE R232, R0, 0x4, R232 ;  /* 0x0000000400e87825 */ /* 0x008fca00078e02e8 */
[----:B------:R3:W-:Y:S01]  /*11370*/  LDGSTS.E [R234+0x32800], [R232.64], !P4 ;  /* 0x32800000e8ea7fae */ /* 0x0007e2000e121848 */
[----:B-1----:R-:W-:-:S03]  /*11380*/  IMAD.WIDE R2, R0, 0x4, R224 ;  /* 0x0000000400027825 */ /* 0x002fc600078e02e0 */
[----:B------:R-:W4:Y:S04]  /*11390*/  LDL.LU.64 R224, [R1+0x558] ;  /* 0x0005580001e07983 */ /* 0x000f280000300a00 */
[----:B------:R3:W-:Y:S04]  /*113a0*/  STL.64 [R1+0x598], R232 ;  /* 0x000598e801007387 */ /* 0x0007e80000100a00 */
[----:B------:R-:W4:Y:S04]  /*113b0*/  LDL.LU.64 R226, [R1+0x550] ;  /* 0x0005500001e27983 */ /* 0x000f280000300a00 */
[----:B------:R1:W-:Y:S01]  /*113c0*/  STL.64 [R1+0x590], R2 ;  /* 0x0005900201007387 */ /* 0x0003e20000100a00 */
[----:B------:R-:W-:-:S03]  /*113d0*/  IMAD.WIDE R242, R0, 0x4, R230 ;  /* 0x0000000400f27825 */ /* 0x000fc600078e02e6 */
[----:B------:R1:W-:Y:S01]  /*113e0*/  LDGSTS.E [R234+0x32a00], [R2.64], !P4 ;  /* 0x32a0000002ea7fae */ /* 0x0003e2000e121848 */
[----:B---3--:R-:W-:-:S03]  /*113f0*/  IMAD.WIDE R232, R0, 0x4, R218 ;  /* 0x0000000400e87825 */ /* 0x008fc600078e02da */
[----:B------:R-:W4:Y:S04]  /*11400*/  LDL.LU.64 R218, [R1+0x548] ;  /* 0x0005480001da7983 */ /* 0x000f280000300a00 */
[----:B------:R-:W4:Y:S04]  /*11410*/  LDL.LU.64 R230, [R1+0x540] ;  /* 0x0005400001e67983 */ /* 0x000f280000300a00 */
        /* <DEDUP_REMOVED lines=19> */
[----:B------:R-:W3:Y:S04]  /*11550*/  LDL.LU.64 R220, [R1+0x528] ;  /* 0x0005280001dc7983 */ /* 0x000ee80000300a00 */
[----:B------:R3:W-:Y:S01]  /*11560*/  LDGSTS.E [R234+0x35800], [R244.64], !P4 ;  /* 0x35800000f4ea7fae */ /* 0x0007e2000e121848 */
[----:B-1----:R-:W-:-:S03]  /*11570*/  IMAD.WIDE R240, R0, 0x4, R238 ;  /* 0x0000000400f07825 */ /* 0x002fc600078e02ee */
[----:B------:R-:W3:Y:S04]  /*11580*/  LDL.LU.64 R238, [R1+0x520] ;  /* 0x0005200001ee7983 */ /* 0x000ee80000300a00 */
[----:B------:R-:W-:Y:S04]  /*11590*/  STL.64 [R1+0x5b8], R244 ;  /* 0x0005b8f401007387 */ /* 0x000fe80000100a00 */
[----:B------:R-:W-:Y:S04]  /*115a0*/  STL.64 [R1+0x5c0], R240 ;  /* 0x0005c0f001007387 */ /* 0x000fe80000100a00 */
[----:B------:R1:W-:Y:S01]  /*115b0*/  LDGSTS.E [R234+0x35a00], [R240.64], !P4 ;  /* 0x35a00000f0ea7fae */ /* 0x0003e2000e121848 */
[----:B----4-:R-:W-:-:S05]  /*115c0*/  IMAD.WIDE R224, R0, 0x4, R224 ;  /* 0x0000000400e07825 */ /* 0x010fca00078e02e0 */
[----:B------:R4:W-:Y:S01]  /*115d0*/  LDGSTS.E [R234+0x36800], [R224.64], !P3 ;  /* 0x36800000e0ea7fae */ /* 0x0009e2000d921848 */
[----:B------:R-:W-:-:S03]  /*115e0*/  IMAD.WIDE R2, R0, 0x4, R226 ;  /* 0x0000000400027825 */ /* 0x000fc600078e02e2 */
[----:B------:R-:W2:Y:S04]  /*115f0*/  LDL.LU.64 R226, [R1+0x518] ;  /* 0x0005180001e27983 */ /* 0x000ea80000300a00 */
[----:B------:R-:W2:Y:S04]  /*11600*/  LDL.LU.64 R242, [R1+0x510] ;  /* 0x0005100001f27983 */ /* 0x000ea80000300a00 */
[----:B------:R4:W-:Y:S01]  /*11610*/  STL.64 [R1+0x5d8], R224 ;  /* 0x0005d8e001007387 */ /* 0x0009e20000100a00 */
[----:B------:R-:W-:-:S03]  /*11620*/  IMAD.WIDE R218, R0, 0x4, R218 ;  /* 0x0000000400da7825 */ /* 0x000fc600078e02da */
[----:B------:R3:W-:Y:S01]  /*11630*/  STL.64 [R1+0x5e0], R2 ;  /* 0x0005e00201007387 */ /* 0x0007e20000100a00 */
[----:B------:R-:W-:-:S03]  /*11640*/  IMAD.WIDE R230, R0, 0x4, R230 ;  /* 0x0000000400e67825 */ /* 0x000fc600078e02e6 */
[----:B------:R3:W-:Y:S04]  /*11650*/  LDGSTS.E [R234+0x36a00], [R2.64], !P3 ;  /* 0x36a0000002ea7fae */ /* 0x0007e8000d921848 */
[----:B----4-:R-:W4:Y:S04]  /*11660*/  LDL.LU.64 R224, [R1+0x508] ;  /* 0x0005080001e07983 */ /* 0x010f280000300a00 */
[----:B-1----:R-:W4:Y:S04]  /*11670*/  LDL.LU.64 R240, [R1+0x500] ;  /* 0x0005000001f07983 */ /* 0x002f280000300a00 */
[----:B------:R1:W-:Y:S04]  /*11680*/  STL.64 [R1+0x618], R218 ;  /* 0x000618da01007387 */ /* 0x0003e80000100a00 */
        /* <DEDUP_REMOVED lines=8> */
[----:B------:R-:W-:Y:S01]  /*11710*/  IADD3 R247, R252, -0xe7, RZ ;  /* 0xffffff19fcf77810 */ /* 0x000fe20007ffe0ff */
[----:B------:R-:W-:Y:S01]  /*11720*/  IMAD.WIDE R228, R0, 0x4, R228 ;  /* 0x0000000400e47825 */ /* 0x000fe200078e02e4 */
[C---:B------:R-:W-:Y:S02]  /*11730*/  IADD3 R248, R252.reuse, -0xeb, RZ ;  /* 0xffffff15fcf87810 */ /* 0x040fe40007ffe0ff */
[----:B------:R-:W-:Y:S02]  /*11740*/  ISETP.GE.U32.AND P3, PT, R247, 0x7ffffe9a, PT ;  /* 0x7ffffe9af700780c */ /* 0x000fe40003f66070 */
[----:B------:R-:W-:Y:S01]  /*11750*/  IADD3 R247, R252, -0xef, RZ ;  /* 0xffffff11fcf77810 */ /* 0x000fe20007ffe0ff */
[----:B------:R1:W-:Y:S04]  /*11760*/  STL.64 [R1+0x970], R228 ;  /* 0x000970e401007387 */ /* 0x0003e80000100a00 */
[----:B------:R1:W-:Y:S04]  /*11770*/  LDGSTS.E [R234+0x37800], [R218.64], !P6 ;  /* 0x37800000daea7fae */ /* 0x0003e8000f121848 */
[----:B------:R1:W-:Y:S01]  /*11780*/  LDGSTS.E [R234+0x37a00], [R230.64], !P6 ;  /* 0x37a00000e6ea7fae */ /* 0x0003e2000f121848 */
[----:B------:R-:W-:-:S03]  /*11790*/  ISETP.GE.U32.AND P6, PT, R248, 0x7ffffe96, PT ;  /* 0x7ffffe96f800780c */ /* 0x000fc60003fc6070 */
[----:B------:R1:W-:Y:S04]  /*117a0*/  LDGSTS.E [R234+0x38800], [R228.64], !P4 ;  /* 0x38800000e4ea7fae */ /* 0x0003e8000e121848 */
[----:B-1----:R-:W3:Y:S04]  /*117b0*/  LDL.LU.64 R218, [R1+0x1668] ;  /* 0x0016680001da7983 */ /* 0x002ee80000300a00 */
[----:B------:R1:W-:Y:S01]  /*117c0*/  LDGSTS.E [R234+0x38a00], [R2.64], !P4 ;  /* 0x38a0000002ea7fae */ /* 0x0003e2000e121848 */
[----:B------:R-:W-:Y:S01]  /*117d0*/  ISETP.GE.U32.AND P4, PT, R247, 0x7ffffe92, PT ;  /* 0x7ffffe92f700780c */ /* 0x000fe20003f86070 */
[----:B------:R-:W-:-:S02]  /*117e0*/  IMAD.WIDE R228, R0, 0x4, R220 ;  /* 0x0000000400e47825 */ /* 0x000fc400078e02dc */
[----:B------:R-:W-:Y:S04]  /*117f0*/  STL.64 [R1+0x978], R2 ;  /* 0x0009780201007387 */ /* 0x000fe80000100a00 */
[----:B------:R-:W3:Y:S01]  /*11800*/  LDL.LU.64 R230, [R1+0x4e8] ;  /* 0x0004e80001e67983 */ /* 0x000ee20000300a00 */
[----:B------:R-:W-:-:S03]  /*11810*/  IMAD.WIDE R238, R0, 0x4, R238 ;  /* 0x0000000400ee7825 */ /* 0x000fc600078e02ee */
[----:B------:R-:W3:Y:S04]  /*11820*/  LDL.LU.64 R220, [R1+0x4e0] ;  /* 0x0004e00001dc7983 */ /* 0x000ee80000300a00 */
[----:B------:R1:W-:Y:S04]  /*11830*/  STL.64 [R1+0x9a0], R228 ;  /* 0x0009a0e401007387 */ /* 0x0003e80000100a00 */
[----:B------:R4:W-:Y:S04]  /*11840*/  STL.64 [R1+0x9a8], R238 ;  /* 0x0009a8ee01007387 */ /* 0x0009e80000100a00 */
[----:B------:R1:W-:Y:S04]  /*11850*/  LDGSTS.E [R234+0x39800], [R228.64], !P3 ;  /* 0x39800000e4ea7fae */ /* 0x0003e8000d921848 */
[----:B------:R4:W-:Y:S04]  /*11860*/  LDGSTS.E [R234+0x39a00], [R238.64], !P3 ;  /* 0x39a00000eeea7fae */ /* 0x0009e8000d921848 */
[----:B-1----:R-:W3:Y:S01]  /*11870*/  LDL.LU.64 R228, [R1+0x4d8] ;  /* 0x0004d80001e47983 */ /* 0x002ee20000300a00 */
[----:B--2---:R-:W-:-:S04]  /*11880*/  IMAD.WIDE R226, R0, 0x4, R226 ;  /* 0x0000000400e27825 */ /* 0x004fc800078e02e2 */
[C---:B------:R-:W-:Y:S01]  /*11890*/  IMAD.WIDE R2, R0.reuse, 0x4, R242 ;  /* 0x0000000400027825 */ /* 0x040fe200078e02f2 */
[----:B------:R1:W-:Y:S04]  /*118a0*/  STL.64 [R1+0x9e0], R226 ;  /* 0x0009e0e201007387 */ /* 0x0003e80000100a00 */
[----:B------:R-:W2:Y:S04]  /*118b0*/  LDL.LU.64 R242, [R1+0x4d0] ;  /* 0x0004d00001f27983 */ /* 0x000ea80000300a00 */
[----:B------:R-:W-:Y:S04]  /*118c0*/  STL.64 [R1+0x9e8], R2 ;  /* 0x0009e80201007387 */ /* 0x000fe80000100a00 */
[----:B------:R1:W-:Y:S01]  /*118d0*/  LDGSTS.E [R234+0x3a800], [R226.64], !P6 ;  /* 0x3a800000e2ea7fae */ /* 0x0003e2000f121848 */
[----:B----4-:R-:W-:-:S03]  /*118e0*/  IMAD.WIDE R238, R0, 0x4, R224 ;  /* 0x0000000400ee7825 */ /* 0x010fc600078e02e0 */
[----:B------:R4:W-:Y:S01]  /*118f0*/  LDGSTS.E [R234+0x3aa00], [R2.64], !P6 ;  /* 0x3aa0000002ea7fae */ /* 0x0009e2000f121848 */
[----:B------:R-:W-:-:S03]  /*11900*/  IMAD.WIDE R240, R0, 0x4, R240 ;  /* 0x0000000400f07825 */ /* 0x000fc600078e02f0 */
[----:B------:R-:W2:Y:S04]  /*11910*/  LDL.LU.64 R224, [R1+0x4c8] ;  /* 0x0004c80001e07983 */ /* 0x000ea80000300a00 */
[----:B-1----:R-:W2:Y:S04]  /*11920*/  LDL.LU.64 R226, [R1+0x4c0] ;  /* 0x0004c00001e27983 */ /* 0x002ea80000300a00 */
[----:B------:R1:W-:Y:S04]  /*11930*/  STL.64 [R1+0xa10], R238 ;  /* 0x000a10ee01007387 */ /* 0x0003e80000100a00 */
[----:B------:R1:W-:Y:S04]  /*11940*/  STL.64 [R1+0xa18], R240 ;  /* 0x000a18f001007387 */ /* 0x0003e80000100a00 */
[----:B------:R1:W-:Y:S01]  /*11950*/  LDGSTS.E [R234+0x3b800], [R238.64], !P4 ;  /* 0x3b800000eeea7fae */ /* 0x0003e2000e121848 */
[----:B---3--:R-:W-:-:S03]  /*11960*/  IMAD.WIDE R232, R0, 0x4, R232 ;  /* 0x0000000400e87825 */ /* 0x008fc600078e02e8 */
[----:B-1----:R-:W3:Y:S01]  /*11970*/  LDL.LU.64 R238, [R1+0x628] ;  /* 0x0006280001ee7983 */ /* 0x002ee20000300a00 */
[----:B----4-:R-:W-:-:S03]  /*11980*/  IMAD.WIDE R2, R0, 0x4, R244 ;  /* 0x0000000400027825 */ /* 0x010fc600078e02f4 */
[----:B------:R1:W-:Y:S04]  /*11990*/  STL.64 [R1+0xa40], R232 ;  /* 0x000a40e801007387 */ /* 0x0003e80000100a00 */
[----:B------:R-:W4:Y:S01]  /*119a0*/  LDL.LU.64 R244, [R1+0x630] ;  /* 0x0006300001f47983 */ /* 0x000f220000300a00 */
[C---:B------:R-:W-:Y:S02]  /*119b0*/  IADD3 R248, R252.reuse, -0xf3, RZ ;  /* 0xffffff0dfcf87810 */ /* 0x040fe40007ffe0ff */
[----:B------:R-:W-:Y:S01]  /*119c0*/  IADD3 R247, R252, -0xf7, RZ ;  /* 0xffffff09fcf77810 */ /* 0x000fe20007ffe0ff */
[----:B------:R1:W-:Y:S01]  /*119d0*/  LDGSTS.E [R234+0x3ba00], [R240.64], !P4 ;  /* 0x3ba00000f0ea7fae */ /* 0x0003e2000e121848 */
[----:B------:R-:W-:Y:S02]  /*119e0*/  ISETP.GE.U32.AND P3, PT, R248, 0x7ffffe8e, PT ;  /* 0x7ffffe8ef800780c */ /* 0x000fe40003f66070 */
[----:B------:R-:W-:-:S02]  /*119f0*/  ISETP.GE.U32.AND P6, PT, R247, 0x7ffffe8a, PT ;  /* 0x7ffffe8af700780c */ /* 0x000fc40003fc6070 */
[----:B------:R-:W-:-:S04]  /*11a00*/  IADD3 R248, R252, -0xfb, RZ ;  /* 0xffffff05fcf87810 */ /* 0x000fc80007ffe0ff */
[----:B------:R-:W-:Y:S01]  /*11a10*/  ISETP.GE.U32.AND P4, PT, R248, 0x7ffffe86, PT ;  /* 0x7ffffe86f800780c */ /* 0x000fe20003f86070 */
[----:B------:R-:W-:Y:S01]  /*11a20*/  STL.64 [R1+0xa48], R2 ;  /* 0x000a480201007387 */ /* 0x000fe20000100a00 */
[----:B------:R-:W-:-:S03]  /*11a30*/  IADD3 R247, R252, -0xff, RZ ;  /* 0xffffff01fcf77810 */ /* 0x000fc60007ffe0ff */
[----:B------:R1:W-:Y:S04]  /*11a40*/  LDGSTS.E [R234+0x3c800], [R232.64], !P3 ;  /* 0x3c800000e8ea7fae */ /* 0x0003e8000d921848 */
[----:B------:R2:W-:Y:S01]  /*11a50*/  LDGSTS.E [R234+0x3ca00], [R2.64], !P3 ;  /* 0x3ca0000002ea7fae */ /* 0x0005e2000d921848 */
[----:B------:R-:W-:Y:S02]  /*11a60*/  ISETP.GE.U32.AND P3, PT, R247, 0x7ffffe82, PT ;  /* 0x7ffffe82f700780c */ /* 0x000fe40003f66070 */
[----:B------:R-:W-:Y:S01]  /*11a70*/  LOP3.LUT R235, R223, 0x60, RZ, 0x3c, !PT ;  /* 0x00000060dfeb7812 */ /* 0x000fe200078e3cff */
[----:B-1----:R-:W-:-:S04]  /*11a80*/  IMAD.WIDE R240, R0, 0x4, R230 ;  /* 0x0000000400f07825 */ /* 0x002fc800078e02e6 */
[C---:B------:R-:W-:Y:S01]  /*11a90*/  IMAD.WIDE R230, R0.reuse, 0x4, R220 ;  /* 0x0000000400e67825 */ /* 0x040fe200078e02dc */
[----:B------:R1:W-:Y:S04]  /*11aa0*/  LDGSTS.E [R234+0x3d800], [R240.64], !P6 ;  /* 0x3d800000f0ea7fae */ /* 0x0003e8000f121848 */
[----:B------:R-:W4:Y:S04]  /*11ab0*/  LDL.LU.64 R220, [R1+0x638] ;  /* 0x0006380001dc7983 */ /* 0x000f280000300a00 */
[----:B------:R-:W4:Y:S04]  /*11ac0*/  LDL.LU.64 R232, [R1+0x640] ;  /* 0x0006400001e87983 */ /* 0x000f280000300a00 */
[----:B------:R1:W-:Y:S04]  /*11ad0*/  STL.64 [R1+0xa70], R240 ;  /* 0x000a70f001007387 */ /* 0x0003e80000100a00 */
[----:B------:R2:W-:Y:S04]  /*11ae0*/  STL.64 [R1+0xa78], R230 ;  /* 0x000a78e601007387 */ /* 0x0005e80000100a00 */
[----:B------:R2:W-:Y:S01]  /*11af0*/  LDGSTS.E [R234+0x3da00], [R230.64], !P6 ;  /* 0x3da00000e6ea7fae */ /* 0x0005e2000f121848 */
[----:B------:R-:W-:-:S03]  /*11b00*/  IMAD.WIDE R228, R0, 0x4, R228 ;  /* 0x0000000400e47825 */ /* 0x000fc600078e02e4 */
[----:B-1----:R-:W4:Y:S04]  /*11b10*/  LDL.LU.64 R240, [R1+0x648] ;  /* 0x0006480001f07983 */ /* 0x002f280000300a00 */
[----:B------:R1:W-:Y:S04]  /*11b20*/  STL.64 [R1+0xaa0], R228 ;  /* 0x000aa0e401007387 */ /* 0x0003e80000100a00 */
[----:B------:R1:W-:Y:S01]  /*11b30*/  LDGSTS.E [R234+0x3e800], [R228.64], !P4 ;  /* 0x3e800000e4ea7fae */ /* 0x0003e2000e121848 */
[----:B--2---:R-:W-:-:S05]  /*11b40*/  IMAD.WIDE R2, R0, 0x4, R242 ;  /* 0x0000000400027825 */ /* 0x004fca00078e02f2 */
[----:B------:R4:W-:Y:S04]  /*11b50*/  STL.64 [R1+0xaa8], R2 ;  /* 0x000aa80201007387 */ /* 0x0009e80000100a00 */
[----:B------:R-:W2:Y:S04]  /*11b60*/  LDL.LU.64 R230, [R1+0x650] ;  /* 0x0006500001e67983 */ /* 0x000ea80000300a00 */
[----:B------:R4:W-:Y:S01]  /*11b70*/  LDGSTS.E [R234+0x3ea00], [R2.64], !P4 ;  /* 0x3ea0000002ea7fae */ /* 0x0009e2000e121848 */
[----:B------:R-:W-:-:S03]  /*11b80*/  IMAD.WIDE R224, R0, 0x4, R224 ;  /* 0x0000000400e07825 */ /* 0x000fc600078e02e0 */
[----:B-1----:R-:W2:Y:S01]  /*11b90*/  LDL.LU.64 R228, [R1+0x658] ;  /* 0x0006580001e47983 */ /* 0x002ea20000300a00 */
[----:B------:R-:W-:-:S03]  /*11ba0*/  IMAD.WIDE R242, R0, 0x4, R226 ;  /* 0x0000000400f27825 */ /* 0x000fc600078e02e2 */
[----:B------:R1:W-:Y:S04]  /*11bb0*/  LDGSTS.E [R234+0x3f800], [R224.64], !P3 ;  /* 0x3f800000e0ea7fae */ /* 0x0003e8000d921848 */
[----:B------:R-:W2:Y:S04]  /*11bc0*/  LDL.LU.64 R226, [R1+0x660] ;  /* 0x0006600001e27983 */ /* 0x000ea80000300a00 */
[----:B------:R1:W-:Y:S04]  /*11bd0*/  STL.64 [R1+0xad0], R224 ;  /* 0x000ad0e001007387 */ /* 0x0003e80000100a00 */
[----:B------:R-:W-:Y:S04]  /*11be0*/  STL.64 [R1+0xad8], R242 ;  /* 0x000ad8f201007387 */ /* 0x000fe80000100a00 */
[----:B------:R-:W2:Y:S04]  /*11bf0*/  LDL.LU.64 R222, [R1+0x668] ;  /* 0x0006680001de7983 */ /* 0x000ea80000300a00 */
[----:B------:R1:W-:Y:S01]  /*11c00*/  LDGSTS.E [R234+0x3fa00], [R242.64], !P3 ;  /* 0x3fa00000f2ea7fae */ /* 0x0003e2000d921848 */
[----:B---3--:R-:W-:-:S04]  /*11c10*/  IMAD.WIDE R238, R0, 0x4, R238 ;  /* 0x0000000400ee7825 */ /* 0x008fc800078e02ee */
[C---:B----4-:R-:W-:Y:S01]  /*11c20*/  IMAD.WIDE R2, R0.reuse, 0x4, R244 ;  /* 0x0000000400027825 */ /* 0x050fe200078e02f4 */
[----:B------:R3:W-:Y:S04]  /*11c30*/  STL.64 [R1+0x288], R238 ;  /* 0x000288ee01007387 */ /* 0x0007e80000100a00 */
[----:B------:R2:W-:Y:S04]  /*11c40*/  STL.64 [R1+0x280], R2 ;  /* 0x0002800201007387 */ /* 0x0005e80000100a00 */
[----:B-1----:R-:W4:Y:S04]  /*11c50*/  LDL.LU.64 R224, [R1+0x670] ;  /* 0x0006700001e07983 */ /* 0x002f280000300a00 */
[----:B------:R3:W-:Y:S04]  /*11c60*/  LDGSTS.E [R235+0x20c00], [R238.64], !P1 ;  /* 0x20c00000eeeb7fae */ /* 0x0007e8000c921848 */
[----:B------:R2:W-:Y:S01]  /*11c70*/  LDGSTS.E [R235+0x20e00], [R2.64], !P1 ;  /* 0x20e0000002eb7fae */ /* 0x0005e2000c921848 */
[----:B---3--:R-:W-:-:S03]  /*11c80*/  IMAD.WIDE R238, R0, 0x4, R220 ;  /* 0x0000000400ee7825 */ /* 0x008fc600078e02dc */
[----:B------:R-:W3:Y:S01]  /*11c90*/  LDL.LU.64 R220, [R1+0x678] ;  /* 0x0006780001dc7983 */ /* 0x000ee20000300a00 */
[----:B------:R-:W-:-:S03]  /*11ca0*/  IMAD.WIDE R242, R0, 0x4, R232 ;  /* 0x0000000400f27825 */ /* 0x000fc600078e02e8 */
[----:B------:R-:W3:Y:S04]  /*11cb0*/  LDL.LU.64 R232, [R1+0x680] ;  /* 0x0006800001e87983 */ /* 0x000ee80000300a00 */
[----:B------:R1:W-:Y:S04]  /*11cc0*/  STL.64 [R1+0x268], R238 ;  /* 0x000268ee01007387 */ /* 0x0003e80000100a00 */
[----:B------:R1:W-:Y:S04]  /*11cd0*/  STL.64 [R1+0x260], R242 ;  /* 0x000260f201007387 */ /* 0x0003e80000100a00 */
[----:B------:R1:W-:Y:S01]  /*11ce0*/  LDGSTS.E [R235+0x21c00], [R238.64], !P5 ;  /* 0x21c00000eeeb7fae */ /* 0x0003e2000e921848 */
[----:B------:R-:W-:-:S03]  /*11cf0*/  IMAD.WIDE R240, R0, 0x4, R240 ;  /* 0x0000000400f07825 */ /* 0x000fc600078e02f0 */
[----:B------:R1:W-:Y:S04]  /*11d00*/  LDGSTS.E [R235+0x21e00], [R242.64], !P5 ;  /* 0x21e00000f2eb7fae */ /* 0x0003e8000e921848 */
[----:B------:R1:W-:Y:S01]  /*11d10*/  LDGSTS.E [R235+0x22c00], [R240.64], !P2 ;  /* 0x22c00000f0eb7fae */ /* 0x0003e2000d121848 */
[----:B--2---:R-:W-:-:S03]  /*11d20*/  IMAD.WIDE R2, R0, 0x4, R230 ;  /* 0x0000000400027825 */ /* 0x004fc600078e02e6 */
[----:B------:R-:W2:Y:S04]  /*11d30*/  LDL.LU.64 R230, [R1+0x688] ;  /* 0x0006880001e67983 */ /* 0x000ea80000300a00 */
[----:B------:R-:W-:Y:S01]  /*11d40*/  STL.64 [R1+0x248], R240 ;  /* 0x000248f001007387 */ /* 0x000fe20000100a00 */
[----:B------:R-:W-:-:S03]  /*11d50*/  IMAD.WIDE R244, R0, 0x4, R228 ;  /* 0x0000000400f47825 */ /* 0x000fc600078e02e4 */
[----:B-1----:R-:W2:Y:S04]  /*11d60*/  LDL.LU.64 R238, [R1+0x690] ;  /* 0x0006900001ee7983 */ /* 0x002ea80000300a00 */
[----:B------:R4:W-:Y:S01]  /*11d70*/  STL.64 [R1+0x240], R2 ;  /* 0x0002400201007387 */ /* 0x0009e20000100a00 */
[----:B------:R-:W-:-:S03]  /*11d80*/  IMAD.WIDE R242, R0, 0x4, R226 ;  /* 0x0000000400f27825 */ /* 0x000fc600078e02e2 */
[----:B------:R-:W2:Y:S04]  /*11d90*/  LDL.LU.64 R228, [R1+0x698] ;  /* 0x0006980001e47983 */ /* 0x000ea80000300a00 */
[----:B------:R-:W2:Y:S04]  /*11da0*/  LDL.LU.64 R226, [R1+0x6a0] ;  /* 0x0006a00001e27983 */ /* 0x000ea80000300a00 */
[----:B------:R4:W-:Y:S04]  /*11db0*/  LDGSTS.E [R235+0x22e00], [R2.64], !P2 ;  /* 0x22e0000002eb7fae */ /* 0x0009e8000d121848 */
[----:B------:R-:W-:Y:S04]  /*11dc0*/  STL.64 [R1+0x228], R244 ;  /* 0x000228f401007387 */ /* 0x000fe80000100a00 */
[----:B------:R-:W-:Y:S01]  /*11dd0*/  STL.64 [R1+0x220], R242 ;  /* 0x000220f201007387 */ /* 0x000fe20000100a00 */
[----:B------:R-:W-:-:S02]  /*11de0*/  IADD3 R248, R252, -0x94, RZ ;  /* 0xffffff6cfcf87810 */ /* 0x000fc40007ffe0ff */
[----:B------:R-:W-:Y:S01]  /*11df0*/  IADD3 R247, R252, -0x98, RZ ;  /* 0xffffff68fcf77810 */ /* 0x000fe20007ffe0ff */
[----:B------:R-:W-:-:S04]  /*11e00*/  IMAD.WIDE R222, R0, 0x4, R222 ;  /* 0x0000000400de7825 */ /* 0x000fc800078e02de */
[----:B----4-:R-:W-:Y:S01]  /*11e10*/  IMAD.WIDE R2, R0, 0x4, R224 ;  /* 0x0000000400027825 */ /* 0x010fe200078e02e0 */
[----:B------:R1:W-:Y:S04]  /*11e20*/  LDGSTS.E [R235+0x23c00], [R244.64], !P0 ;  /* 0x23c00000f4eb7fae */ /* 0x0003e8000c121848 */
[----:B------:R-:W4:Y:S04]  /*11e30*/  LDL.LU.64 R224, [R1+0x6a8] ;  /* 0x0006a80001e07983 */ /* 0x000f280000300a00 */
[----:B------:R-:W4:Y:S01]  /*11e40*/  LDL.LU.64 R240, [R1+0x6b0] ;  /* 0x0006b00001f07983 */ /* 0x000f220000300a00 */
[----:B------:R-:W-:-:S02]  /*11e50*/  ISETP.GE.U32.AND P6, PT, R248, 0x7ffffeed, PT ;  /* 0x7ffffeedf800780c */ /* 0x000fc40003fc6070 */
[----:B------:R-:W-:Y:S02]  /*11e60*/  IADD3 R248, R252, -0x9c, RZ ;  /* 0xffffff64fcf87810 */ /* 0x000fe40007ffe0ff */
[----:B------:R-:W-:Y:S01]  /*11e70*/  ISETP.GE.U32.AND P4, PT, R247, 0x7ffffee9, PT ;  /* 0x7ffffee9f700780c */ /* 0x000fe20003f86070 */
[----:B------:R1:W-:Y:S01]  /*11e80*/  LDGSTS.E [R235+0x23e00], [R242.64], !P0 ;  /* 0x23e00000f2eb7fae */ /* 0x0003e2000c121848 */
[----:B------:R-:W-:Y:S02]  /*11e90*/  ISETP.GE.U32.AND P3, PT, R248, 0x7ffffee5, PT ;  /* 0x7ffffee5f800780c */ /* 0x000fe40003f66070 */
[----:B------:R-:W-:Y:S01]  /*11ea0*/  IADD3 R247, R252, -0xa0, RZ ;  /* 0xffffff60fcf77810 */ /* 0x000fe20007ffe0ff */
[----:B------:R1:W-:Y:S04]  /*11eb0*/  STL.64 [R1+0x1c8], R222 ;  /* 0x0001c8de01007387 */ /* 0x0003e80000100a00 */
[----:B------:R1:W-:Y:S01]  /*11ec0*/  STL.64 [R1+0x1c0], R2 ;  /* 0x0001c00201007387 */ /* 0x0003e20000100a00 */
[----:B------:R-:W-:-:S03]  /*11ed0*/  ISETP.GE.U32.AND P1, PT, R247, 0x7ffffee1, PT ;  /* 0x7ffffee1f700780c */ /* 0x000fc60003f26070 */
[----:B------:R1:W-:Y:S04]  /*11ee0*/  LDGSTS.E [R235+0x24c00], [R222.64], !P6 ;  /* 0x24c00000deeb7fae */ /* 0x0003e8000f121848 */
[----:B------:R2:W-:Y:S04]  /*11ef0*/  LDGSTS.E [R235+0x24e00], [R2.64], !P6 ;  /* 0x24e0000002eb7fae */ /* 0x0005e8000f121848 */
[----:B-1----:R-:W4:Y:S01]  /*11f00*/  LDL.LU.64 R222, [R1+0x6b8] ;  /* 0x0006b80001de7983 */ /* 0x002f220000300a00 */
[----:B---3--:R-:W-:-:S03]  /*11f10*/  IMAD.WIDE R220, R0, 0x4, R220 ;  /* 0x0000000400dc7825 */ /* 0x008fc600078e02dc */
[----:B------:R-:W4:Y:S01]  /*11f20*/  LDL.LU.64 R244, [R1+0x6c0] ;  /* 0x0006c00001f47983 */ /* 0x000f220000300a00 */
[----:B------:R-:W-:-:S03]  /*11f30*/  IMAD.WIDE R232, R0, 0x4, R232 ;  /* 0x0000000400e87825 */ /* 0x000fc600078e02e8 */
[----:B------:R1:W-:Y:S04]  /*11f40*/  STL.64 [R1+0x1a8], R220 ;  /* 0x0001a8dc01007387 */ /* 0x0003e80000100a00 */
[----:B------:R-:W-:Y:S04]  /*11f50*/  STL.64 [R1+0x1a0], R232 ;  /* 0x0001a0e801007387 */ /* 0x000fe80000100a00 */
[----:B------:R-:W4:Y:S04]  /*11f60*/  LDL.LU.64 R242, [R1+0x6c8] ;  /* 0x0006c80001f27983 */ /* 0x000f280000300a00 */
[----:B------:R1:W-:Y:S04]  /*11f70*/  LDGSTS.E [R235+0x25c00], [R220.64], !P4 ;  /* 0x25c00000dceb7fae */ /* 0x0003e8000e121848 */
[----:B------:R1:W-:Y:S01]  /*11f80*/  LDGSTS.E [R235+0x25e00], [R232.64], !P4 ;  /* 0x25e00000e8eb7fae */ /* 0x0003e2000e121848 */
[----:B--2---:R-:W-:-:S05]  /*11f90*/  IMAD.WIDE R230, R0, 0x4, R230 ;  /* 0x0000000400e67825 */ /* 0x004fca00078e02e6 */
[----:B------:R2:W-:Y:S01]  /*11fa0*/  LDGSTS.E [R235+0x26c00], [R230.64], !P3 ;  /* 0x26c00000e6eb7fae */ /* 0x0005e2000d921848 */
[----:B------:R-:W-:-:S03]  /*11fb0*/  IMAD.WIDE R2, R0, 0x4, R238 ;  /* 0x0000000400027825 */ /* 0x000fc600078e02ee */
[----:B------:R-:W3:Y:S04]  /*11fc0*/  LDL.LU.64 R238, [R1+0x6d0] ;  /* 0x0006d00001ee7983 */ /* 0x000ee80000300a00 */
[----:B------:R2:W-:Y:S01]  /*11fd0*/  STL.64 [R1+0x188], R230 ;  /* 0x000188e601007387 */ /* 0x0005e20000100a00 */
[----:B------:R-:W-:-:S03]  /*11fe0*/  IMAD.WIDE R228, R0, 0x4, R228 ;  /* 0x0000000400e47825 */ /* 0x000fc600078e02e4 */
[----:B-1----:R-:W3:Y:S01]  /*11ff0*/  LDL.LU.64 R220, [R1+0x1660] ;  /* 0x0016600001dc7983 */ /* 0x002ee20000300a00 */
[----:B------:R-:W-:-:S03]  /*12000*/  IMAD.WIDE R226, R0, 0x4, R226 ;  /* 0x0000000400e27825 */ /* 0x000fc600078e02e2 */
[----:B------:R1:W-:Y:S04]  /*12010*/  STL.64 [R1+0x180], R2 ;  /* 0x0001800201007387 */ /* 0x0003e80000100a00 */
[----:B--2---:R-:W3:Y:S04]  /*12020*/  LDL.LU.64 R230, [R1+0x6d8] ;  /* 0x0006d80001e67983 */ /* 0x004ee80000300a00 */
[----:B------:R-:W3:Y:S04]  /*12030*/  LDL.LU.64 R232, [R1+0x6e0] ;  /* 0x0006e00001e87983 */ /* 0x000ee80000300a00 */
[----:B------:R1:W-:Y:S04]  /*12040*/  LDGSTS.E [R235+0x26e00], [R2.64], !P3 ;  /* 0x26e0000002eb7fae */ /* 0x0003e8000d921848 */
[----:B------:R1:W-:Y:S04]  /*12050*/  STL.64 [R1+0x168], R228 ;  /* 0x000168e401007387 */ /* 0x0003e80000100a00 */
[----:B------:R1:W-:Y:S04]  /*12060*/  STL.64 [R1+0x160], R226 ;  /* 0x000160e201007387 */ /* 0x0003e80000100a00 */
[----:B------:R1:W-:Y:S01]  /*12070*/  LDGSTS.E [R235+0x27c00], [R228.64], !P1 ;  /* 0x27c00000e4eb7fae */ /* 0x0003e2000c921848 */
[----:B----4-:R-:W-:Y:S01]  /*12080*/  IMAD.WIDE R224, R0, 0x4, R224 ;  /* 0x0000000400e07825 */ /* 0x010fe200078e02e0 */
[----:B------:R-:W-:-:S02]  /*12090*/  IADD3 R248, R252, -0xa4, RZ ;  /* 0xffffff5cfcf87810 */ /* 0x000fc40007ffe0ff */
[----:B------:R4:W-:Y:S01]  /*120a0*/  LDGSTS.E [R235+0x27e00], [R226.64], !P1 ;  /* 0x27e00000e2eb7fae */ /* 0x0009e2000c921848 */
[----:B-1----:R-:W-:-:S03]  /*120b0*/  IMAD.WIDE R2, R0, 0x4, R240 ;  /* 0x0000000400027825 */ /* 0x002fc600078e02f0 */
[----:B------:R-:W2:Y:S04]  /*120c0*/  LDL.LU.64 R240, [R1+0x6e8] ;  /* 0x0006e80001f07983 */ /* 0x000ea80000300a00 */
[----:B------:R1:W-:Y:S04]  /*120d0*/  STL.64 [R1+0x148], R224 ;  /* 0x000148e001007387 */ /* 0x0003e80000100a00 */
[----:B------:R-:W2:Y:S01]  /*120e0*/  LDL.LU.64 R228, [R1+0x6f0] ;  /* 0x0006f00001e47983 */ /* 0x000ea20000300a00 */
[----:B------:R-:W-:-:S03]  /*120f0*/  ISETP.GE.U32.AND P5, PT, R248, 0x7ffffedd, PT ;  /* 0x7ffffeddf800780c */ /* 0x000fc60003fa6070 */
[----:B------:R1:W-:Y:S04]  /*12100*/  STL.64 [R1+0x140], R2 ;  /* 0x0001400201007387 */ /* 0x0003e80000100a00 */
[----:B----4-:R-:W4:Y:S06]  /*12110*/  LDL.LU.64 R226, [R1+0x6f8] ;  /* 0x0006f80001e27983 */ /* 0x010f2c0000300a00 */
[----:B------:R1:W-:Y:S01]  /*12120*/  LDGSTS.E [R235+0x28c00], [R224.64], !P5 ;  /* 0x28c00000e0eb7fae */ /* 0x0003e2000e921848 */
[----:B------:R-:W-:-:S02]  /*12130*/  IADD3 R247, R252, -0xa8, RZ ;  /* 0xffffff58fcf77810 */ /* 0x000fc40007ffe0ff */
[----:B------:R-:W-:Y:S01]  /*12140*/  IADD3 R248, R252, -0xac, RZ ;  /* 0xffffff54fcf87810 */ /* 0x000fe20007ffe0ff */
[----:B------:R1:W-:Y:S04]  /*12150*/  LDGSTS.E [R235+0x28e00], [R2.64], !P5 ;  /* 0x28e0000002eb7fae */ /* 0x0003e8000e921848 */
[----:B-1----:R-:W4:Y:S01]  /*12160*/  LDL.LU.64 R224, [R1+0x700] ;  /* 0x0007000001e07983 */ /* 0x002f220000300a00 */
[----:B------:R-:W-:Y:S02]  /*12170*/  ISETP.GE.U32.AND P2, PT, R247, 0x7ffffed9, PT ;  /* 0x7ffffed9f700780c */ /* 0x000fe40003f46070 */
[----:B------:R-:W-:Y:S02]  /*12180*/  ISETP.GE.U32.AND P0, PT, R248, 0x7ffffed5, PT ;  /* 0x7ffffed5f800780c */ /* 0x000fe40003f06070 */
[----:B------:R-:W-:Y:S01]  /*12190*/  IADD3 R247, R252, -0xb0, RZ ;  /* 0xffffff50fcf77810 */ /* 0x000fe20007ffe0ff */
[----:B------:R-:W-:-:S03]  /*121a0*/  IMAD.WIDE R222, R0, 0x4, R222 ;  /* 0x0000000400de7825 */ /* 0x000fc600078e02de */
[----:B------:R-:W-:Y:S01]  /*121b0*/  ISETP.GE.U32.AND P6, PT, R247, 0x7ffffed1, PT ;  /* 0x7ffffed1f700780c */ /* 0x000fe20003fc6070 */
[C---:B------:R-:W-:Y:S01]  /*121c0*/  IMAD.WIDE R2, R0.reuse, 0x4, R244 ;  /* 0x0000000400027825 */ /* 0x040fe200078e02f4 */
[----:B------:R1:W-:Y:S03]  /*121d0*/  STL.64 [R1+0x130], R222 ;  /* 0x000130de01007387 */ /* 0x0003e60000100a00 */
[C---:B------:R-:W-:Y:S01]  /*121e0*/  IMAD.WIDE R242, R0.reuse, 0x4, R242 ;  /* 0x0000000400f27825 */ /* 0x040fe200078e02f2 */
[----:B------:R1:W-:Y:S04]  /*121f0*/  STL.64 [R1+0xb8], R2 ;  /* 0x0000b80201007387 */ /* 0x0003e80000100a00 */
[----:B------:R1:W-:Y:S04]  /*12200*/  LDGSTS.E [R235+0x29c00], [R222.64], !P2 ;  /* 0x29c00000deeb7fae */ /* 0x0003e8000d121848 */
[----:B------:R3:W-:Y:S04]  /*12210*/  LDGSTS.E [R235+0x29e00], [R2.64], !P2 ;  /* 0x29e0000002eb7fae */ /* 0x0007e8000d121848 */
[----:B------:R3:W-:Y:S04]  /*12220*/  LDGSTS.E [R235+0x2ac00], [R242.64], !P0 ;  /* 0x2ac00000f2eb7fae */ /* 0x0007e8000c121848 */
[----:B-1----:R-:W4:Y:S04]  /*12230*/  LDL.LU.64 R222, [R1+0x770] ;  /* 0x0007700001de7983 */ /* 0x002f280000300a00 */
[----:B------:R-:W-:Y:S01]  /*12240*/  STL.64 [R1+0xb0], R242 ;  /* 0x0000b0f201007387 */ /* 0x000fe20000100a00 */
[----:B---3--:R-:W-:-:S05]  /*12250*/  IMAD.WIDE R238, R0, 0x4, R238 ;  /* 0x0000000400ee7825 */ /* 0x008fca00078e02ee */
[----:B------:R1:W-:Y:S04]  /*12260*/  STL.64 [R1+0x88], R238 ;  /* 0x000088ee01007387 */ /* 0x0003e80000100a00 */
[----:B------:R1:W-:Y:S04]  /*12270*/  LDGSTS.E [R235+0x2ae00], [R238.64], !P0 ;  /* 0x2ae00000eeeb7fae */ /* 0x0003e8000c121848 */
[----:B------:R-:W3:Y:S01]  /*12280*/  LDL.LU.64 R2, [R1+0x788] ;  /* 0x0007880001027983 */ /* 0x000ee20000300a00 */
[----:B------:R-:W-:-:S04]  /*12290*/  IMAD.WIDE R230, R0, 0x4, R230 ;  /* 0x0000000400e67825 */ /* 0x000fc800078e02e6 */
[C---:B-1----:R-:W-:Y:S01]  /*122a0*/  IMAD.WIDE R238, R0.reuse, 0x4, R232 ;  /* 0x0000000400ee7825 */ /* 0x042fe200078e02e8 */
[----:B------:R1:W-:Y:S04]  /*122b0*/  LDGSTS.E [R235+0x2bc00], [R230.64], !P6 ;  /* 0x2bc00000e6eb7fae */ /* 0x0003e8000f121848 */
[----:B------:R-:W3:Y:S04]  /*122c0*/  LDL.LU.64 R232, [R1+0x7b0] ;  /* 0x0007b00001e87983 */ /* 0x000ee80000300a00 */
[----:B------:R-:W3:Y:S04]  /*122d0*/  LDL.LU.64 R242, [R1+0x7a8] ;  /* 0x0007a80001f27983 */ /* 0x000ee80000300a00 */
[----:B------:R1:W-:Y:S04]  /*122e0*/  STL.64 [R1+0x80], R230 ;  /* 0x000080e601007387 */ /* 0x0003e80000100a00 */
[----:B------:R2:W-:Y:S04]  /*122f0*/  STL.64 [R1+0x58], R238 ;  /* 0x000058ee01007387 */ /* 0x0005e80000100a00 */
[----:B------:R2:W-:Y:S04]  /*12300*/  LDGSTS.E [R235+0x2be00], [R238.64], !P6 ;  /* 0x2be00000eeeb7fae */ /* 0x0005e8000f121848 */
[----:B-1----:R-:W3:Y:S01]  /*12310*/  LDL.LU.64 R230, [R1+0x7a0] ;  /* 0x0007a00001e67983 */ /* 0x002ee20000300a00 */
[----:B--2---:R-:W-:-:S04]  /*12320*/  IMAD.WIDE R240, R0, 0x4, R240 ;  /* 0x0000000400f07825 */ /* 0x004fc800078e02f0 */
[----:B------:R-:W-:Y:S01]  /*12330*/  IMAD.WIDE R228, R0, 0x4, R228 ;  /* 0x0000000400e47825 */ /* 0x000fe200078e02e4 */
[----:B------:R1:W-:Y:S04]  /*12340*/  STL.64 [R1+0x50], R240 ;  /* 0x000050f001007387 */ /* 0x0003e80000100a00 */
[----:B------:R2:W-:Y:S04]  /*12350*/  STL.64 [R1+0x38], R228 ;  /* 0x000038e401007387 */ /* 0x0005e80000100a00 */
[----:B------:R-:W3:Y:S01]  /*12360*/  LDL.LU.64 R238, [R1+0x798] ;  /* 0x0007980001ee7983 */ /* 0x000ee20000300a00 */
[----:B------:R-:W-:-:S04]  /*12370*/  IADD3 R248, R252, -0xb4, RZ ;  /* 0xffffff4cfcf87810 */ /* 0x000fc80007ffe0ff */
[----:B------:R-:W-:Y:S02]  /*12380*/  ISETP.GE.U32.AND P4, PT, R248, 0x7ffffecd, PT ;  /* 0x7ffffecdf800780c */ /* 0x000fe40003f86070 */
[----:B------:R-:W-:-:S04]  /*12390*/  IADD3 R248, R252, -0xbc, RZ ;  /* 0xffffff44fcf87810 */ /* 0x000fc80007ffe0ff */
[----:B------:R-:W-:Y:S02]  /*123a0*/  ISETP.GE.U32.AND P1, PT, R248, 0x7ffffec5, PT ;  /* 0x7ffffec5f800780c */ /* 0x000fe40003f26070 */
[----:B------:R-:W-:Y:S01]  /*123b0*/  IADD3 R248, R252, -0xc4, RZ ;  /* 0xffffff3cfcf87810 */ /* 0x000fe20007ffe0ff */
[----:B----4-:R-:W-:Y:S02]  /*123c0*/  IMAD.WIDE R244, R0, 0x4, R226 ;  /* 0x0000000400f47825 */ /* 0x010fe400078e02e2 */
[----:B------:R-:W4:Y:S01]  /*123d0*/  LDL.LU.64 R226, [R1+0x790] ;  /* 0x0007900001e27983 */ /* 0x000f220000300a00 */
[----:B------:R-:W-:Y:S02]  /*123e0*/  ISETP.GE.U32.AND P2, PT, R248, 0x7ffffebd, PT ;  /* 0x7ffffebdf800780c */ /* 0x000fe40003f46070 */
[----:B------:R-:W-:Y:S01]  /*123f0*/  IADD3 R248, R252, -0xcc, RZ ;  /* 0xffffff34fcf87810 */ /* 0x000fe20007ffe0ff */
[----:B------:R1:W-:Y:S03]  /*12400*/  LDGSTS.E [R235+0x2cc00], [R240.64], !P4 ;  /* 0x2cc00000f0eb7fae */ /* 0x0003e6000e121848 */
[----:B------:R-:W-:Y:S01]  /*12410*/  ISETP.GE.U32.AND P6, PT, R248, 0x7ffffeb5, PT ;  /* 0x7ffffeb5f800780c */ /* 0x000fe20003fc6070 */
[----:B------:R-:W-:Y:S01]  /*12420*/  IMAD.WIDE R248, R0, 0x4, R224 ;  /* 0x0000000400f87825 */ /* 0x000fe200078e02e0 */
[----:B------:R2:W-:Y:S04]  /*12430*/  LDGSTS.E [R235+0x2ce00], [R228.64], !P4 ;  /* 0x2ce00000e4eb7fae */ /* 0x0005e8000e121848 */
[----:B------:R-:W4:Y:S04]  /*12440*/  LDL.LU.64 R224, [R1+0x780] ;  /* 0x0007800001e07983 */ /* 0x000f280000300a00 */
[----:B------:R-:W-:Y:S04]  /*12450*/  STL.64 [R1+0x30], R244 ;  /* 0x000030f401007387 */ /* 0x000fe80000100a00 */
[----:B-1----:R-:W4:Y:S04]  /*12460*/  LDL.LU.64 R240, [R1+0x778] ;  /* 0x0007780001f07983 */ /* 0x002f280000300a00 */
[----:B--2---:R-:W2:Y:S01]  /*12470*/  LDL.LU.64 R228, [R1+0x768] ;  /* 0x0007680001e47983 */ /* 0x004ea20000300a00 */
[----:B------:R-:W-:-:S04]  /*12480*/  IADD3 R247, R252, -0xb8, RZ ;  /* 0xffffff48fcf77810 */ /* 0x000fc80007ffe0ff */
[----:B------:R-:W-:Y:S02]  /*12490*/  ISETP.GE.U32.AND P3, PT, R247, 0x7ffffec9, PT ;  /* 0x7ffffec9f700780c */ /* 0x000fe40003f66070 */
[----:B------:R-:W-:Y:S01]  /*124a0*/  IADD3 R247, R252, -0xc0, RZ ;  /* 0xffffff40fcf77810 */ /* 0x000fe20007ffe0ff */
[----:B------:R-:W-:-:S03]  /*124b0*/  IMAD.WIDE R222, R0, 0x4, R222 ;  /* 0x0000000400de7825 */ /* 0x000fc600078e02de */
[----:B------:R-:W-:Y:S02]  /*124c0*/  ISETP.GE.U32.AND P5, PT, R247, 0x7ffffec1, PT ;  /* 0x7ffffec1f700780c */ /* 0x000fe40003fa6070 */
[----:B------:R1:W-:Y:S04]  /*124d0*/  STL.64 [R1+0x2b0], R222 ;  /* 0x0002b0de01007387 */ /* 0x0003e80000100a00 */
[----:B------:R1:W-:Y:S04]  /*124e0*/  STL.64 [R1+0x14b8], R248 ;  /* 0x0014b8f801007387 */ /* 0x0003e80000100a00 */
[----:B------:R1:W-:Y:S04]  /*124f0*/  LDGSTS.E [R235+0x2dc00], [R244.64], !P3 ;  /* 0x2dc00000f4eb7fae */ /* 0x0003e8000d921848 */
[----:B------:R1:W-:Y:S04]  /*12500*/  LDGSTS.E [R235+0x2de00], [R248.64], !P3 ;  /* 0x2de00000f8eb7fae */ /* 0x0003e8000d921848 */
[----:B------:R1:W-:Y:S02]  /*12510*/  LDGSTS.E [R235+0x2ec00], [R222.64], !P1 ;  /* 0x2ec00000deeb7fae */ /* 0x0003e4000c921848 */
[----:B-1----:R-:W-:Y:S01]  /*12520*/  IADD3 R222, R252, -0xdc, RZ ;  /* 0xffffff24fcde7810 */ /* 0x002fe20007ffe0ff */
[----:B---3--:R-:W-:-:S05]  /*12530*/  IMAD.WIDE R2, R0, 0x4, R2 ;  /* 0x0000000400027825 */ /* 0x008fca00078e0202 */
[----:B------:R1:W-:Y:S04]  /*12540*/  STL.64 [R1+0x2c8], R2 ;  /* 0x0002c80201007387 */ /* 0x0003e80000100a00 */
[----:B------:R1:W-:Y:S01]  /*12550*/  LDGSTS.E [R235+0x2ee00], [R2.64], !P1 ;  /* 0x2ee0000002eb7fae */ /* 0x0003e2000c921848 */
[----:B------:R-:W-:-:S03]  /*12560*/  IMAD.WIDE R248, R0, 0x4, R232 ;  /* 0x0000000400f87825 */ /* 0x000fc600078e02e8 */
[----:B------:R-:W3:Y:S01]  /*12570*/  LDL.LU.64 R232, [R1+0x760] ;  /* 0x0007600001e87983 */ /* 0x000ee20000300a00 */
[----:B------:R-:W-:-:S03]  /*12580*/  IMAD.WIDE R244, R0, 0x4, R242 ;  /* 0x0000000400f47825 */ /* 0x000fc600078e02f2 */
[----:B------:R-:W3:Y:S04]  /*12590*/  LDL.LU.64 R242, [R1+0x758] ;  /* 0x0007580001f27983 */ /* 0x000ee80000300a00 */
[----:B------:R-:W-:Y:S04]  /*125a0*/  STL.64 [R1+0x2f0], R248 ;  /* 0x0002f0f801007387 */ /* 0x000fe80000100a00 */
[----:B------:R-:W-:Y:S04]  /*125b0*/  STL.64 [R1+0x308], R244 ;  /* 0x000308f401007387 */ /* 0x000fe80000100a00 */
[----:B------:R1:W-:Y:S01]  /*125c0*/  LDGSTS.E [R235+0x2fc00], [R248.64], !P5 ;  /* 0x2fc00000f8eb7fae */ /* 0x0003e2000e921848 */
[----:B------:R-:W-:-:S03]  /*125d0*/  IMAD.WIDE R230, R0, 0x4, R230 ;  /* 0x0000000400e67825 */ /* 0x000fc600078e02e6 */
[----:B------:R3:W-:Y:S01]  /*125e0*/  LDGSTS.E [R235+0x2fe00], [R244.64], !P5 ;  /* 0x2fe00000f4eb7fae */ /* 0x0007e2000e921848 */
[----:B------:R-:W-:Y:S02]  /*125f0*/  ISETP.GE.U32.AND P5, PT, R222, 0x7ffffea5, PT ;  /* 0x7ffffea5de00780c */ /* 0x000fe40003fa6070 */
[----:B------:R-:W-:Y:S01]  /*12600*/  IADD3 R247, R252, -0xc8, RZ ;  /* 0xffffff38fcf77810 */ /* 0x000fe20007ffe0ff */
[----:B------:R1:W-:Y:S02]  /*12610*/  LDGSTS.E [R235+0x30c00], [R230.64], !P2 ;  /* 0x30c00000e6eb7fae */ /* 0x0003e4000d121848 */
[C---:B-1----:R-:W-:Y:S02]  /*12620*/  IMAD.WIDE R2, R0.reuse, 0x4, R238 ;  /* 0x0000000400027825 */ /* 0x042fe400078e02ee */
[----:B------:R-:W3:Y:S04]  /*12630*/  LDL.LU.64 R238, [R1+0x750] ;  /* 0x0007500001ee7983 */ /* 0x000ee80000300a00 */
[----:B------:R-:W-:Y:S04]  /*12640*/  STL.64 [R1+0x368], R230 ;  /* 0x000368e601007387 */ /* 0x000fe80000100a00 */
[----:B------:R2:W-:Y:S04]  /*12650*/  STL.64 [R1+0x370], R2 ;  /* 0x0003700201007387 */ /* 0x0005e80000100a00 */
[----:B------:R-:W3:Y:S01]  /*12660*/  LDL.LU.64 R222, [R1+0x748] ;  /* 0x0007480001de7983 */ /* 0x000ee20000300a00 */
[----:B------:R-:W-:Y:S01]  /*12670*/  ISETP.GE.U32.AND P0, PT, R247, 0x7ffffeb9, PT ;  /* 0x7ffffeb9f700780c */ /* 0x000fe20003f06070 */
[----:B----4-:R-:W-:-:S02]  /*12680*/  IMAD.WIDE R226, R0, 0x4, R226 ;  /* 0x0000000400e27825 */ /* 0x010fc400078e02e2 */
[----:B------:R2:W-:Y:S04]  /*12690*/  LDGSTS.E [R235+0x30e00], [R2.64], !P2 ;  /* 0x30e0000002eb7fae */ /* 0x0005e8000d121848 */
[----:B------:R-:W-:Y:S01]  /*126a0*/  STL.64 [R1+0x4a8], R226 ;  /* 0x0004a8e201007387 */ /* 0x000fe20000100a00 */
[----:B------:R-:W-:-:S05]  /*126b0*/  IMAD.WIDE R224, R0, 0x4, R224 ;  /* 0x0000000400e07825 */ /* 0x000fca00078e02e0 */
[----:B------:R1:W-:Y:S01]  /*126c0*/  LDGSTS.E [R235+0x31c00], [R226.64], !P0 ;  /* 0x31c00000e2eb7fae */ /* 0x0003e2000c121848 */
[----:B------:R-:W-:-:S03]  /*126d0*/  IMAD.WIDE R240, R0, 0x4, R240 ;  /* 0x0000000400f07825 */ /* 0x000fc600078e02f0 */
[----:B------:R4:W-:Y:S01]  /*126e0*/  STL.64 [R1+0x4b0], R224 ;  /* 0x0004b0e001007387 */ /* 0x0009e20000100a00 */
[----:B--2---:R-:W-:-:S03]  /*126f0*/  IMAD.WIDE R2, R0, 0x4, R228 ;  /* 0x0000000400027825 */ /* 0x004fc600078e02e4 */
[----:B------:R4:W-:Y:S01]  /*12700*/  LDGSTS.E [R235+0x31e00], [R224.64], !P0 ;  /* 0x31e00000e0eb7fae */ /* 0x0009e2000c121848 */
[----:B------:R-:W-:-:S03]  /*12710*/  IADD3 R230, R252, -0xe4, RZ ;  /* 0xffffff1cfce67810 */ /* 0x000fc60007ffe0ff */
[----:B------:R2:W-:Y:S01]  /*12720*/  STL.64 [R1+0x4e8], R240 ;  /* 0x0004e8f001007387 */ /* 0x0005e20000100a00 */
[----:B------:R-:W-:Y:S02]  /*12730*/  ISETP.GE.U32.AND P0, PT, R230, 0x7ffffe9d, PT ;  /* 0x7ffffe9de600780c */ /* 0x000fe40003f06070 */
[----:B------:R-:W-:Y:S01]  /*12740*/  IADD3 R247, R252, -0xd0, RZ ;  /* 0xffffff30fcf77810 */ /* 0x000fe20007ffe0ff */
[----:B------:R2:W-:Y:S04]  /*12750*/  LDGSTS.E [R235+0x32c00], [R240.64], !P6 ;  /* 0x32c00000f0eb7fae */ /* 0x0005e8000f121848 */
[----:B----4-:R-:W4:Y:S04]  /*12760*/  LDL.LU.64 R224, [R1+0x740] ;  /* 0x0007400001e07983 */ /* 0x010f280000300a00 */
[----:B------:R2:W-:Y:S04]  /*12770*/  STL.64 [R1+0x4f0], R2 ;  /* 0x0004f00201007387 */ /* 0x0005e80000100a00 */
[----:B-1----:R-:W4:Y:S04]  /*12780*/  LDL.LU.64 R226, [R1+0x738] ;  /* 0x0007380001e27983 */ /* 0x002f280000300a00 */
[----:B------:R-:W4:Y:S04]  /*12790*/  LDL.LU.64 R228, [R1+0x730] ;  /* 0x0007300001e47983 */ /* 0x000f280000300a00 */
[----:B------:R-:W4:Y:S01]  /*127a0*/  LDL.LU.64 R230, [R1+0x728] ;  /* 0x0007280001e67983 */ /* 0x000f220000300a00 */
[----:B------:R-:W-:-:S02]  /*127b0*/  ISETP.GE.U32.AND P4, PT, R247, 0x7ffffeb1, PT ;  /* 0x7ffffeb1f700780c */ /* 0x000fc40003f86070 */
[C---:B------:R-:W-:Y:S01]  /*127c0*/  IADD3 R247, R252.reuse, -0xd8, RZ ;  /* 0xffffff28fcf77810 */ /* 0x040fe20007ffe0ff */
[----:B------:R1:W-:Y:S03]  /*127d0*/  LDGSTS.E [R235+0x32e00], [R2.64], !P6 ;  /* 0x32e0000002eb7fae */ /* 0x0003e6000f121848 */
[----:B------:R-:W-:Y:S02]  /*127e0*/  ISETP.GE.U32.AND P1, PT, R247, 0x7ffffea9, PT ;  /* 0x7ffffea9f700780c */ /* 0x000fe40003f26070 */
[C---:B------:R-:W-:Y:S02]  /*127f0*/  IADD3 R247, R252.reuse, -0xe0, RZ ;  /* 0xffffff20fcf77810 */ /* 0x040fe40007ffe0ff */
[----:B------:R-:W-:Y:S02]  /*12800*/  IADD3 R234, R252, -0xd4, RZ ;  /* 0xffffff2cfcea7810 */ /* 0x000fe40007ffe0ff */
[----:B------:R-:W-:-:S02]  /*12810*/  ISETP.GE.U32.AND P2, PT, R247, 0x7ffffea1, PT ;  /* 0x7ffffea1f700780c */ /* 0x000fc40003f46070 */
[----:B------:R-:W-:Y:S02]  /*12820*/  IADD3 R247, R252, -0xe8, RZ ;  /* 0xffffff18fcf77810 */ /* 0x000fe40007ffe0ff */
[----:B------:R-:W-:Y:S02]  /*12830*/  ISETP.GE.U32.AND P3, PT, R234, 0x7ffffead, PT ;  /* 0x7ffffeadea00780c */ /* 0x000fe40003f66070 */
[----:B------:R-:W-:Y:S02]  /*12840*/  ISETP.GE.U32.AND P6, PT, R247, 0x7ffffe99, PT ;  /* 0x7ffffe99f700780c */ /* 0x000fe40003fc6070 */
[C---:B--2---:R-:W-:Y:S02]  /*12850*/  IADD3 R240, R252.reuse, -0xec, RZ ;  /* 0xffffff14fcf07810 */ /* 0x044fe40007ffe0ff */
[----:B------:R-:W-:Y:S02]  /*12860*/  IADD3 R247, R252, -0xf0, RZ ;  /* 0xffffff10fcf77810 */ /* 0x000fe40007ffe0ff */
[----:B------:R-:W-:Y:S01]  /*12870*/  LOP3.LUT R252, R237, 0x60, RZ, 0x3c, !PT ;  /* 0x00000060edfc7812 */ /* 0x000fe200078e3cff */
[----:B---3--:R-:W-:-:S02]  /*12880*/  IMAD.WIDE R244, R0, 0x4, R232 ;  /* 0x0000000400f47825 */ /* 0x008fc400078e02e8 */
[----:B------:R-:W2:Y:S02]  /*12890*/  LDL.LU.64 R232, [R1+0x720] ;  /* 0x0007200001e87983 */ /* 0x000ea40000300a00 */
[----:B------:R-:W-:Y:S02]  /*128a0*/  IMAD.WIDE R242, R0, 0x4, R242 ;  /* 0x0000000400f27825 */ /* 0x000fe400078e02f2 */
[----:B-1----:R-:W2:Y:S04]  /*128b0*/  LDL.LU.64 R234, [R1+0x718] ;  /* 0x0007180001ea7983 */ /* 0x002ea80000300a00 */
[----:B------:R-:W-:Y:S04]  /*128c0*/  STL.64 [R1+0x528], R244 ;  /* 0x000528f401007387 */ /* 0x000fe80000100a00 */
[----:B------:R1:W-:Y:S04]  /*128d0*/  STL.64 [R1+0x530], R242 ;  /* 0x000530f201007387 */ /* 0x0003e80000100a00 */
[----:B------:R-:W2:Y:S04]  /*128e0*/  LDL.LU.64 R236, [R1+0x710] ;  /* 0x0007100001ec7983 */ /* 0x000ea80000300a00 */
[----:B------:R1:W-:Y:S04]  /*128f0*/  LDGSTS.E [R252+0x33c00], [R244.64], !P4 ;  /* 0x33c00000f4fc7fae */ /* 0x0003e8000e121848 */
[----:B------:R1:W-:Y:S01]  /*12900*/  LDGSTS.E [R252+0x33e00], [R242.64], !P4 ;  /* 0x33e00000f2fc7fae */ /* 0x0003e2000e121848 */
[----:B------:R-:W-:Y:S01]  /*12910*/  ISETP.GE.U32.AND P4, PT, R240, 0x7ffffe95, PT ;  /* 0x7ffffe95f000780c */ /* 0x000fe20003f86070 */
[----:B------:R-:W-:-:S05]  /*12920*/  IMAD.WIDE R2, R0, 0x4, R238 ;  /* 0x0000000400027825 */ /* 0x000fca00078e02ee */
[----:B------:R1:W-:Y:S04]  /*12930*/  STL.64 [R1+0x568], R2 ;  /* 0x0005680201007387 */ /* 0x0003e80000100a00 */
[----:B------:R-:W3:Y:S01]  /*12940*/  LDL.LU.64 R238, [R1+0x708] ;  /* 0x0007080001ee7983 */ /* 0x000ee20000300a00 */
[----:B------:R-:W-:-:S03]  /*12950*/  IMAD.WIDE R222, R0, 0x4, R222 ;  /* 0x0000000400de7825 */ /* 0x000fc600078e02de */
[----:B------:R1:W-:Y:S04]  /*12960*/  LDGSTS.E [R252+0x34c00], [R2.64], !P3 ;  /* 0x34c0000002fc7fae */ /* 0x0003e8000d921848 */
[----:B------:R1:W-:Y:S04]  /*12970*/  STL.64 [R1+0x570], R222 ;  /* 0x000570de01007387 */ /* 0x0003e80000100a00 */
[----:B------:R-:W3:Y:S04]  /*12980*/  LDL.LU.64 R240, [R1+0x20] ;  /* 0x0000200001f07983 */ /* 0x000ee80000300a00 */
[----:B-1----:R-:W3:Y:S04]  /*12990*/  LDL.LU.64 R242, [R1+0x18] ;  /* 0x0000180001f27983 */ /* 0x002ee80000300a00 */
[----:B------:R-:W3:Y:S04]  /*129a0*/  LDL.LU.64 R244, [R1+0x10] ;  /* 0x0000100001f47983 */ /* 0x000ee80000300a00 */
[----:B------:R-:W3:Y:S04]  /*129b0*/  LDL.LU.64 R2, [R1+0x8] ;  /* 0x0000080001027983 */ /* 0x000ee80000300a00 */
[----:B------:R-:W3:Y:S04]  /*129c0*/  LDL.LU.64 R248, [R1] ;  /* 0x0000000001f87983 */ /* 0x000ee80000300a00 */
[----:B------:R1:W-:Y:S01]  /*129d0*/  LDGSTS.E [R252+0x34e00], [R222.64], !P3 ;  /* 0x34e00000defc7fae */ /* 0x0003e2000d921848 */
[----:B------:R-:W-:Y:S01]  /*129e0*/  ISETP.GE.U32.AND P3, PT, R247, 0x7ffffe91, PT ;  /* 0x7ffffe91f700780c */ /* 0x000fe20003f66070 */
[----:B-1----:R-:W-:-:S02]  /*129f0*/  IMAD.MOV.U32 R252, RZ, RZ, c[0x0][0x180] ;  /* 0x00006000fffc7624 */ /* 0x002fc400078e00ff */
[----:B------:R-:W3:Y:S03]  /*12a00*/  LDL.LU.64 R222, [R1+0x1658] ;  /* 0x0016580001de7983 */ /* 0x000ee60000300a00 */
[----:B------:R-:W-:Y:S02]  /*12a10*/  IADD3 R247, R252, -0xf4, RZ ;  /* 0xffffff0cfcf77810 */ /* 0x000fe40007ffe0ff */
[----:B------:R-:W1:Y:S01]  /*12a20*/  S2R R252, SR_TID.X ;  /* 0x0000000000fc7919 */ /* 0x000e620000002100 */
[----:B----4-:R-:W-:-:S04]  /*12a30*/  IMAD.WIDE R224, R0, 0x4, R224 ;  /* 0x0000000400e07825 */ /* 0x010fc800078e02e0 */
[----:B------:R-:W-:Y:S01]  /*12a40*/  IMAD.WIDE R226, R0, 0x4, R226 ;  /* 0x0000000400e27825 */ /* 0x000fe200078e02e2 */
[----:B-1----:R-:W-:-:S05]  /*12a50*/  LOP3.LUT R252, R252, 0x7f, RZ, 0xc0, !PT ;  /* 0x0000007ffcfc7812 */ /* 0x002fca00078ec0ff */
[----:B------:R-:W-:-:S05]  /*12a60*/  IMAD.SHL.U32 R252, R252, 0x4, RZ ;  /* 0x00000004fcfc7824 */ /* 0x000fca00078e00ff */
[----:B------:R-:W-:Y:S01]  /*12a70*/  LOP3.LUT R252, R252, 0x60, RZ, 0x3c, !PT ;  /* 0x00000060fcfc7812 */ /* 0x000fe200078e3cff */
[----:B------:R-:W-:-:S04]  /*12a80*/  IMAD.WIDE R228, R0, 0x4, R228 ;  /* 0x0000000400e47825 */ /* 0x000fc800078e02e4 */
[----:B------:R1:W-:Y:S01]  /*12a90*/  LDGSTS.E [R252+0x35c00], [R224.64], !P1 ;  /* 0x35c00000e0fc7fae */ /* 0x0003e2000c921848 */
[----:B------:R-:W-:-:S03]  /*12aa0*/  IMAD.WIDE R230, R0, 0x4, R230 ;  /* 0x0000000400e67825 */ /* 0x000fc600078e02e6 */
[----:B------:R1:W-:Y:S01]  /*12ab0*/  LDGSTS.E [R252+0x35e00], [R226.64], !P1 ;  /* 0x35e00000e2fc7fae */ /* 0x0003e2000c921848 */
[----:B------:R-:W-:Y:S01]  /*12ac0*/  ISETP.GE.U32.AND P1, PT, R247, 0x7ffffe8d, PT ;  /* 0x7ffffe8df700780c */ /* 0x000fe20003f26070 */
[----:B------:R-:W-:Y:S02]  /*12ad0*/  IMAD.MOV.U32 R247, RZ, RZ, c[0x0][0x180] ;  /* 0x00006000fff77624 */ /* 0x000fe400078e00ff */
[----:B------:R1:W-:Y:S03]  /*12ae0*/  LDGSTS.E [R252+0x36c00], [R228.64], !P5 ;  /* 0x36c00000e4fc7fae */ /* 0x0003e6000e921848 */
[----:B------:R-:W-:Y:S01]  /*12af0*/  IADD3 R247, R247, -0xf8, RZ ;  /* 0xffffff08f7f77810 */ /* 0x000fe20007ffe0ff */
[----:B------:R1:W-:Y:S03]  /*12b00*/  LDGSTS.E [R252+0x36e00], [R230.64], !P5 ;  /* 0x36e00000e6fc7fae */ /* 0x0003e6000e921848 */
[----:B------:R-:W-:-:S02]  /*12b10*/  ISETP.GE.U32.AND P5, PT, R247, 0x7ffffe89, PT ;  /* 0x7ffffe89f700780c */ /* 0x000fc40003fa6070 */
[----:B-1----:R-:W-:-:S04]  /*12b20*/  MOV R252, c[0x0][0x180] ;  /* 0x0000600000fc7a02 */ /* 0x002fc80000000f00 */
[----:B------:R-:W-:Y:S02]  /*12b30*/  IADD3 R247, R252, -0xfc, RZ ;  /* 0xffffff04fcf77810 */ /* 0x000fe40007ffe0ff */
[----:B------:R-:W1:Y:S04]  /*12b40*/  S2R R252, SR_TID.X ;  /* 0x0000000000fc7919 */ /* 0x000e680000002100 */
[----:B------:R4:W-:Y:S04]  /*12b50*/  STL.64 [R1+0x5a8], R224 ;  /* 0x0005a8e001007387 */ /* 0x0009e80000100a00 */
[----:B------:R1:W-:Y:S04]  /*12b60*/  STL.64 [R1+0x5b0], R226 ;  /* 0x0005b0e201007387 */ /* 0x0003e80000100a00 */
[----:B----4-:R-:W4:Y:S04]  /*12b70*/  LDL.LU.64 R224, [R1+0x1650] ;  /* 0x0016500001e07983 */ /* 0x010f280000300a00 */
[----:B-1----:R-:W4:Y:S01]  /*12b80*/  LDL.LU.64 R226, [R1+0x1648] ;  /* 0x0016480001e27983 */ /* 0x002f220000300a00 */
[----:B------:R-:W-:-:S05]  /*12b90*/  LOP3.LUT R252, R252, 0x7f, RZ, 0xc0, !PT ;  /* 0x0000007ffcfc7812 */ /* 0x000fca00078ec0ff */
[----:B------:R-:W-:-:S05]  /*12ba0*/  IMAD.SHL.U32 R252, R252, 0x4, RZ ;  /* 0x00000004fcfc7824 */ /* 0x000fca00078e00ff */
[----:B------:R-:W-:Y:S01]  /*12bb0*/  LOP3.LUT R252, R252, 0x60, RZ, 0x3c, !PT ;  /* 0x00000060fcfc7812 */ /* 0x000fe200078e3cff */
[----:B------:R1:W-:Y:S04]  /*12bc0*/  STL.64 [R1+0x5e8], R228 ;  /* 0x0005e8e401007387 */ /* 0x0003e80000100a00 */
[----:B------:R2:W-:Y:S04]  /*12bd0*/  STL.64 [R1+0x5f0], R230 ;  /* 0x0005f0e601007387 */ /* 0x0005e80000100a00 */
[----:B-1----:R-:W4:Y:S04]  /*12be0*/  LDL.LU.64 R228, [R1+0x1640] ;  /* 0x0016400001e47983 */ /* 0x002f280000300a00 */
[----:B--2---:R-:W2:Y:S01]  /*12bf0*/  LDL.LU.64 R230, [R1+0x1638] ;  /* 0x0016380001e67983 */ /* 0x004ea20000300a00 */
[----:B------:R-:W-:-:S04]  /*12c00*/  IMAD.WIDE R232, R0, 0x4, R232 ;  /* 0x0000000400e87825 */ /* 0x000fc800078e02e8 */
[C---:B------:R-:W-:Y:S01]  /*12c10*/  IMAD.WIDE R234, R0.reuse, 0x4, R234 ;  /* 0x0000000400ea7825 */ /* 0x040fe200078e02ea */
[----:B------:R1:W-:Y:S04]  /*12c20*/  LDGSTS.E [R252+0x37c00], [R232.64], !P2 ;  /* 0x37c00000e8fc7fae */ /* 0x0003e8000d121848 */
[----:B------:R1:W-:Y:S01]  /*12c30*/  LDGSTS.E [R252+0x37e00], [R234.64], !P2 ;  /* 0x37e00000eafc7fae */ /* 0x0003e2000d121848 */
[----:B------:R-:W-:Y:S01]  /*12c40*/  ISETP.GE.U32.AND P2, PT, R247, 0x7ffffe85, PT ;  /* 0x7ffffe85f700780c */ /* 0x000fe20003f46070 */
[----:B------:R-:W-:Y:S02]  /*12c50*/  IMAD.U32 R247, RZ, RZ, UR4 ;  /* 0x00000004fff77e24 */ /* 0x000fe4000f8e00ff */
[----:B------:R1:W-:Y:S01]  /*12c60*/  STL.64 [R1+0x628], R232 ;  /* 0x000628e801007387 */ /* 0x0003e20000100a00 */
[----:B------:R-:W-:-:S03]  /*12c70*/  IMAD.WIDE R236, R0, 0x4, R236 ;  /* 0x0000000400ec7825 */ /* 0x000fc600078e02ec */
[----:B------:R1:W-:Y:S04]  /*12c80*/  STL.64 [R1+0x630], R234 ;  /* 0x000630ea01007387 */ /* 0x0003e80000100a00 */
[----:B------:R3:W-:Y:S04]  /*12c90*/  LDGSTS.E [R252+0x38c00], [R236.64], !P0 ;  /* 0x38c00000ecfc7fae */ /* 0x0007e8000c121848 */
[----:B-1----:R-:W2:Y:S04]  /*12ca0*/  LDL.LU.64 R232, [R1+0x1630] ;  /* 0x0016300001e87983 */ /* 0x002ea80000300a00 */
[----:B------:R-:W2:Y:S04]  /*12cb0*/  LDL.LU.64 R234, [R1+0x1628] ;  /* 0x0016280001ea7983 */ /* 0x000ea80000300a00 */
[----:B------:R1:W-:Y:S01]  /*12cc0*/  STL.64 [R1+0x668], R236 ;  /* 0x000668ec01007387 */ /* 0x0003e20000100a00 */
[----:B---3--:R-:W-:-:S05]  /*12cd0*/  IMAD.WIDE R238, R0, 0x4, R238 ;  /* 0x0000000400ee7825 */ /* 0x008fca00078e02ee */
[----:B------:R3:W-:Y:S04]  /*12ce0*/  STL.64 [R1+0x670], R238 ;  /* 0x000670ee01007387 */ /* 0x0007e80000100a00 */
[----:B-1----:R-:W2:Y:S01]  /*12cf0*/  LDL.LU.64 R236, [R1+0x1620] ;  /* 0x0016200001ec7983 */ /* 0x002ea20000300a00 */
[----:B------:R-:W-:-:S03]  /*12d00*/  IMAD.WIDE R240, R247, 0x4, R240 ;  /* 0x00000004f7f07825 */ /* 0x000fc600078e02f0 */
[----:B------:R3:W-:Y:S01]  /*12d10*/  LDGSTS.E [R252+0x38e00], [R238.64], !P0 ;  /* 0x38e00000eefc7fae */ /* 0x0007e2000c121848 */
[----:B------:R-:W-:-:S04]  /*12d20*/  IMAD.WIDE R242, R247, 0x4, R242 ;  /* 0x00000004f7f27825 */ /* 0x000fc800078e02f2 */
[C---:B------:R-:W-:Y:S01]  /*12d30*/  IMAD.WIDE R244, R247.reuse, 0x4, R244 ;  /* 0x00000004f7f47825 */ /* 0x040fe200078e02f4 */
[----:B---3--:R-:W3:Y:S03]  /*12d40*/  LDL.LU.64 R238, [R1+0x1618] ;  /* 0x0016180001ee7983 */ /* 0x008ee60000300a00 */
[C---:B------:R-:W-:Y:S01]  /*12d50*/  IMAD.WIDE R2, R247.reuse, 0x4, R2 ;  /* 0x00000004f7027825 */ /* 0x040fe200078e0202 */
[----:B------:R1:W-:Y:S04]  /*12d60*/  STL.64 [R1+0xbc0], R240 ;  /* 0x000bc0f001007387 */ /* 0x0003e80000100a00 */
[----:B-1----:R-:W2:Y:S04]  /*12d70*/  LDL.LU.64 R240, [R1+0x1610] ;  /* 0x0016100001f07983 */ /* 0x002ea80000300a00 */
[----:B------:R1:W-:Y:S04]  /*12d80*/  STL.64 [R1+0x18], R242 ;  /* 0x000018f201007387 */ /* 0x0003e80000100a00 */
[----:B-1----:R-:W2:Y:S04]  /*12d90*/  LDL.LU.64 R242, [R1+0x1608] ;  /* 0x0016080001f27983 */ /* 0x002ea80000300a00 */
[----:B------:R1:W-:Y:S04]  /*12da0*/  STL.64 [R1+0x10], R244 ;  /* 0x000010f401007387 */ /* 0x0003e80000100a00 */
[----:B-1----:R-:W2:Y:S04]  /*12db0*/  LDL.LU.64 R244, [R1+0x1600] ;  /* 0x0016000001f47983 */ /* 0x002ea80000300a00 */
[----:B------:R1:W-:Y:S04]  /*12dc0*/  STL.64 [R1+0xbc8], R2 ;  /* 0x000bc80201007387 */ /* 0x0003e80000100a00 */
[----:B-1----:R-:W2:Y:S01]  /*12dd0*/  LDL.LU.64 R2, [R1+0x15f8] ;  /* 0x0015f80001027983 */ /* 0x002ea20000300a00 */
[----:B------:R-:W-:-:S04]  /*12de0*/  IMAD.WIDE R250, R247, 0x4, R250 ;  /* 0x00000004f7fa7825 */ /* 0x000fc800078e02fa */
[C---:B------:R-:W-:Y:S01]  /*12df0*/  IMAD.WIDE R248, R247.reuse, 0x4, R248 ;  /* 0x00000004f7f87825 */ /* 0x040fe200078e02f8 */
[----:B------:R-:W-:Y:S04]  /*12e00*/  STL.64 [R1+0x15a0], R250 ;  /* 0x0015a0fa01007387 */ /* 0x000fe80000100a00 */
[----:B------:R1:W-:Y:S01]  /*12e10*/  STL.64 [R1+0xbd0], R248 ;  /* 0x000bd0f801007387 */ /* 0x0003e20000100a00 */
[----:B------:R-:W-:-:S04]  /*12e20*/  IMAD.WIDE R8, R247, 0x4, R8 ;  /* 0x00000004f7087825 */ /* 0x000fc800078e0208 */
[----:B-1----:R-:W-:-:S04]  /*12e30*/  IMAD.WIDE R248, R247, 0x4, R4 ;  /* 0x00000004f7f87825 */ /* 0x002fc800078e0204 */
[C---:B------:R-:W-:Y:S01]  /*12e40*/  IMAD.WIDE R4, R247.reuse, 0x4, R6 ;  /* 0x00000004f7047825 */ /* 0x040fe200078e0206 */
[----:B------:R-:W-:Y:S03]  /*12e50*/  STL.64 [R1+0xbd8], R248 ;  /* 0x000bd8f801007387 */ /* 0x000fe60000100a00 */
[C---:B------:R-:W-:Y:S01]  /*12e60*/  IMAD.WIDE R6, R247.reuse, 0x4, R10 ;  /* 0x00000004f7067825 */ /* 0x040fe200078e020a */
[----:B------:R1:W-:Y:S04]  /*12e70*/  STL.64 [R1+0xbe0], R4 ;  /* 0x000be00401007387 */ /* 0x0003e80000100a00 */
[----:B------:R1:W-:Y:S04]  /*12e80*/  STL.64 [R1+0xbe8], R8 ;  /* 0x000be80801007387 */ /* 0x0003e80000100a00 */
[----:B------:R1:W-:Y:S02]  /*12e90*/  STL.64 [R1+0xbf0], R6 ;  /* 0x000bf00601007387 */ /* 0x0003e40000100a00 */
[----:B-1----:R-:W-:-:S04]  /*12ea0*/  IMAD.WIDE R4, R247, 0x4, R12 ;  /* 0x00000004f7047825 */ /* 0x002fc800078e020c */
[C---:B------:R-:W-:Y:S01]  /*12eb0*/  IMAD.WIDE R8, R247.reuse, 0x4, R14 ;  /* 0x00000004f7087825 */ /* 0x040fe200078e020e */
[----:B------:R1:W-:Y:S03]  /*12ec0*/  STL.64 [R1+0xbf8], R4 ;  /* 0x000bf80401007387 */ /* 0x0003e60000100a00 */
[C---:B------:R-:W-:Y:S01]  /*12ed0*/  IMAD.WIDE R6, R247.reuse, 0x4, R16 ;  /* 0x00000004f7067825 */ /* 0x040fe200078e0210 */
[----:B------:R1:W-:Y:S04]  /*12ee0*/  STL.64 [R1+0xc00], R8 ;  /* 0x000c000801007387 */ /* 0x0003e80000100a00 */
[----:B------:R1:W-:Y:S02]  /*12ef0*/  STL.64 [R1+0xc08], R6 ;  /* 0x000c080601007387 */ /* 0x0003e40000100a00 */
[----:B-1----:R-:W-:-:S04]  /*12f00*/  IMAD.WIDE R4, R247, 0x4, R18 ;  /* 0x00000004f7047825 */ /* 0x002fc800078e0212 */
[C---:B------:R-:W-:Y:S01]  /*12f10*/  IMAD.WIDE R8, R247.reuse, 0x4, R20 ;  /* 0x00000004f7087825 */ /* 0x040fe200078e0214 */
[----:B------:R1:W-:Y:S03]  /*12f20*/  STL.64 [R1+0xc10], R4 ;  /* 0x000c100401007387 */ /* 0x0003e60000100a00 */
[C---:B------:R-:W-:Y:S01]  /*12f30*/  IMAD.WIDE R6, R247.reuse, 0x4, R22 ;  /* 0x00000004f7067825 */ /* 0x040fe200078e0216 */
[----:B------:R4:W-:Y:S04]  /*12f40*/  STL.64 [R1+0xc18], R8 ;  /* 0x000c180801007387 */ /* 0x0009e80000100a00 */
[----:B------:R4:W-:Y:S01]  /*12f50*/  STL.64 [R1+0xc20], R6 ;  /* 0x000c200601007387 */ /* 0x0009e20000100a00 */
[----:B-1----:R-:W-:-:S04]  /*12f60*/  IMAD.WIDE R4, R247, 0x4, R24 ;  /* 0x00000004f7047825 */ /* 0x002fc800078e0218 */
[C---:B----4-:R-:W-:Y:S01]  /*12f70*/  IMAD.WIDE R8, R247.reuse, 0x4, R26 ;  /* 0x00000004f7087825 */ /* 0x050fe200078e021a */
        /* <DEDUP_REMOVED lines=32> */
[----:B------:R4:W-:Y:S03]  /*13180*/  STL.64 [R1+0x1028], R8 ;  /* 0x0010280801007387 */ /* 0x0009e60000100a00 */
[C---:B------:R-:W-:Y:S01]  /*13190*/  IMAD.WIDE R62, R247.reuse, 0x4, R62 ;  /* 0x00000004f73e7825 */ /* 0x040fe200078e023e */
[----:B------:R-:W-:Y:S03]  /*131a0*/  STL.64 [R1+0x1030], R6 ;  /* 0x0010300601007387 */ /* 0x000fe60000100a00 */
[C---:B-1----:R-:W-:Y:S01]  /*131b0*/  IMAD.WIDE R4, R247.reuse, 0x4, R60 ;  /* 0x00000004f7047825 */ /* 0x042fe200078e023c */
[----:B------:R-:W-:Y:S03]  /*131c0*/  STL.64 [R1+0x15c8], R62 ;  /* 0x0015c83e01007387 */ /* 0x000fe60000100a00 */
[C---:B------:R-:W-:Y:S01]  /*131d0*/  IMAD.WIDE R64, R247.reuse, 0x4, R64 ;  /* 0x00000004f7407825 */ /* 0x040fe200078e0240 */
[----:B------:R1:W-:Y:S03]  /*131e0*/  STL.64 [R1+0x1038], R4 ;  /* 0x0010380401007387 */ /* 0x0003e60000100a00 */
[C---:B------:R-:W-:Y:S01]  /*131f0*/  IMAD.WIDE R66, R247.reuse, 0x4, R66 ;  /* 0x00000004f7427825 */ /* 0x040fe200078e0242 */
[----:B------:R-:W-:Y:S03]  /*13200*/  STL.64 [R1+0x15b0], R64 ;  /* 0x0015b04001007387 */ /* 0x000fe60000100a00 */
[C---:B----4-:R-:W-:Y:S01]  /*13210*/  IMAD.WIDE R8, R247.reuse, 0x4, R70 ;  /* 0x00000004f7087825 */ /* 0x050fe200078e0246 */
[----:B------:R-:W-:Y:S03]  /*13220*/  STL.64 [R1+0x1598], R66 ;  /* 0x0015984201007387 */ /* 0x000fe60000100a00 */
[----:B-1----:R-:W-:-:S04]  /*13230*/  IMAD.WIDE R4, R247, 0x4, R68 ;  /* 0x00000004f7047825 */ /* 0x002fc800078e0244 */
[C---:B------:R-:W-:Y:S01]  /*13240*/  IMAD.WIDE R6, R247.reuse, 0x4, R72 ;  /* 0x00000004f7067825 */ /* 0x040fe200078e0248 */
[----:B------:R1:W-:Y:S04]  /*13250*/  STL.64 [R1+0x1040], R4 ;  /* 0x0010400401007387 */ /* 0x0003e80000100a00 */
        /* <DEDUP_REMOVED lines=11> */
[C---:B---3--:R-:W-:Y:S01]  /*13310*/  IMAD.WIDE R6, R247.reuse, 0x4, R84 ;  /* 0x00000004f7067825 */ /* 0x048fe200078e0254 */
[----:B------:R3:W-:Y:S04]  /*13320*/  STL.64 [R1+0x1088], R8 ;  /* 0x0010880801007387 */ /* 0x0007e80000100a00 */
[----:B------:R4:W-:Y:S01]  /*13330*/  STL.64 [R1+0x1090], R6 ;  /* 0x0010900601007387 */ /* 0x0009e20000100a00 */
[----:B-1----:R-:W-:-:S04]  /*13340*/  IMAD.WIDE R4, R247, 0x4, R86 ;  /* 0x00000004f7047825 */ /* 0x002fc800078e0256 */
[C---:B---3--:R-:W-:Y:S01]  /*13350*/  IMAD.WIDE R8, R247.reuse, 0x4, R88 ;  /* 0x00000004f7087825 */ /* 0x048fe200078e0258 */
[----:B------:R1:W-:Y:S03]  /*13360*/  STL.64 [R1+0x1098], R4 ;  /* 0x0010980401007387 */ /* 0x0003e60000100a00 */
[C---:B----4-:R-:W-:Y:S01]  /*13370*/  IMAD.WIDE R6, R247.reuse, 0x4, R90 ;  /* 0x00000004f7067825 */ /* 0x050fe200078e025a */
        /* <DEDUP_REMOVED lines=18> */
[----:B------:R3:W-:Y:S03]  /*134a0*/  STL.64 [R1+0x10e8], R8 ;  /* 0x0010e80801007387 */ /* 0x0007e60000100a00 */
[C---:B------:R-:W-:Y:S01]  /*134b0*/  IMAD.WIDE R250, R247.reuse, 0x4, R112 ;  /* 0x00000004f7fa7825 */ /* 0x040fe200078e0270 */
[----:B------:R4:W-:Y:S03]  /*134c0*/  STL.64 [R1+0x10f0], R6 ;  /* 0x0010f00601007387 */ /* 0x0009e60000100a00 */
[----:B-1----:R-:W-:-:S04]  /*134d0*/  IMAD.WIDE R4, R247, 0x4, R110 ;  /* 0x00000004f7047825 */ /* 0x002fc800078e026e */
[C---:B---3--:R-:W-:Y:S01]  /*134e0*/  IMAD.WIDE R8, R247.reuse, 0x4, R114 ;  /* 0x00000004f7087825 */ /* 0x048fe200078e0272 */
[----:B------:R1:W-:Y:S03]  /*134f0*/  STL.64 [R1+0x10f8], R4 ;  /* 0x0010f80401007387 */ /* 0x0003e60000100a00 */
[C---:B----4-:R-:W-:Y:S01]  /*13500*/  IMAD.WIDE R6, R247.reuse, 0x4, R116 ;  /* 0x00000004f7067825 */ /* 0x050fe200078e0274 */
[----:B------:R3:W-:Y:S04]  /*13510*/  STL.64 [R1+0x1108], R8 ;  /* 0x0011080801007387 */ /* 0x0007e80000100a00 */
[----:B------:R-:W-:Y:S01]  /*13520*/  STL.64 [R1+0x1100], R250 ;  /* 0x001100fa01007387 */ /* 0x000fe20000100a00 */
[----:B-1----:R-:W-:-:S03]  /*13530*/  IMAD.WIDE R4, R247, 0x4, R118 ;  /* 0x00000004f7047825 */ /* 0x002fc600078e0276 */
[----:B------:R1:W-:Y:S04]  /*13540*/  STL.64 [R1+0x1110], R6 ;  /* 0x0011100601007387 */ /* 0x0003e80000100a00 */
[----:B------:R-:W-:Y:S04]  /*13550*/  STL.64 [R1+0x15a8], R250 ;  /* 0x0015a8fa01007387 */ /* 0x000fe80000100a00 */
[----:B------:R4:W-:Y:S01]  /*13560*/  STL.64 [R1+0x1118], R4 ;  /* 0x0011180401007387 */ /* 0x0009e20000100a00 */
[----:B---3--:R-:W-:-:S04]  /*13570*/  IMAD.WIDE R8, R247, 0x4, R122 ;  /* 0x00000004f7087825 */ /* 0x008fc800078e027a */
[----:B-1----:R-:W-:-:S04]  /*13580*/  IMAD.WIDE R6, R247, 0x4, R124 ;  /* 0x00000004f7067825 */ /* 0x002fc800078e027c */
[----:B----4-:R-:W-:-:S04]  /*13590*/  IMAD.WIDE R4, R247, 0x4, R120 ;  /* 0x00000004f7047825 */ /* 0x010fc800078e0278 */
[C---:B------:R-:W-:Y:S01]  /*135a0*/  IMAD.WIDE R128, R247.reuse, 0x4, R128 ;  /* 0x00000004f7807825 */ /* 0x040fe200078e0280 */
[----:B------:R1:W-:Y:S03]  /*135b0*/  STL.64 [R1+0x1120], R4 ;  /* 0x0011200401007387 */ /* 0x0003e60000100a00 */
[C---:B------:R-:W-:Y:S01]  /*135c0*/  IMAD.WIDE R130, R247.reuse, 0x4, R130 ;  /* 0x00000004f7827825 */ /* 0x040fe200078e0282 */
[----:B------:R-:W-:Y:S03]  /*135d0*/  STL.64 [R1+0x1128], R8 ;  /* 0x0011280801007387 */ /* 0x000fe60000100a00 */
[C---:B------:R-:W-:Y:S01]  /*135e0*/  IMAD.WIDE R132, R247.reuse, 0x4, R132 ;  /* 0x00000004f7847825 */ /* 0x040fe200078e0284 */
[----:B------:R3:W-:Y:S03]  /*135f0*/  STL.64 [R1+0x1130], R6 ;  /* 0x0011300601007387 */ /* 0x0007e60000100a00 */
[C---:B-1----:R-:W-:Y:S01]  /*13600*/  IMAD.WIDE R4, R247.reuse, 0x4, R126 ;  /* 0x00000004f7047825 */ /* 0x042fe200078e027e */
[----:B------:R-:W-:Y:S03]  /*13610*/  STL.64 [R1+0x15b8], R128 ;  /* 0x0015b88001007387 */ /* 0x000fe60000100a00 */
[C---:B------:R-:W-:Y:S01]  /*13620*/  IMAD.WIDE R134, R247.reuse, 0x4, R134 ;  /* 0x00000004f7867825 */ /* 0x040fe200078e0286 */
[----:B------:R1:W-:Y:S03]  /*13630*/  STL.64 [R1+0x1138], R4 ;  /* 0x0011380401007387 */ /* 0x0003e60000100a00 */
[C---:B------:R-:W-:Y:S01]  /*13640*/  IMAD.WIDE R140, R247.reuse, 0x4, R140 ;  /* 0x00000004f78c7825 */ /* 0x040fe200078e028c */
[----:B------:R-:W-:Y:S03]  /*13650*/  STL.64 [R1+0x1590], R130 ;  /* 0x0015908201007387 */ /* 0x000fe60000100a00 */
[C---:B------:R-:W-:Y:S01]  /*13660*/  IMAD.WIDE R142, R247.reuse, 0x4, R142 ;  /* 0x00000004f78e7825 */ /* 0x040fe200078e028e */
[----:B------:R-:W-:Y:S03]  /*13670*/  STL.64 [R1+0x1548], R132 ;  /* 0x0015488401007387 */ /* 0x000fe60000100a00 */
[C---:B------:R-:W-:Y:S01]  /*13680*/  IMAD.WIDE R144, R247.reuse, 0x4, R144 ;  /* 0x00000004f7907825 */ /* 0x040fe200078e0290 */
[----:B------:R-:W-:Y:S03]  /*13690*/  STL.64 [R1+0x14d0], R134 ;  /* 0x0014d08601007387 */ /* 0x000fe60000100a00 */
[C---:B------:R-:W-:Y:S01]  /*136a0*/  IMAD.WIDE R146, R247.reuse, 0x4, R146 ;  /* 0x00000004f7927825 */ /* 0x040fe200078e0292 */
[----:B------:R-:W-:Y:S03]  /*136b0*/  STL.64 [R1+0x15e0], R140 ;  /* 0x0015e08c01007387 */ /* 0x000fe60000100a00 */
[C---:B---3--:R-:W-:Y:S01]  /*136c0*/  IMAD.WIDE R6, R247.reuse, 0x4, R148 ;  /* 0x00000004f7067825 */ /* 0x048fe200078e0294 */
[----:B------:R-:W-:Y:S03]  /*136d0*/  STL.64 [R1+0x15d0], R142 ;  /* 0x0015d08e01007387 */ /* 0x000fe60000100a00 */
[C---:B-1----:R-:W-:Y:S01]  /*136e0*/  IMAD.WIDE R4, R247.reuse, 0x4, R150 ;  /* 0x00000004f7047825 */ /* 0x042fe200078e0296 */
[----:B------:R-:W-:Y:S03]  /*136f0*/  STL.64 [R1+0x15c0], R144 ;  /* 0x0015c09001007387 */ /* 0x000fe60000100a00 */
[C---:B------:R-:W-:Y:S01]  /*13700*/  IMAD.WIDE R8, R247.reuse, 0x4, R154 ;  /* 0x00000004f7087825 */ /* 0x040fe200078e029a */
[----:B------:R-:W-:Y:S03]  /*13710*/  STL.64 [R1+0x1588], R146 ;  /* 0x0015889201007387 */ /* 0x000fe60000100a00 */
[C---:B------:R-:W-:Y:S01]  /*13720*/  IMAD.WIDE R10, R247.reuse, 0x4, R152 ;  /* 0x00000004f70a7825 */ /* 0x040fe200078e0298 */
[----:B------:R1:W-:Y:S04]  /*13730*/  STL.64 [R1+0x1140], R6 ;  /* 0x0011400601007387 */ /* 0x0003e80000100a00 */
[----:B------:R3:W-:Y:S04]  /*13740*/  STL.64 [R1+0x1148], R4 ;  /* 0x0011480401007387 */ /* 0x0007e80000100a00 */
[----:B------:R4:W-:Y:S01]  /*13750*/  STL.64 [R1+0x1158], R8 ;  /* 0x0011580801007387 */ /* 0x0009e20000100a00 */
[----:B-1----:R-:W-:-:S04]  /*13760*/  IMAD.WIDE R6, R247, 0x4, R158 ;  /* 0x00000004f7067825 */ /* 0x002fc800078e029e */
[C---:B---3--:R-:W-:Y:S01]  /*13770*/  IMAD.WIDE R4, R247.reuse, 0x4, R156 ;  /* 0x00000004f7047825 */ /* 0x048fe200078e029c */
[----:B------:R-:W-:Y:S04]  /*13780*/  STL.64 [R1+0x1150], R10 ;  /* 0x0011500a01007387 */ /* 0x000fe80000100a00 */
[----:B------:R1:W-:Y:S01]  /*13790*/  STL.64 [R1+0x1160], R4 ;  /* 0x0011600401007387 */ /* 0x0003e20000100a00 */
[----:B----4-:R-:W-:-:S03]  /*137a0*/  IMAD.WIDE R8, R247, 0x4, R162 ;  /* 0x00000004f7087825 */ /* 0x010fc600078e02a2 */
[----:B------:R3:W-:Y:S01]  /*137b0*/  STL.64 [R1+0x1168], R6 ;  /* 0x0011680601007387 */ /* 0x0007e20000100a00 */
[----:B-1----:R-:W-:-:S04]  /*137c0*/  IMAD.WIDE R4, R247, 0x4, R160 ;  /* 0x00000004f7047825 */ /* 0x002fc800078e02a0 */
[C---:B---3--:R-:W-:Y:S01]  /*137d0*/  IMAD.WIDE R6, R247.reuse, 0x4, R164 ;  /* 0x00000004f7067825 */ /* 0x048fe200078e02a4 */
[----:B------:R1:W-:Y:S04]  /*137e0*/  STL.64 [R1+0x1170], R4 ;  /* 0x0011700401007387 */ /* 0x0003e80000100a00 */
[----:B------:R3:W-:Y:S04]  /*137f0*/  STL.64 [R1+0x1178], R8 ;  /* 0x0011780801007387 */ /* 0x0007e80000100a00 */
[----:B------:R4:W-:Y:S01]  /*13800*/  STL.64 [R1+0x1180], R6 ;  /* 0x0011800601007387 */ /* 0x0009e20000100a00 */
[----:B-1----:R-:W-:-:S04]  /*13810*/  IMAD.WIDE R4, R247, 0x4, R166 ;  /* 0x00000004f7047825 */ /* 0x002fc800078e02a6 */
[C---:B---3--:R-:W-:Y:S01]  /*13820*/  IMAD.WIDE R8, R247.reuse, 0x4, R168 ;  /* 0x00000004f7087825 */ /* 0x048fe200078e02a8 */
[----:B------:R1:W-:Y:S03]  /*13830*/  STL.64 [R1+0x1188], R4 ;  /* 0x0011880401007387 */ /* 0x0003e60000100a00 */
[----:B----4-:R-:W-:-:S04]  /*13840*/  IMAD.WIDE R6, R247, 0x4, R170 ;  /* 0x00000004f7067825 */ /* 0x010fc800078e02aa */
[C---:B------:R-:W-:Y:S01]  /*13850*/  IMAD.WIDE R12, R247.reuse, 0x4, R176 ;  /* 0x00000004f70c7825 */ /* 0x040fe200078e02b0 */
[----:B------:R3:W-:Y:S03]  /*13860*/  STL.64 [R1+0x1198], R6 ;  /* 0x0011980601007387 */ /* 0x0007e60000100a00 */
[C---:B-1----:R-:W-:Y:S01]  /*13870*/  IMAD.WIDE R4, R247.reuse, 0x4, R172 ;  /* 0x00000004f7047825 */ /* 0x042fe200078e02ac */
[----:B------:R-:W-:Y:S03]  /*13880*/  STL.64 [R1+0x1190], R8 ;  /* 0x0011900801007387 */ /* 0x000fe60000100a00 */
[C---:B------:R-:W-:Y:S01]  /*13890*/  IMAD.WIDE R144, R247.reuse, 0x4, R174 ;  /* 0x00000004f7907825 */ /* 0x040fe200078e02ae */
[----:B------:R1:W-:Y:S03]  /*138a0*/  STL.64 [R1+0x11a0], R4 ;  /* 0x0011a00401007387 */ /* 0x0003e60000100a00 */
[C---:B---3--:R-:W-:Y:S01]  /*138b0*/  IMAD.WIDE R6, R247.reuse, 0x4, R178 ;  /* 0x00000004f7067825 */ /* 0x048fe200078e02b2 */
[----:B------:R3:W-:Y:S04]  /*138c0*/  STL.64 [R1+0x11b0], R12 ;  /* 0x0011b00c01007387 */ /* 0x0007e80000100a00 */
[----:B------:R-:W-:Y:S01]  /*138d0*/  STL.64 [R1+0x11a8], R144 ;  /* 0x0011a89001007387 */ /* 0x000fe20000100a00 */
[----:B-1----:R-:W-:-:S03]  /*138e0*/  IMAD.WIDE R4, R247, 0x4, R180 ;  /* 0x00000004f7047825 */ /* 0x002fc600078e02b4 */
[----:B------:R1:W-:Y:S01]  /*138f0*/  STL.64 [R1+0x11b8], R6 ;  /* 0x0011b80601007387 */ /* 0x0003e20000100a00 */
[----:B---3--:R-:W-:-:S03]  /*13900*/  IMAD.WIDE R12, R247, 0x4, R182 ;  /* 0x00000004f70c7825 */ /* 0x008fc600078e02b6 */
[----:B------:R3:W-:Y:S04]  /*13910*/  STL.64 [R1+0x15d8], R144 ;  /* 0x0015d89001007387 */ /* 0x0007e80000100a00 */
[----:B------:R4:W-:Y:S01]  /*13920*/  STL.64 [R1+0x11c0], R4 ;  /* 0x0011c00401007387 */ /* 0x0009e20000100a00 */
[----:B-1----:R-:W-:-:S03]  /*13930*/  IMAD.WIDE R6, R247, 0x4, R186 ;  /* 0x00000004f7067825 */ /* 0x002fc600078e02ba */
[----:B------:R-:W-:Y:S01]  /*13940*/  STL.64 [R1+0x11c8], R12 ;  /* 0x0011c80c01007387 */ /* 0x000fe20000100a00 */
[----:B---3--:R-:W-:-:S04]  /*13950*/  IMAD.WIDE R144, R247, 0x4, R188 ;  /* 0x00000004f7907825 */ /* 0x008fc800078e02bc */
[C---:B----4-:R-:W-:Y:S01]  /*13960*/  IMAD.WIDE R4, R247.reuse, 0x4, R184 ;  /* 0x00000004f7047825 */ /* 0x050fe200078e02b8 */
[----:B------:R1:W-:Y:S03]  /*13970*/  STL.64 [R1+0x11d8], R6 ;  /* 0x0011d80601007387 */ /* 0x0003e60000100a00 */
[C---:B------:R-:W-:Y:S01]  /*13980*/  IMAD.WIDE R128, R247.reuse, 0x4, R190 ;  /* 0x00000004f7807825 */ /* 0x040fe200078e02be */
[----:B------:R-:W-:Y:S03]  /*13990*/  STL.64 [R1+0x11d0], R4 ;  /* 0x0011d00401007387 */ /* 0x000fe60000100a00 */
[C---:B------:R-:W-:Y:S01]  /*139a0*/  IMAD.WIDE R66, R247.reuse, 0x4, R192 ;  /* 0x00000004f7427825 */ /* 0x040fe200078e02c0 */
[----:B------:R-:W-:Y:S03]  /*139b0*/  STL.64 [R1+0x11e0], R144 ;  /* 0x0011e09001007387 */ /* 0x000fe60000100a00 */
[C---:B-1----:R-:W-:Y:S01]  /*139c0*/  IMAD.WIDE R6, R247.reuse, 0x4, R196 ;  /* 0x00000004f7067825 */ /* 0x042fe200078e02c4 */
[----:B------:R-:W-:Y:S03]  /*139d0*/  STL.64 [R1+0x15e8], R144 ;  /* 0x0015e89001007387 */ /* 0x000fe60000100a00 */
[C---:B------:R-:W-:Y:S01]  /*139e0*/  IMAD.WIDE R12, R247.reuse, 0x4, R198 ;  /* 0x00000004f70c7825 */ /* 0x040fe200078e02c6 */
[----:B------:R-:W-:Y:S03]  /*139f0*/  STL.64 [R1+0x11e8], R128 ;  /* 0x0011e88001007387 */ /* 0x000fe60000100a00 */
[C---:B------:R-:W-:Y:S01]  /*13a00*/  IMAD.WIDE R132, R247.reuse, 0x4, R194 ;  /* 0x00000004f7847825 */ /* 0x040fe200078e02c2 */
[----:B------:R1:W-:Y:S04]  /*13a10*/  STL.64 [R1+0x15f0], R128 ;  /* 0x0015f08001007387 */ /* 0x0003e80000100a00 */
[----:B------:R3:W-:Y:S01]  /*13a20*/  STL.64 [R1+0x1200], R6 ;  /* 0x0012000601007387 */ /* 0x0007e20000100a00 */
[----:B------:R-:W-:-:S03]  /*13a30*/  IMAD.WIDE R142, R247, 0x4, R204 ;  /* 0x00000004f78e7825 */ /* 0x000fc600078e02cc */
[----:B------:R-:W-:Y:S01]  /*13a40*/  STL.64 [R1+0x11f0], R66 ;  /* 0x0011f04201007387 */ /* 0x000fe20000100a00 */
[----:B------:R-:W-:-:S03]  /*13a50*/  IMAD.WIDE R64, R247, 0x4, R206 ;  /* 0x00000004f7407825 */ /* 0x000fc600078e02ce */
[----:B------:R4:W-:Y:S01]  /*13a60*/  STL.64 [R1+0x1208], R12 ;  /* 0x0012080c01007387 */ /* 0x0009e20000100a00 */
[----:B-1----:R-:W-:-:S04]  /*13a70*/  IMAD.WIDE R128, R247, 0x4, R202 ;  /* 0x00000004f7807825 */ /* 0x002fc800078e02ca */
[C---:B---3--:R-:W-:Y:S01]  /*13a80*/  IMAD.WIDE R6, R247.reuse, 0x4, R200 ;  /* 0x00000004f7067825 */ /* 0x048fe200078e02c8 */
[----:B------:R-:W-:Y:S03]  /*13a90*/  STL.64 [R1+0x11f8], R132 ;  /* 0x0011f88401007387 */ /* 0x000fe60000100a00 */
[C---:B------:R-:W-:Y:S01]  /*13aa0*/  IMAD.WIDE R14, R247.reuse, 0x4, R212 ;  /* 0x00000004f70e7825 */ /* 0x040fe200078e02d4 */
[----:B------:R-:W-:Y:S03]  /*13ab0*/  STL.64 [R1+0x1210], R6 ;  /* 0x0012100601007387 */ /* 0x000fe60000100a00 */
[C---:B----4-:R-:W-:Y:S01]  /*13ac0*/  IMAD.WIDE R12, R247.reuse, 0x4, R210 ;  /* 0x00000004f70c7825 */ /* 0x050fe200078e02d2 */
[----:B------:R-:W-:Y:S03]  /*13ad0*/  STL.64 [R1+0x1218], R128 ;  /* 0x0012188001007387 */ /* 0x000fe60000100a00 */
[C---:B------:R-:W-:Y:S01]  /*13ae0*/  IMAD.WIDE R130, R247.reuse, 0x4, R208 ;  /* 0x00000004f7827825 */ /* 0x040fe200078e02d0 */
[----:B------:R-:W-:Y:S04]  /*13af0*/  STL.64 [R1+0x1220], R142 ;  /* 0x0012208e01007387 */ /* 0x000fe80000100a00 */
[----:B------:R1:W-:Y:S01]  /*13b00*/  STL.64 [R1+0x1238], R12 ;  /* 0x0012380c01007387 */ /* 0x0003e20000100a00 */
[----:B------:R-:W-:-:S03]  /*13b10*/  IMAD.WIDE R144, R247, 0x4, R218 ;  /* 0x00000004f7907825 */ /* 0x000fc600078e02da */
[----:B------:R-:W-:Y:S01]  /*13b20*/  STL.64 [R1+0x1228], R64 ;  /* 0x0012284001007387 */ /* 0x000fe20000100a00 */
[----:B------:R-:W-:-:S03]  /*13b30*/  IMAD.WIDE R62, R247, 0x4, R220 ;  /* 0x00000004f73e7825 */ /* 0x000fc600078e02dc */
[----:B------:R3:W-:Y:S01]  /*13b40*/  STL.64 [R1+0x1240], R14 ;  /* 0x0012400e01007387 */ /* 0x0007e20000100a00 */
[----:B-1----:R-:W-:-:S03]  /*13b50*/  IMAD.WIDE R12, R247, 0x4, R214 ;  /* 0x00000004f70c7825 */ /* 0x002fc600078e02d6 */
[----:B------:R-:W-:Y:S01]  /*13b60*/  STL.64 [R1+0x1230], R130 ;  /* 0x0012308201007387 */ /* 0x000fe20000100a00 */
[----:B------:R-:W-:-:S03]  /*13b70*/  IMAD.WIDE R250, R247, 0x4, R222 ;  /* 0x00000004f7fa7825 */ /* 0x000fc600078e02de */
[----:B------:R1:W-:Y:S01]  /*13b80*/  STL.64 [R1+0x1248], R12 ;  /* 0x0012480c01007387 */ /* 0x0003e20000100a00 */
[----:B---3--:R-:W-:-:S05]  /*13b90*/  IMAD.WIDE R14, R247, 0x4, R216 ;  /* 0x00000004f70e7825 */ /* 0x008fca00078e02d8 */
[----:B------:R-:W-:Y:S01]  /*13ba0*/  STL.64 [R1+0x1250], R14 ;  /* 0x0012500e01007387 */ /* 0x000fe20000100a00 */
[----:B-1----:R-:W-:-:S03]  /*13bb0*/  IMAD.WIDE R12, R247, 0x4, R228 ;  /* 0x00000004f70c7825 */ /* 0x002fc600078e02e4 */
[----:B------:R-:W-:Y:S01]  /*13bc0*/  STL.64 [R1+0x1258], R144 ;  /* 0x0012589001007387 */ /* 0x000fe20000100a00 */
[----:B------:R-:W-:-:S03]  /*13bd0*/  IMAD.WIDE R146, R247, 0x4, R224 ;  /* 0x00000004f7927825 */ /* 0x000fc600078e02e0 */
[----:B------:R-:W-:Y:S01]  /*13be0*/  STL.64 [R1+0x1260], R62 ;  /* 0x0012603e01007387 */ /* 0x000fe20000100a00 */
[----:B------:R-:W-:-:S03]  /*13bf0*/  IMAD.WIDE R134, R247, 0x4, R226 ;  /* 0x00000004f7867825 */ /* 0x000fc600078e02e2 */
[----:B------:R-:W-:Y:S04]  /*13c00*/  STL.64 [R1+0x1268], R250 ;  /* 0x001268fa01007387 */ /* 0x000fe80000100a00 */
[----:B------:R1:W-:Y:S01]  /*13c10*/  STL.64 [R1+0x1280], R12 ;  /* 0x0012800c01007387 */ /* 0x0003e20000100a00 */
[----:B--2---:R-:W-:-:S03]  /*13c20*/  IMAD.WIDE R248, R247, 0x4, R230 ;  /* 0x00000004f7f87825 */ /* 0x004fc600078e02e6 */
[----:B------:R-:W-:Y:S01]  /*13c30*/  STL.64 [R1+0x1270], R146 ;  /* 0x0012709201007387 */ /* 0x000fe20000100a00 */
[----:B------:R-:W-:-:S03]  /*13c40*/  IMAD.WIDE R140, R247, 0x4, R234 ;  /* 0x00000004f78c7825 */ /* 0x000fc600078e02ea */
[----:B------:R-:W-:Y:S01]  /*13c50*/  STL.64 [R1+0x1278], R134 ;  /* 0x0012788601007387 */ /* 0x000fe20000100a00 */
[----:B-1----:R-:W-:-:S04]  /*13c60*/  IMAD.WIDE R12, R247, 0x4, R232 ;  /* 0x00000004f70c7825 */ /* 0x002fc800078e02e8 */
[C---:B------:R-:W-:Y:S01]  /*13c70*/  IMAD.WIDE R16, R247.reuse, 0x4, R244 ;  /* 0x00000004f7107825 */ /* 0x040fe200078e02f4 */
[----:B------:R-:W-:Y:S04]  /*13c80*/  STL.64 [R1+0x1290], R12 ;  /* 0x0012900c01007387 */ /* 0x000fe80000100a00 */
[----:B------:R-:W-:Y:S01]  /*13c90*/  STL.64 [R1+0x1288], R248 ;  /* 0x001288f801007387 */ /* 0x000fe20000100a00 */
[----:B------:R-:W-:-:S03]  /*13ca0*/  IMAD.WIDE R230, R247, 0x4, R2 ;  /* 0x00000004f7e67825 */ /* 0x000fc600078e0202 */
[----:B------:R-:W-:Y:S04]  /*13cb0*/  STL.64 [R1+0x14c0], R248 ;  /* 0x0014c0f801007387 */ /* 0x000fe80000100a00 */
[----:B------:R-:W-:Y:S04]  /*13cc0*/  STL.64 [R1+0x1298], R140 ;  /* 0x0012988c01007387 */ /* 0x000fe80000100a00 */
[----:B------:R-:W-:Y:S04]  /*13cd0*/  STL.64 [R1+0x12a8], R16 ;  /* 0x0012a81001007387 */ /* 0x000fe80000100a00 */
[----:B------:R-:W-:Y:S04]  /*13ce0*/  STL [R1+0x200], RZ ;  /* 0x000200ff01007387 */ /* 0x000fe80000100800 */
[----:B------:R-:W-:Y:S04]  /*13cf0*/  STL [R1+0x204], RZ ;  /* 0x000204ff01007387 */ /* 0x000fe80000100800 */
[----:B------:R-:W-:Y:S04]  /*13d00*/  STL [R1+0x208], RZ ;  /* 0x000208ff01007387 */ /* 0x000fe80000100800 */
[----:B------:R-:W-:Y:S04]  /*13d10*/  STL.64 [R1+0x12a0], R230 ;  /* 0x0012a0e601007387 */ /* 0x000fe80000100a00 */
[----:B------:R-:W-:Y:S04]  /*13d20*/  STL.64 [R1+0x14c8], R230 ;  /* 0x0014c8e601007387 */ /* 0x000fe80000100a00 */
[----:B------:R-:W-:Y:S04]  /*13d30*/  STL [R1+0x20c], RZ ;  /* 0x00020cff01007387 */ /* 0x000fe80000100800 */
[----:B------:R-:W-:Y:S04]  /*13d40*/  STL [R1+0x1f0], RZ ;  /* 0x0001f0ff01007387 */ /* 0x000fe80000100800 */
[----:B------:R-:W-:Y:S04]  /*13d50*/  STL [R1+0x1f4], RZ ;  /* 0x0001f4ff01007387 */ /* 0x000fe80000100800 */
[----:B------:R-:W-:Y:S04]  /*13d60*/  STL [R1+0x1f8], RZ ;  /* 0x0001f8ff01007387 */ /* 0x000fe80000100800 */
[----:B------:R-:W-:Y:S01]  /*13d70*/  STL [R1+0x1fc], RZ ;  /* 0x0001fcff01007387 */ /* 0x000fe20000100800 */
[----:B------:R-:W-:-:S03]  /*13d80*/  CS2R R84, SRZ ;  /* 0x0000000000547805 */ /* 0x000fc6000001ff00 */
[----:B------:R-:W-:Y:S01]  /*13d90*/  STL [R1+0x1e0], RZ ;  /* 0x0001e0ff01007387 */ /* 0x000fe20000100800 */
[----:B------:R-:W-:-:S03]  /*13da0*/  CS2R R86, SRZ ;  /* 0x0000000000567805 */ /* 0x000fc6000001ff00 */
[----:B------:R-:W-:Y:S01]  /*13db0*/  STL [R1+0x1e4], RZ ;  /* 0x0001e4ff01007387 */ /* 0x000fe20000100800 */
[----:B------:R-:W-:-:S03]  /*13dc0*/  CS2R R88, SRZ ;  /* 0x0000000000587805 */ /* 0x000fc6000001ff00 */
[----:B------:R-:W-:Y:S04]  /*13dd0*/  STL [R1+0x1e8], RZ ;  /* 0x0001e8ff01007387 */ /* 0x000fe80000100800 */
[----:B------:R-:W-:Y:S04]  /*13de0*/  STL [R1+0x1ec], RZ ;  /* 0x0001ecff01007387 */ /* 0x000fe80000100800 */
[----:B------:R-:W-:Y:S04]  /*13df0*/  STL [R1+0x1d0], RZ ;  /* 0x0001d0ff01007387 */ /* 0x000fe80000100800 */
[----:B------:R-:W-:Y:S04]  /*13e00*/  STL [R1+0x1d4], RZ ;  /* 0x0001d4ff01007387 */ /* 0x000fe80000100800 */
[----:B------:R-:W-:Y:S04]  /*13e10*/  STL [R1+0x1d8], RZ ;  /* 0x0001d8ff01007387 */ /* 0x000fe80000100800 */
[----:B------:R-:W-:Y:S04]  /*13e20*/  STL [R1+0x1dc], RZ ;  /* 0x0001dcff01007387 */ /* 0x000fe80000100800 */
[----:B------:R1:W-:Y:S04]  /*13e30*/  STL.64 [R1+0x14d8], R84 ;  /* 0x0014d85401007387 */ /* 0x0003e80000100a00 */
[----:B------:R2:W-:Y:S04]  /*13e40*/  STL.64 [R1+0x14e0], R86 ;  /* 0x0014e05601007387 */ /* 0x0005e80000100a00 */
[----:B------:R-:W-:Y:S04]  /*13e50*/  STL.64 [R1+0x14e8], R88 ;  /* 0x0014e85801007387 */ /* 0x000fe80000100a00 */
[----:B------:R-:W3:Y:S04]  /*13e60*/  LDL.LU.64 R2, [R1+0x880] ;  /* 0x0008800001027983 */ /* 0x000ee80000300a00 */
[----:B------:R-:W4:Y:S04]  /*13e70*/  LDL.LU.64 R36, [R1+0x888] ;  /* 0x0008880001247983 */ /* 0x000f280000300a00 */
[----:B-1----:R-:W1:Y:S04]  /*13e80*/  S2R R84, SR_TID.X ;  /* 0x0000000000547919 */ /* 0x002e680000002100 */
[----:B------:R-:W4:Y:S04]  /*13e90*/  LDL.LU.64 R38, [R1+0x8a0] ;  /* 0x0008a00001267983 */ /* 0x000f280000300a00 */
[----:B------:R-:W4:Y:S04]  /*13ea0*/  LDL.LU.64 R40, [R1+0x8a8] ;  /* 0x0008a80001287983 */ /* 0x000f280000300a00 */
[----:B------:R-:W4:Y:S04]  /*13eb0*/  LDL.LU.64 R42, [R1+0x8c0] ;  /* 0x0008c000012a7983 */ /* 0x000f280000300a00 */
[----:B------:R-:W4:Y:S01]  /*13ec0*/  LDL.LU.64 R46, [R1+0x8c8] ;  /* 0x0008c800012e7983 */ /* 0x000f220000300a00 */
[----:B------:R-:W-:-:S03]  /*13ed0*/  CS2R R90, SRZ ;  /* 0x00000000005a7805 */ /* 0x000fc6000001ff00 */
        /* <DEDUP_REMOVED lines=15> */
[----:B------:R-:W-:-:S03]  /*13fd0*/  IMAD.MOV.U32 R235, RZ, RZ, R7 ;  /* 0x000000ffffeb7224 */ /* 0x000fc600078e0007 */
[----:B------:R-:W-:Y:S01]  /*13fe0*/  STL.64 [R1+0x14f0], R90 ;  /* 0x0014f05a01007387 */ /* 0x000fe20000100a00 */
[----:B------:R-:W-:Y:S01]  /*13ff0*/  CS2R R106, SRZ ;  /* 0x00000000006a7805 */ /* 0x000fe2000001ff00 */
[----:B-1----:R-:W-:Y:S02]  /*14000*/  LOP3.LUT R229, R84, 0x7f, RZ, 0xc0, !PT ;  /* 0x0000007f54e57812 */ /* 0x002fe400078ec0ff */
[----:B------:R-:W-:Y:S01]  /*14010*/  STL.64 [R1+0x14f8], R92 ;  /* 0x0014f85c01007387 */ /* 0x000fe20000100a00 */
[----:B------:R-:W-:-:S03]  /*14020*/  CS2R R108, SRZ ;  /* 0x00000000006c7805 */ /* 0x000fc6000001ff00 */
[----:B------:R-:W-:Y:S01]  /*14030*/  STL.64 [R1+0x1500], R94 ;  /* 0x0015005e01007387 */ /* 0x000fe20000100a00 */
[----:B------:R-:W-:-:S03]  /*14040*/  CS2R R110, SRZ ;  /* 0x00000000006e7805 */ /* 0x000fc6000001ff00 */
[----:B------:R-:W-:Y:S01]  /*14050*/  STL.64 [R1+0x1508], R96 ;  /* 0x0015086001007387 */ /* 0x000fe20000100a00 */
[C---:B------:R-:W-:Y:S01]  /*14060*/  IMAD.WIDE R136, R247.reuse, 0x4, R136 ;  /* 0x00000004f7887825 */ /* 0x040fe200078e0288 */
[----:B------:R-:W-:Y:S02]  /*14070*/  CS2R R112, SRZ ;  /* 0x0000000000707805 */ /* 0x000fe4000001ff00 */
[----:B------:R-:W-:Y:S01]  /*14080*/  STL.64 [R1+0x1510], R98 ;  /* 0x0015106201007387 */ /* 0x000fe20000100a00 */
[C---:B------:R-:W-:Y:S01]  /*14090*/  IMAD.WIDE R138, R247.reuse, 0x4, R138 ;  /* 0x00000004f78a7825 */ /* 0x040fe200078e028a */
[----:B------:R-:W-:Y:S02]  /*140a0*/  CS2R R114, SRZ ;  /* 0x0000000000727805 */ /* 0x000fe4000001ff00 */
[----:B------:R-:W-:Y:S01]  /*140b0*/  STL.64 [R1+0x1518], R100 ;  /* 0x0015186401007387 */ /* 0x000fe20000100a00 */
[----:B------:R-:W-:Y:S01]  /*140c0*/  IMAD.WIDE R236, R247, 0x4, R236 ;  /* 0x00000004f7ec7825 */ /* 0x000fe200078e02ec */
[----:B------:R-:W-:-:S02]  /*140d0*/  CS2R R116, SRZ ;  /* 0x0000000000747805 */ /* 0x000fc4000001ff00 */
[----:B------:R-:W-:Y:S01]  /*140e0*/  STL.64 [R1+0x1520], R102 ;  /* 0x0015206601007387 */ /* 0x000fe20000100a00 */
[C---:B------:R-:W-:Y:S01]  /*140f0*/  IMAD.WIDE R238, R247.reuse, 0x4, R238 ;  /* 0x00000004f7ee7825 */ /* 0x040fe200078e02ee */
[----:B------:R-:W-:Y:S02]  /*14100*/  CS2R R118, SRZ ;  /* 0x0000000000767805 */ /* 0x000fe4000001ff00 */
[----:B------:R-:W-:Y:S01]  /*14110*/  STL.64 [R1+0x1528], R104 ;  /* 0x0015286801007387 */ /* 0x000fe20000100a00 */
[----:B------:R-:W-:-:S04]  /*14120*/  IMAD.WIDE R240, R247, 0x4, R240 ;  /* 0x00000004f7f07825 */ /* 0x000fc800078e02f0 */
[----:B------:R-:W-:Y:S01]  /*14130*/  IMAD.WIDE R242, R247, 0x4, R242 ;  /* 0x00000004f7f27825 */ /* 0x000fe200078e02f2 */
[----:B------:R-:W-:Y:S01]  /*14140*/  SHF.L.U32 R247, R229, 0x2, RZ ;  /* 0x00000002e5f77819 */ /* 0x000fe200000006ff */
[----:B------:R-:W-:Y:S02]  /*14150*/  STL.64 [R1+0x1530], R106 ;  /* 0x0015306a01007387 */ /* 0x000fe40000100a00 */
[----:B--2---:R-:W-:Y:S02]  /*14160*/  IMAD.MOV.U32 R87, RZ, RZ, R235 ;  /* 0x000000ffff577224 */ /* 0x004fe400078e00eb */
[----:B------:R-:W-:Y:S01]  /*14170*/  IMAD.MOV.U32 R235, RZ, RZ, 0x7f ;  /* 0x0000007fffeb7424 */ /* 0x000fe200078e00ff */
[----:B------:R-:W-:Y:S01]  /*14180*/  STL.64 [R1+0x1538], R108 ;  /* 0x0015386c01007387 */ /* 0x000fe20000100a00 */
[----:B------:R-:W-:Y:S01]  /*14190*/  ISETP.NE.U32.AND P0, PT, R246, RZ, PT ;  /* 0x000000fff600720c */ /* 0x000fe20003f05070 */
[----:B------:R-:W-:Y:S01]  /*141a0*/  CS2R R120, SRZ ;  /* 0x0000000000787805 */ /* 0x000fe2000001ff00 */
[----:B------:R-:W-:Y:S01]  /*141b0*/  CS2R R122, SRZ ;  /* 0x00000000007a7805 */ /* 0x000fe2000001ff00 */
[----:B------:R-:W-:Y:S01]  /*141c0*/  STL.64 [R1+0x1540], R110 ;  /* 0x0015406e01007387 */ /* 0x000fe20000100a00 */
[----:B------:R-:W-:Y:S01]  /*141d0*/  LOP3.LUT R246, R247, 0x60, RZ, 0x3c, !PT ;  /* 0x00000060f7f67812 */ /* 0x000fe200078e3cff */
[----:B------:R-:W-:-:S02]  /*141e0*/  CS2R R124, SRZ ;  /* 0x00000000007c7805 */ /* 0x000fc4000001ff00 */
[----:B------:R-:W-:Y:S01]  /*141f0*/  STL.64 [R1+0x1550], R112 ;  /* 0x0015507001007387 */ /* 0x000fe20000100a00 */
[----:B------:R-:W-:Y:S02]  /*14200*/  MOV R234, R6 ;  /* 0x0000000600ea7202 */ /* 0x000fe40000000f00 */
[----:B------:R-:W-:Y:S01]  /*14210*/  IADD3 R235, R235, c[0x0][0x180], RZ ;  /* 0x00006000ebeb7a10 */ /* 0x000fe20007ffe0ff */
[----:B------:R1:W-:Y:S04]  /*14220*/  STL.64 [R1+0x1558], R114 ;  /* 0x0015587201007387 */ /* 0x0003e80000100a00 */
[----:B------:R-:W-:Y:S04]  /*14230*/  STL.64 [R1+0x1560], R116 ;  /* 0x0015607401007387 */ /* 0x000fe80000100a00 */
[----:B------:R-:W-:Y:S01]  /*14240*/  STL.64 [R1+0x1568], R118 ;  /* 0x0015687601007387 */ /* 0x000fe20000100a00 */
[----:B------:R-:W-:-:S03]  /*14250*/  MOV R232, R14 ;  /* 0x0000000e00e87202 */ /* 0x000fc60000000f00 */
[----:B------:R-:W-:Y:S01]  /*14260*/  STL.64 [R1+0x1570], R120 ;  /* 0x0015707801007387 */ /* 0x000fe20000100a00 */
[----:B------:R-:W-:-:S03]  /*14270*/  IMAD.MOV.U32 R233, RZ, RZ, R15 ;  /* 0x000000ffffe97224 */ /* 0x000fc600078e000f */
[----:B------:R-:W-:Y:S01]  /*14280*/  STL.64 [R1+0x1578], R122 ;  /* 0x0015787a01007387 */ /* 0x000fe20000100a00 */
[----:B------:R-:W-:-:S03]  /*14290*/  IMAD.MOV.U32 R86, RZ, RZ, R234 ;  /* 0x000000ffff567224 */ /* 0x000fc600078e00ea */
[----:B------:R2:W-:Y:S04]  /*142a0*/  STL.64 [R1+0x1580], R124 ;  /* 0x0015807c01007387 */ /* 0x0005e80000100a00 */
[----:B-1----:R-:W2:Y:S01]  /*142b0*/  LDL.64 R114, [R1+0xbc0] ;  /* 0x000bc00001727983 */ /* 0x002ea20000100a00 */
[----:B------:R-:W-:-:S03]  /*142c0*/  IMAD.MOV.U32 R100, RZ, RZ, R232 ;  /* 0x000000ffff647224 */ /* 0x000fc600078e00e8 */
[----:B------:R-:W2:Y:S01]  /*142d0*/  LDL.64 R92, [R1+0xc28] ;  /* 0x000c2800015c7983 */ /* 0x000ea20000100a00 */
[----:B------:R-:W-:-:S03]  /*142e0*/  IMAD.MOV.U32 R101, RZ, RZ, R233 ;  /* 0x000000ffff657224 */ /* 0x000fc600078e00e9 */
[----:B------:R-:W2:Y:S04]  /*142f0*/  LDL.64 R112, [R1+0xfe8] ;  /* 0x000fe80001707983 */ /* 0x000ea80000100a00 */
[----:B------:R-:W2:Y:S04]  /*14300*/  LDL.64 R110, [R1+0x1028] ;  /* 0x00102800016e7983 */ /* 0x000ea80000100a00 */
[----:B------:R-:W2:Y:S04]  /*14310*/  LDL.64 R90, [R1+0x1050] ;  /* 0x00105000015a7983 */ /* 0x000ea80000100a00 */
[----:B------:R-:W2:Y:S01]  /*14320*/  LDL.64 R232, [R1+0x10a0] ;  /* 0x0010a00001e87983 */ /* 0x000ea20000100a00 */
[----:B------:R-:W-:-:S02]  /*14330*/  IMAD.MOV.U32 R88, RZ, RZ, R12 ;  /* 0x000000ffff587224 */ /* 0x000fc400078e000c */
[----:B------:R-:W-:Y:S01]  /*14340*/  IMAD.MOV.U32 R89, RZ, RZ, R13 ;  /* 0x000000ffff597224 */ /* 0x000fe200078e000d */
[----:B------:R-:W-:Y:S01]  /*14350*/  MOV R102, R86 ;  /* 0x0000005600667202 */ /* 0x000fe20000000f00 */
[----:B------:R-:W-:Y:S01]  /*14360*/  IMAD.MOV.U32 R103, RZ, RZ, R87 ;  /* 0x000000ffff677224 */ /* 0x000fe200078e0057 */
[----:B------:R-:W-:Y:S01]  /*14370*/  MOV R98, R88 ;  /* 0x0000005800627202 */ /* 0x000fe20000000f00 */
[----:B------:R-:W-:Y:S01]  /*14380*/  IMAD.MOV.U32 R99, RZ, RZ, R89 ;  /* 0x000000ffff637224 */ /* 0x000fe200078e0059 */
[----:B------:R-:W2:Y:S04]  /*14390*/  LDL.64 R86, [R1+0x1120] ;  /* 0x0011200001567983 */ /* 0x000ea80000100a00 */
[----:B------:R-:W2:Y:S01]  /*143a0*/  LDL.64 R88, [R1+0x10e0] ;  /* 0x0010e00001587983 */ /* 0x000ea20000100a00 */
[----:B------:R-:W-:-:S02]  /*143b0*/  IMAD.MOV.U32 R252, RZ, RZ, c[0x0][0x180] ;  /* 0x00006000fffc7624 */ /* 0x000fc400078e00ff */
[----:B------:R-:W-:Y:S02]  /*143c0*/  IMAD.MOV.U32 R230, RZ, RZ, R4 ;  /* 0x000000ffffe67224 */ /* 0x000fe400078e0004 */
[----:B------:R-:W-:Y:S02]  /*143d0*/  IMAD.MOV.U32 R244, RZ, RZ, R8 ;  /* 0x000000fffff47224 */ /* 0x000fe400078e0008 */
[C---:B---3--:R-:W-:Y:S01]  /*143e0*/  IMAD.WIDE R2, R0.reuse, 0x4, R2 ;  /* 0x0000000400027825 */ /* 0x048fe200078e0202 */
[----:B------:R-:W-:Y:S01]  /*143f0*/  MOV R248, R10 ;  /* 0x0000000a00f87202 */ /* 0x000fe20000000f00 */
[----:B------:R-:W3:Y:S02]  /*14400*/  LDL.64 R96, [R1+0xfb0] ;  /* 0x000fb00001607983 */ /* 0x000ee40000100a00 */
[----:B----4-:R-:W-:Y:S02]  /*14410*/  IMAD.WIDE R36, R0, 0x4, R36 ;  /* 0x0000000400247825 */ /* 0x010fe400078e0224 */
[----:B------:R1:W-:Y:S04]  /*14420*/  LDGSTS.E [R246+0x39c00], [R2.64], !P6 ;  /* 0x39c0000002f67fae */ /* 0x0003e8000f121848 */
[----:B------:R1:W-:Y:S01]  /*14430*/  LDGSTS.E [R246+0x39e00], [R36.64], !P6 ;  /* 0x39e0000024f67fae */ /* 0x0003e2000f121848 */
[----:B------:R-:W-:-:S03]  /*14440*/  ISETP.GE.AND P6, PT, R235, 0x80, PT ;  /* 0x00000080eb00780c */ /* 0x000fc60003fc6270 */
[----:B------:R-:W4:Y:S01]  /*14450*/  LDL.64 R234, [R1+0xbe8] ;  /* 0x000be80001ea7983 */ /* 0x000f220000100a00 */
[----:B------:R-:W-:Y:S01]  /*14460*/  IMAD.WIDE R38, R0, 0x4, R38 ;  /* 0x0000000400267825 */ /* 0x000fe200078e0226 */
[----:B------:R-:W-:Y:S02]  /*14470*/  IADD3 R85, R252, -0x100, RZ ;  /* 0xffffff00fc557810 */ /* 0x000fe40007ffe0ff */
[----:B------:R-:W3:Y:S01]  /*14480*/  LDL.64 R94, [R1+0xff0] ;  /* 0x000ff000015e7983 */ /* 0x000ee20000100a00 */
[----:B------:R-:W-:-:S03]  /*14490*/  IMAD.WIDE R40, R0, 0x4, R40 ;  /* 0x0000000400287825 */ /* 0x000fc600078e0228 */
[----:B------:R1:W-:Y:S01]  /*144a0*/  LDGSTS.E [R246+0x3ac00], [R38.64], !P4 ;  /* 0x3ac0000026f67fae */ /* 0x0003e2000e121848 */
[----:B------:R-:W-:-:S03]  /*144b0*/  IMAD.WIDE R42, R0, 0x4, R42 ;  /* 0x00000004002a7825 */ /* 0x000fc600078e022a */
[----:B------:R1:W-:Y:S01]  /*144c0*/  LDGSTS.E [R246+0x3ae00], [R40.64], !P4 ;  /* 0x3ae0000028f67fae */ /* 0x0003e2000e121848 */
[----:B------:R-:W-:Y:S01]  /*144d0*/  ISETP.GE.U32.AND P4, PT, R85, 0x7ffffe81, PT ;  /* 0x7ffffe815500780c */ /* 0x000fe20003f86070 */
[C---:B------:R-:W-:Y:S02]  /*144e0*/  IMAD.WIDE R46, R0.reuse, 0x4, R46 ;  /* 0x00000004002e7825 */ /* 0x040fe400078e022e */
[----:B------:R1:W-:Y:S02]  /*144f0*/  LDGSTS.E [R246+0x3bc00], [R42.64], !P3 ;  /* 0x3bc000002af67fae */ /* 0x0003e4000d921848 */
[----:B------:R-:W-:-:S04]  /*14500*/  IMAD.WIDE R50, R0, 0x4, R50 ;  /* 0x0000000400327825 */ /* 0x000fc800078e0232 */
[----:B------:R-:W-:-:S04]  /*14510*/  IMAD.WIDE R44, R0, 0x4, R44 ;  /* 0x00000004002c7825 */ /* 0x000fc800078e022c */
[C---:B------:R-:W-:Y:S01]  /*14520*/  IMAD.WIDE R48, R0.reuse, 0x4, R48 ;  /* 0x0000000400307825 */ /* 0x040fe200078e0230 */
[----:B------:R1:W-:Y:S03]  /*14530*/  LDGSTS.E [R246+0x3be00], [R44.64], !P3 ;  /* 0x3be000002cf67fae */ /* 0x0003e6000d921848 */
        /* <DEDUP_REMOVED lines=8> */
[----:B------:R-:W-:Y:S01]  /*145c0*/  IMAD.WIDE R60, R0, 0x4, R60 ;  /* 0x00000004003c7825 */ /* 0x000fe200078e023c */
[----:B------:R1:W-:Y:S04]  /*145d0*/  LDGSTS.E [R246+0x3ec00], [R54.64], !P2 ;  /* 0x3ec0000036f67fae */ /* 0x0003e8000d121848 */
[----:B------:R1:W-:Y:S04]  /*145e0*/  LDGSTS.E [R246+0x3ee00], [R56.64], !P2 ;  /* 0x3ee0000038f67fae */ /* 0x0003e8000d121848 */
[----:B------:R1:W-:Y:S04]  /*145f0*/  LDGSTS.E [R246+0x3fc00], [R58.64], !P4 ;  /* 0x3fc000003af67fae */ /* 0x0003e8000e121848 */
[----:B------:R1:W-:Y:S04]  /*14600*/  LDGSTS.E [R246+0x3fe00], [R60.64], !P4 ;  /* 0x3fe000003cf67fae */ /* 0x0003e8000e121848 */
[----:B------:R-:W0:Y:S01]  /*14610*/  LDGDEPBAR ;  /* 0x00000000000079af */ /* 0x000e220000000000 */
[----:B------:R-:W-:-:S02]  /*14620*/  IMAD.MOV.U32 R231, RZ, RZ, R5 ;  /* 0x000000ffffe77224 */ /* 0x000fc400078e0005 */
[----:B------:R-:W-:Y:S02]  /*14630*/  IMAD.MOV.U32 R245, RZ, RZ, R9 ;  /* 0x000000fffff57224 */ /* 0x000fe400078e0009 */
[----:B------:R-:W-:Y:S01]  /*14640*/  IMAD.MOV.U32 R249, RZ, RZ, R11 ;  /* 0x000000fffff97224 */ /* 0x000fe200078e000b */
[----:B------:R-:W-:Y:S01]  /*14650*/  MOV R106, R244 ;  /* 0x000000f4006a7202 */ /* 0x000fe20000000f00 */
[----:B------:R-:W-:Y:S02]  /*14660*/  IMAD.MOV.U32 R104, RZ, RZ, R230 ;  /* 0x000000ffff687224 */ /* 0x000fe400078e00e6 */
[----:B------:R-:W-:Y:S02]  /*14670*/  IMAD.MOV.U32 R105, RZ, RZ, R231 ;  /* 0x000000ffff697224 */ /* 0x000fe400078e00e7 */
[----:B------:R-:W-:Y:S01]  /*14680*/  IMAD.MOV.U32 R107, RZ, RZ, R245 ;  /* 0x000000ffff6b7224 */ /* 0x000fe200078e00f5 */
[----:B------:R-:W3:Y:S01]  /*14690*/  LDL.64 R230, [R1+0x18] ;  /* 0x0000180001e67983 */ /* 0x000ee20000100a00 */
[----:B------:R-:W-:-:S03]  /*146a0*/  IMAD.MOV.U32 R108, RZ, RZ, R248 ;  /* 0x000000ffff6c7224 */ /* 0x000fc600078e00f8 */
[----:B------:R-:W3:Y:S01]  /*146b0*/  LDL.64 R244, [R1+0xbf0] ;  /* 0x000bf00001f47983 */ /* 0x000ee20000100a00 */
[----:B------:R-:W-:-:S03]  /*146c0*/  IMAD.MOV.U32 R109, RZ, RZ, R249 ;  /* 0x000000ffff6d7224 */ /* 0x000fc600078e00f9 */
[----:B------:R-:W3:Y:S04]  /*146d0*/  LDL.64 R248, [R1+0x1030] ;  /* 0x0010300001f87983 */ /* 0x000ee80000100a00 */
[----:B--2---:R2:W-:Y:S04]  /*146e0*/  LDGSTS.E [R247+0x50000], [R114.64], P0 ;  /* 0x5000000072f77fae */ /* 0x0045e80008121848 */
[----:B----4-:R4:W-:Y:S04]  /*146f0*/  LDGSTS.E [R247+0x51000], [R234.64], P0 ;  /* 0x51000000eaf77fae */ /* 0x0109e80008121848 */
[----:B------:R1:W-:Y:S04]  /*14700*/  LDGSTS.E [R247+0x52000], [R92.64], P0 ;  /* 0x520000005cf77fae */ /* 0x0003e80008121848 */
[----:B------:R1:W-:Y:S04]  /*14710*/  LDGSTS.E [R247+0x53000], [R112.64], P0 ;  /* 0x5300000070f77fae */ /* 0x0003e80008121848 */
[----:B------:R1:W-:Y:S04]  /*14720*/  LDGSTS.E [R247+0x54000], [R110.64], P0 ;  /* 0x540000006ef77fae */ /* 0x0003e80008121848 */
[----:B------:R1:W-:Y:S04]  /*14730*/  LDGSTS.E [R247+0x55000], [R90.64], P0 ;  /* 0x550000005af77fae */ /* 0x0003e80008121848 */
[----:B------:R2:W-:Y:S04]  /*14740*/  LDGSTS.E [R247+0x56000], [R232.64], P0 ;  /* 0x56000000e8f77fae */ /* 0x0005e80008121848 */
[----:B----4-:R-:W4:Y:S04]  /*14750*/  LDL.64 R234, [R1+0x1068] ;  /* 0x0010680001ea7983 */ /* 0x010f280000100a00 */
[----:B-1----:R-:W4:Y:S04]  /*14760*/  LDL.64 R92, [R1+0x10a8] ;  /* 0x0010a800015c7983 */ /* 0x002f280000100a00 */
[----:B--2---:R-:W1:Y:S04]  /*14770*/  S2R R233, SR_TID.X ;  /* 0x0000000000e97919 */ /* 0x004e680000002100 */
[----:B------:R-:W2:Y:S04]  /*14780*/  LDL.64 R90, [R1+0x10e8] ;  /* 0x0010e800015a7983 */ /* 0x000ea80000100a00 */
[----:B------:R1:W-:Y:S04]  /*14790*/  LDGSTS.E [R247+0x57000], [R88.64], P0 ;  /* 0x5700000058f77fae */ /* 0x0003e80008121848 */
[----:B------:R1:W-:Y:S04]  /*147a0*/  LDGSTS.E [R247+0x58000], [R86.64], P0 ;  /* 0x5800000056f77fae */ /* 0x0003e80008121848 */
[----:B------:R2:W-:Y:S04]  /*147b0*/  LDGSTS.E [R247+0x59000], [R136.64], P0 ;  /* 0x5900000088f77fae */ /* 0x0005e80008121848 */
[----:B-1----:R-:W2:Y:S01]  /*147c0*/  LDL.64 R88, [R1+0x1128] ;  /* 0x0011280001587983 */ /* 0x002ea20000100a00 */
[----:B------:R-:W-:-:S03]  /*147d0*/  LOP3.LUT R233, R233, 0x7f, RZ, 0xc0, !PT ;  /* 0x0000007fe9e97812 */ /* 0x000fc600078ec0ff */
[----:B------:R-:W2:Y:S01]  /*147e0*/  LDL.64 R86, [R1+0x1158] ;  /* 0x0011580001567983 */ /* 0x000ea20000100a00 */
[----:B------:R-:W-:-:S03]  /*147f0*/  SHF.L.U32 R233, R233, 0x2, RZ ;  /* 0x00000002e9e97819 */ /* 0x000fc600000006ff */
[----:B------:R1:W-:Y:S01]  /*14800*/  LDGSTS.E [R247+0x5a000], [R108.64], P0 ;  /* 0x5a0000006cf77fae */ /* 0x0003e20008121848 */
[----:B------:R-:W-:-:S03]  /*14810*/  LOP3.LUT R85, R233, 0x10, RZ, 0x3c, !PT ;  /* 0x00000010e9557812 */ /* 0x000fc600078e3cff */
[----:B------:R3:W-:Y:S04]  /*14820*/  LDGSTS.E [R247+0x5b000], [R106.64], P0 ;  /* 0x5b0000006af77fae */ /* 0x0007e80008121848 */
[----:B------:R-:W2:Y:S04]  /*14830*/  LDL.64 R232, [R1+0x11d8] ;  /* 0x0011d80001e87983 */ /* 0x000ea80000100a00 */
[----:B-1----:R-:W2:Y:S04]  /*14840*/  LDL.64 R108, [R1+0x1198] ;  /* 0x00119800016c7983 */ /* 0x002ea80000100a00 */
[----:B------:R1:W-:Y:S04]  /*14850*/  LDGSTS.E [R247+0x5c000], [R104.64], P0 ;  /* 0x5c00000068f77fae */ /* 0x0003e80008121848 */
[----:B------:R1:W-:Y:S04]  /*14860*/  LDGSTS.E [R247+0x5d000], [R102.64], P0 ;  /* 0x5d00000066f77fae */ /* 0x0003e80008121848 */
[----:B------:R1:W-:Y:S04]  /*14870*/  LDGSTS.E [R247+0x5e000], [R100.64], P0 ;  /* 0x5e00000064f77fae */ /* 0x0003e80008121848 */
[----:B------:R1:W-:Y:S04]  /*14880*/  LDGSTS.E [R247+0x5f000], [R98.64], P0 ;  /* 0x5f00000062f77fae */ /* 0x0003e80008121848 */
[----:B---3--:R3:W-:Y:S04]  /*14890*/  LDGSTS.E [R85+0x50200], [R230.64], P0 ;  /* 0x50200000e6557fae */ /* 0x0087e80008121848 */
[----:B------:R1:W-:Y:S04]  /*148a0*/  LDGSTS.E [R85+0x51200], [R244.64], P0 ;  /* 0x51200000f4557fae */ /* 0x0003e80008121848 */
[----:B------:R1:W-:Y:S04]  /*148b0*/  LDGSTS.E [R85+0x52200], [R96.64], P0 ;  /* 0x5220000060557fae */ /* 0x0003e80008121848 */
[----:B------:R1:W-:Y:S04]  /*148c0*/  LDGSTS.E [R85+0x53200], [R94.64], P0 ;  /* 0x532000005e557fae */ /* 0x0003e80008121848 */
[----:B------:R1:W-:Y:S04]  /*148d0*/  LDGSTS.E [R85+0x54200], [R248.64], P0 ;  /* 0x54200000f8557fae */ /* 0x0003e80008121848 */
[----:B---3--:R-:W4:Y:S04]  /*148e0*/  LDL.64 R230, [R1+0x10] ;  /* 0x0000100001e67983 */ /* 0x008f280000100a00 */
[----:B-1----:R-:W4:Y:S04]  /*148f0*/  LDL.64 R244, [R1+0xbf8] ;  /* 0x000bf80001f47983 */ /* 0x002f280000100a00 */
[----:B------:R-:W4:Y:S04]  /*14900*/  LDL.64 R106, [R1+0xfb8] ;  /* 0x000fb800016a7983 */ /* 0x000f280000100a00 */
[----:B------:R-:W4:Y:S04]  /*14910*/  LDL.64 R248, [R1+0xff8] ;  /* 0x000ff80001f87983 */ /* 0x000f280000100a00 */
[----:B------:R-:W4:Y:S04]  /*14920*/  LDL.64 R104, [R1+0x1070] ;  /* 0x0010700001687983 */ /* 0x000f280000100a00 */
[----:B------:R-:W4:Y:S04]  /*14930*/  LDL.64 R102, [R1+0x10b0] ;  /* 0x0010b00001667983 */ /* 0x000f280000100a00 */
[----:B------:R-:W4:Y:S04]  /*14940*/  LDL.64 R100, [R1+0x10f0] ;  /* 0x0010f00001647983 */ /* 0x000f280000100a00 */
[----:B------:R-:W4:Y:S04]  /*14950*/  LDL.64 R98, [R1+0x1130] ;  /* 0x0011300001627983 */ /* 0x000f280000100a00 */
[----:B------:R-:W4:Y:S04]  /*14960*/  LDL.64 R96, [R1+0x1160] ;  /* 0x0011600001607983 */ /* 0x000f280000100a00 */
[----:B------:R-:W4:Y:S04]  /*14970*/  LDL.64 R94, [R1+0x11a0] ;  /* 0x0011a000015e7983 */ /* 0x000f280000100a00 */
[----:B----4-:R1:W-:Y:S04]  /*14980*/  LDGSTS.E [R85+0x55200], [R234.64], P0 ;  /* 0x55200000ea557fae */ /* 0x0103e80008121848 */
[----:B------:R4:W-:Y:S04]  /*14990*/  LDGSTS.E [R85+0x56200], [R92.64], P0 ;  /* 0x562000005c557fae */ /* 0x0009e80008121848 */
[----:B--2---:R2:W-:Y:S04]  /*149a0*/  LDGSTS.E [R85+0x57200], [R90.64], P0 ;  /* 0x572000005a557fae */ /* 0x0045e80008121848 */
[----:B-1----:R-:W3:Y:S04]  /*149b0*/  LDL.64 R234, [R1+0x1038] ;  /* 0x0010380001ea7983 */ /* 0x002ee80000100a00 */
[----:B--2---:R-:W2:Y:S04]  /*149c0*/  LDL.64 R90, [R1+0xbc8] ;  /* 0x000bc800015a7983 */ /* 0x004ea80000100a00 */
[----:B------:R1:W-:Y:S04]  /*149d0*/  LDGSTS.E [R85+0x58200], [R88.64], P0 ;  /* 0x5820000058557fae */ /* 0x0003e80008121848 */
[----:B------:R4:W-:Y:S04]  /*149e0*/  LDGSTS.E [R85+0x59200], [R138.64], P0 ;  /* 0x592000008a557fae */ /* 0x0009e80008121848 */
[----:B------:R1:W-:Y:S04]  /*149f0*/  LDGSTS.E [R85+0x5a200], [R86.64], P0 ;  /* 0x5a20000056557fae */ /* 0x0003e80008121848 */
[----:B-1----:R-:W2:Y:S04]  /*14a00*/  LDL.64 R88, [R1+0xc00] ;  /* 0x000c000001587983 */ /* 0x002ea80000100a00 */
[----:B------:R-:W2:Y:S04]  /*14a10*/  LDL.64 R86, [R1+0xfc0] ;  /* 0x000fc00001567983 */ /* 0x000ea80000100a00 */
[----:B------:R1:W-:Y:S04]  /*14a20*/  LDGSTS.E [R85+0x5b200], [R108.64], P0 ;  /* 0x5b2000006c557fae */ /* 0x0003e80008121848 */
[----:B------:R1:W-:Y:S04]  /*14a30*/  LDGSTS.E [R85+0x5c200], [R232.64], P0 ;  /* 0x5c200000e8557fae */ /* 0x0003e80008121848 */
[----:B------:R1:W-:Y:S04]  /*14a40*/  LDGSTS.E [R85+0x5d200], [R128.64], P0 ;  /* 0x5d20000080557fae */ /* 0x0003e80008121848 */
[----:B------:R1:W-:Y:S04]  /*14a50*/  LDGSTS.E [R85+0x5e200], [R144.64], P0 ;  /* 0x5e20000090557fae */ /* 0x0003e80008121848 */
[----:B------:R1:W-:Y:S04]  /*14a60*/  LDGSTS.E [R85+0x5f200], [R140.64], P0 ;  /* 0x5f2000008c557fae */ /* 0x0003e80008121848 */
[----:B-1----:R-:W2:Y:S04]  /*14a70*/  LDL.LU.64 R128, [R1+0x15f0] ;  /* 0x0015f00001807983 */ /* 0x002ea80000300a00 */
[----:B------:R-:W2:Y:S04]  /*14a80*/  LDL.LU.64 R144, [R1+0x15e8] ;  /* 0x0015e80001907983 */ /* 0x000ea80000300a00 */
[----:B------:R-:W2:Y:S04]  /*14a90*/  LDL.64 R232, [R1+0x1000] ;  /* 0x0010000001e87983 */ /* 0x000ea80000100a00 */
[----:B------:R-:W2:Y:S01]  /*14aa0*/  LDL.LU.64 R140, [R1+0x15e0] ;  /* 0x0015e000018c7983 */ /* 0x000ea20000300a00 */
[----:B------:R-:W-:-:S05]  /*14ab0*/  LOP3.LUT R84, R84, 0x7f, RZ, 0xc0, !PT ;  /* 0x0000007f54547812 */ /* 0x000fca00078ec0ff */
[----:B----4-:R-:W-:Y:S02]  /*14ac0*/  IMAD.SHL.U32 R92, R84, 0x4, RZ ;  /* 0x00000004545c7824 */ /* 0x010fe400078e00ff */
[----:B------:R-:W4:Y:S03]  /*14ad0*/  LDL.64 R84, [R1+0x1078] ;  /* 0x0010780001547983 */ /* 0x000f260000100a00 */
[----:B------:R-:W-:-:S05]  /*14ae0*/  LOP3.LUT R93, R92, 0x20, RZ, 0x3c, !PT ;  /* 0x000000205c5d7812 */ /* 0x000fca00078e3cff */
[----:B------:R1:W-:Y:S04]  /*14af0*/  LDGSTS.E [R93+0x50400], [R230.64], P0 ;  /* 0x50400000e65d7fae */ /* 0x0003e80008121848 */
[----:B------:R1:W-:Y:S04]  /*14b00*/  LDGSTS.E [R93+0x51400], [R244.64], P0 ;  /* 0x51400000f45d7fae */ /* 0x0003e80008121848 */
[----:B------:R2:W-:Y:S04]  /*14b10*/  LDGSTS.E [R93+0x52400], [R106.64], P0 ;  /* 0x524000006a5d7fae */ /* 0x0005e80008121848 */
[----:B------:R1:W-:Y:S04]  /*14b20*/  LDGSTS.E [R93+0x53400], [R248.64], P0 ;  /* 0x53400000f85d7fae */ /* 0x0003e80008121848 */
[----:B-1----:R-:W4:Y:S04]  /*14b30*/  LDL.64 R230, [R1+0x10b8] ;  /* 0x0010b80001e67983 */ /* 0x002f280000100a00 */
[----:B------:R-:W4:Y:S04]  /*14b40*/  LDL.64 R244, [R1+0x10f8] ;  /* 0x0010f80001f47983 */ /* 0x000f280000100a00 */
[----:B------:R-:W4:Y:S04]  /*14b50*/  LDL.64 R248, [R1+0x1138] ;  /* 0x0011380001f87983 */ /* 0x000f280000100a00 */
[----:B---3--:R1:W-:Y:S04]  /*14b60*/  LDGSTS.E [R93+0x54400], [R234.64], P0 ;  /* 0x54400000ea5d7fae */ /* 0x0083e80008121848 */
[----:B------:R3:W-:Y:S04]  /*14b70*/  LDGSTS.E [R93+0x55400], [R104.64], P0 ;  /* 0x55400000685d7fae */ /* 0x0007e80008121848 */
[----:B------:R1:W-:Y:S04]  /*14b80*/  LDGSTS.E [R93+0x56400], [R102.64], P0 ;  /* 0x56400000665d7fae */ /* 0x0003e80008121848 */
[----:B------:R2:W-:Y:S04]  /*14b90*/  LDGSTS.E [R93+0x57400], [R100.64], P0 ;  /* 0x57400000645d7fae */ /* 0x0005e80008121848 */
[----:B------:R2:W-:Y:S04]  /*14ba0*/  LDGSTS.E [R93+0x58400], [R98.64], P0 ;  /* 0x58400000625d7fae */ /* 0x0005e80008121848 */
[----:B-1----:R-:W4:Y:S04]  /*14bb0*/  LDL.64 R234, [R1+0x1168] ;  /* 0x0011680001ea7983 */ /* 0x002f280000100a00 */
[----:B--2---:R1:W-:Y:S04]  /*14bc0*/  LDGSTS.E [R93+0x59400], [R140.64], P0 ;  /* 0x594000008c5d7fae */ /* 0x0043e80008121848 */
[----:B------:R2:W-:Y:S04]  /*14bd0*/  LDGSTS.E [R93+0x5a400], [R96.64], P0 ;  /* 0x5a400000605d7fae */ /* 0x0005e80008121848 */
[----:B------:R1:W-:Y:S04]  /*14be0*/  LDGSTS.E [R93+0x5b400], [R94.64], P0 ;  /* 0x5b4000005e5d7fae */ /* 0x0003e80008121848 */
[----:B------:R1:W-:Y:S04]  /*14bf0*/  LDGSTS.E [R93+0x5c400], [R144.64], P0 ;  /* 0x5c400000905d7fae */ /* 0x0003e80008121848 */
[----:B------:R2:W-:Y:S04]  /*14c00*/  LDGSTS.E [R93+0x5d400], [R142.64], P0 ;  /* 0x5d4000008e5d7fae */ /* 0x0005e80008121848 */
[----:B------:R3:W-:Y:S04]  /*14c10*/  LDGSTS.E [R93+0x5e400], [R62.64], P0 ;  /* 0x5e4000003e5d7fae */ /* 0x0007e80008121848 */
[----:B-1----:R-:W4:Y:S04]  /*14c20*/  LDL.LU.64 R144, [R1+0x15d8] ;  /* 0x0015d80001907983 */ /* 0x002f280000300a00 */
[----:B--2---:R-:W2:Y:S04]  /*14c30*/  LDL.LU.64 R142, [R1+0x15d0] ;  /* 0x0015d000018e7983 */ /* 0x004ea80000300a00 */
[----:B---3--:R-:W3:Y:S01]  /*14c40*/  LDL.LU.64 R62, [R1+0x15c8] ;  /* 0x0015c800013e7983 */ /* 0x008ee20000300a00 */
[----:B------:R-:W-:-:S03]  /*14c50*/  LOP3.LUT R92, R92, 0x30, RZ, 0x3c, !PT ;  /* 0x000000305c5c7812 */ /* 0x000fc600078e3cff */
[----:B------:R1:W-:Y:S04]  /*14c60*/  LDGSTS.E [R93+0x5f400], [R236.64], P0 ;  /* 0x5f400000ec5d7fae */ /* 0x0003e80008121848 */
[----:B------:R1:W-:Y:S04]  /*14c70*/  LDGSTS.E [R92+0x50600], [R90.64], P0 ;  /* 0x506000005a5c7fae */ /* 0x0003e80008121848 */
[----:B------:R1:W-:Y:S04]  /*14c80*/  LDGSTS.E [R92+0x51600], [R88.64], P0 ;  /* 0x51600000585c7fae */ /* 0x0003e80008121848 */
[----:B------:R1:W-:Y:S04]  /*14c90*/  LDGSTS.E [R92+0x52600], [R86.64], P0 ;  /* 0x52600000565c7fae */ /* 0x0003e80008121848 */
[----:B------:R1:W-:Y:S04]  /*14ca0*/  LDGSTS.E [R92+0x53600], [R232.64], P0 ;  /* 0x53600000e85c7fae */ /* 0x0003e80008121848 */
[----:B------:R-:W2:Y:S04]  /*14cb0*/  LDL.64 R106, [R1+0xbd0] ;  /* 0x000bd000016a7983 */ /* 0x000ea80000100a00 */
[----:B------:R-:W2:Y:S04]  /*14cc0*/  LDL.64 R104, [R1+0xc08] ;  /* 0x000c080001687983 */ /* 0x000ea80000100a00 */
[----:B------:R-:W2:Y:S04]  /*14cd0*/  LDL.64 R102, [R1+0xfc8] ;  /* 0x000fc80001667983 */ /* 0x000ea80000100a00 */
[----:B------:R-:W2:Y:S04]  /*14ce0*/  LDL.64 R100, [R1+0x1008] ;  /* 0x0010080001647983 */ /* 0x000ea80000100a00 */
[----:B------:R-:W2:Y:S04]  /*14cf0*/  LDL.64 R98, [R1+0x1080] ;  /* 0x0010800001627983 */ /* 0x000ea80000100a00 */
[----:B-1----:R-:W2:Y:S04]  /*14d00*/  LDL.64 R232, [R1+0x10c0] ;  /* 0x0010c00001e87983 */ /* 0x002ea80000100a00 */
[----:B------:R-:W2:Y:S04]  /*14d10*/  LDL.64 R96, [R1+0x1170] ;  /* 0x0011700001607983 */ /* 0x000ea80000100a00 */
[----:B------:R-:W2:Y:S04]  /*14d20*/  LDL.64 R94, [R1+0x11b0] ;  /* 0x0011b000015e7983 */ /* 0x000ea80000100a00 */
[----:B---3--:R1:W-:Y:S04]  /*14d30*/  LDGSTS.E [R92+0x54600], [R62.64], P0 ;  /* 0x546000003e5c7fae */ /* 0x0083e80008121848 */
[----:B----4-:R3:W-:Y:S04]  /*14d40*/  LDGSTS.E [R92+0x55600], [R84.64], P0 ;  /* 0x55600000545c7fae */ /* 0x0107e80008121848 */
        /* <DEDUP_REMOVED lines=8> */
[----:B-1----:R-:W4:Y:S04]  /*14dd0*/  LDL.LU.64 R144, [R1+0x15c0] ;  /* 0x0015c00001907983 */ /* 0x002f280000300a00 */
[----:B------:R-:W4:Y:S04]  /*14de0*/  LDL.64 R90, [R1+0xc10] ;  /* 0x000c1000015a7983 */ /* 0x000f280000100a00 */
[----:B------:R-:W4:Y:S04]  /*14df0*/  LDL.64 R88, [R1+0xfd0] ;  /* 0x000fd00001587983 */ /* 0x000f280000100a00 */
[----:B------:R-:W4:Y:S04]  /*14e00*/  LDL.64 R86, [R1+0x1010] ;  /* 0x0010100001567983 */ /* 0x000f280000100a00 */
[----:B--2---:R-:W2:Y:S04]  /*14e10*/  LDL.LU.64 R128, [R1+0x15b8] ;  /* 0x0015b80001807983 */ /* 0x004ea80000300a00 */
[----:B---3--:R-:W3:Y:S04]  /*14e20*/  LDL.64 R84, [R1+0x1088] ;  /* 0x0010880001547983 */ /* 0x008ee80000100a00 */
[----:B------:R-:W2:Y:S04]  /*14e30*/  LDL.64 R230, [R1+0x10c8] ;  /* 0x0010c80001e67983 */ /* 0x000ea80000100a00 */
[----:B------:R-:W2:Y:S04]  /*14e40*/  LDL.64 R244, [R1+0x1108] ;  /* 0x0011080001f47983 */ /* 0x000ea80000100a00 */
[----:B------:R-:W2:Y:S04]  /*14e50*/  LDL.LU.64 R64, [R1+0x15b0] ;  /* 0x0015b00001407983 */ /* 0x000ea80000300a00 */
[----:B------:R1:W-:Y:S01]  /*14e60*/  LDGSTS.E [R92+0x5e600], [R250.64], P0 ;  /* 0x5e600000fa5c7fae */ /* 0x0003e20008121848 */
[----:B------:R-:W-:-:S03]  /*14e70*/  IMAD.SHL.U32 R229, R229, 0x4, RZ ;  /* 0x00000004e5e57824 */ /* 0x000fc600078e00ff */
[----:B------:R2:W-:Y:S04]  /*14e80*/  LDGSTS.E [R92+0x5f600], [R238.64], P0 ;  /* 0x5f600000ee5c7fae */ /* 0x0005e80008121848 */
[----:B-1----:R-:W3:Y:S01]  /*14e90*/  LDL.LU.64 R250, [R1+0x15a8] ;  /* 0x0015a80001fa7983 */ /* 0x002ee20000300a00 */
[----:B------:R-:W-:-:S03]  /*14ea0*/  LOP3.LUT R93, R229, 0x40, RZ, 0x3c, !PT ;  /* 0x00000040e55d7812 */ /* 0x000fc600078e3cff */
[----:B------:R-:W4:Y:S04]  /*14eb0*/  LDL.64 R248, [R1+0x1178] ;  /* 0x0011780001f87983 */ /* 0x000f280000100a00 */
[----:B------:R1:W-:Y:S04]  /*14ec0*/  LDGSTS.E [R93+0x50800], [R106.64], P0 ;  /* 0x508000006a5d7fae */ /* 0x0003e80008121848 */
[----:B------:R1:W-:Y:S04]  /*14ed0*/  LDGSTS.E [R93+0x51800], [R104.64], P0 ;  /* 0x51800000685d7fae */ /* 0x0003e80008121848 */
[----:B------:R1:W-:Y:S04]  /*14ee0*/  LDGSTS.E [R93+0x52800], [R102.64], P0 ;  /* 0x52800000665d7fae */ /* 0x0003e80008121848 */
[----:B------:R1:W-:Y:S04]  /*14ef0*/  LDGSTS.E [R93+0x53800], [R100.64], P0 ;  /* 0x53800000645d7fae */ /* 0x0003e80008121848 */
[----:B------:R-:W4:Y:S04]  /*14f00*/  LDL.64 R234, [R1+0x11b8] ;  /* 0x0011b80001ea7983 */ /* 0x000f280000100a00 */
[----:B--2---:R2:W-:Y:S04]  /*14f10*/  LDGSTS.E [R93+0x54800], [R64.64], P0 ;  /* 0x54800000405d7fae */ /* 0x0045e80008121848 */
[----:B------:R1:W-:Y:S04]  /*14f20*/  LDGSTS.E [R93+0x55800], [R98.64], P0 ;  /* 0x55800000625d7fae */ /* 0x0003e80008121848 */
[----:B------:R1:W-:Y:S04]  /*14f30*/  LDGSTS.E [R93+0x56800], [R232.64], P0 ;  /* 0x56800000e85d7fae */ /* 0x0003e80008121848 */
[----:B---3--:R3:W-:Y:S04]  /*14f40*/  LDGSTS.E [R93+0x57800], [R250.64], P0 ;  /* 0x57800000fa5d7fae */ /* 0x0087e80008121848 */
[----:B------:R2:W-:Y:S04]  /*14f50*/  LDGSTS.E [R93+0x58800], [R128.64], P0 ;  /* 0x58800000805d7fae */ /* 0x0005e80008121848 */
[----:B----4-:R2:W-:Y:S04]  /*14f60*/  LDGSTS.E [R93+0x59800], [R144.64], P0 ;  /* 0x59800000905d7fae */ /* 0x0105e80008121848 */
[----:B---3--:R-:W3:Y:S04]  /*14f70*/  LDL.LU.64 R250, [R1+0x15a0] ;  /* 0x0015a00001fa7983 */ /* 0x008ee80000300a00 */
[----:B------:R4:W-:Y:S04]  /*14f80*/  LDGSTS.E [R93+0x5a800], [R96.64], P0 ;  /* 0x5a800000605d7fae */ /* 0x0009e80008121848 */
[----:B------:R2:W-:Y:S04]  /*14f90*/  LDGSTS.E [R93+0x5b800], [R94.64], P0 ;  /* 0x5b8000005e5d7fae */ /* 0x0005e80008121848 */
[----:B-1----:R-:W3:Y:S04]  /*14fa0*/  LDL.64 R232, [R1+0x1238] ;  /* 0x0012380001e87983 */ /* 0x002ee80000100a00 */
[----:B------:R1:W-:Y:S04]  /*14fb0*/  LDGSTS.E [R93+0x5c800], [R66.64], P0 ;  /* 0x5c800000425d7fae */ /* 0x0003e80008121848 */
[----:B------:R2:W-:Y:S04]  /*14fc0*/  LDGSTS.E [R93+0x5d800], [R130.64], P0 ;  /* 0x5d800000825d7fae */ /* 0x0005e80008121848 */
[----:B------:R4:W-:Y:S04]  /*14fd0*/  LDGSTS.E [R93+0x5e800], [R146.64], P0 ;  /* 0x5e800000925d7fae */ /* 0x0009e80008121848 */
[----:B-1----:R-:W3:Y:S04]  /*14fe0*/  LDL.LU.64 R66, [R1+0x1598] ;  /* 0x0015980001427983 */ /* 0x002ee80000300a00 */
[----:B--2---:R-:W2:Y:S04]  /*14ff0*/  LDL.LU.64 R130, [R1+0x1590] ;  /* 0x0015900001827983 */ /* 0x004ea80000300a00 */
[----:B----4-:R-:W4:Y:S01]  /*15000*/  LDL.LU.64 R146, [R1+0x1588] ;  /* 0x0015880001927983 */ /* 0x010f220000300a00 */
[----:B------:R-:W-:-:S03]  /*15010*/  LOP3.LUT R229, R229, 0x50, RZ, 0x3c, !PT ;  /* 0x00000050e5e57812 */ /* 0x000fc600078e3cff */
[----:B------:R1:W-:Y:S04]  /*15020*/  LDGSTS.E [R93+0x5f800], [R240.64], P0 ;  /* 0x5f800000f05d7fae */ /* 0x0003e80008121848 */
[----:B------:R-:W2:Y:S04]  /*15030*/  LDL.64 R124, [R1+0xbd8] ;  /* 0x000bd800017c7983 */ /* 0x000ea80000100a00 */
        /* <DEDUP_REMOVED lines=15> */
[----:B-1----:R-:W4:Y:S04]  /*15130*/  LDL.64 R92, [R1+0xfe0] ;  /* 0x000fe000015c7983 */ /* 0x002f280000100a00 */
[----:B---3--:R1:W-:Y:S04]  /*15140*/  LDGSTS.E [R229+0x50a00], [R250.64], P0 ;  /* 0x50a00000fae57fae */ /* 0x0083e80008121848 */
[----:B------:R3:W-:Y:S04]  /*15150*/  LDGSTS.E [R229+0x51a00], [R90.64], P0 ;  /* 0x51a000005ae57fae */ /* 0x0007e80008121848 */
[----:B------:R1:W-:Y:S04]  /*15160*/  LDGSTS.E [R229+0x52a00], [R88.64], P0 ;  /* 0x52a0000058e57fae */ /* 0x0003e80008121848 */
[----:B------:R3:W-:Y:S04]  /*15170*/  LDGSTS.E [R229+0x53a00], [R86.64], P0 ;  /* 0x53a0000056e57fae */ /* 0x0007e80008121848 */
[----:B---3--:R-:W3:Y:S04]  /*15180*/  LDL.64 R90, [R1+0x1020] ;  /* 0x00102000015a7983 */ /* 0x008ee80000100a00 */
[----:B-1----:R-:W3:Y:S04]  /*15190*/  LDL.64 R88, [R1+0x1048] ;  /* 0x0010480001587983 */ /* 0x002ee80000100a00 */
[----:B------:R-:W3:Y:S04]  /*151a0*/  LDL.64 R86, [R1+0x1098] ;  /* 0x0010980001567983 */ /* 0x000ee80000100a00 */
[----:B------:R1:W-:Y:S04]  /*151b0*/  LDGSTS.E [R229+0x54a00], [R66.64], P0 ;  /* 0x54a0000042e57fae */ /* 0x0003e80008121848 */
[----:B------:R1:W-:Y:S04]  /*151c0*/  LDGSTS.E [R229+0x55a00], [R84.64], P0 ;  /* 0x55a0000054e57fae */ /* 0x0003e80008121848 */
[----:B------:R1:W-:Y:S04]  /*151d0*/  LDGSTS.E [R229+0x56a00], [R230.64], P0 ;  /* 0x56a00000e6e57fae */ /* 0x0003e80008121848 */
[----:B------:R1:W-:Y:S04]  /*151e0*/  LDGSTS.E [R229+0x57a00], [R244.64], P0 ;  /* 0x57a00000f4e57fae */ /* 0x0003e80008121848 */
[----:B--2---:R2:W-:Y:S04]  /*151f0*/  LDGSTS.E [R229+0x58a00], [R130.64], P0 ;  /* 0x58a0000082e57fae */ /* 0x0045e80008121848 */
[----:B----4-:R2:W-:Y:S04]  /*15200*/  LDGSTS.E [R229+0x59a00], [R146.64], P0 ;  /* 0x59a0000092e57fae */ /* 0x0105e80008121848 */
[----:B------:R4:W-:Y:S04]  /*15210*/  LDGSTS.E [R229+0x5aa00], [R248.64], P0 ;  /* 0x5aa00000f8e57fae */ /* 0x0009e80008121848 */
[----:B------:R1:W-:Y:S04]  /*15220*/  LDGSTS.E [R229+0x5ba00], [R234.64], P0 ;  /* 0x5ba00000eae57fae */ /* 0x0003e80008121848 */
[----:B------:R1:W-:Y:S04]  /*15230*/  LDGSTS.E [R229+0x5ca00], [R132.64], P0 ;  /* 0x5ca0000084e57fae */ /* 0x0003e80008121848 */
[----:B------:R2:W-:Y:S04]  /*15240*/  LDGSTS.E [R229+0x5da00], [R232.64], P0 ;  /* 0x5da00000e8e57fae */ /* 0x0005e80008121848 */
[----:B------:R2:W-:Y:S04]  /*15250*/  LDGSTS.E [R229+0x5ea00], [R134.64], P0 ;  /* 0x5ea0000086e57fae */ /* 0x0005e80008121848 */
[----:B-1----:R-:W3:Y:S04]  /*15260*/  LDL.64 R132, [R1+0x1110] ;  /* 0x0011100001847983 */ /* 0x002ee80000100a00 */
[----:B------:R1:W-:Y:S04]  /*15270*/  LDGSTS.E [R229+0x5fa00], [R242.64], P0 ;  /* 0x5fa00000f2e57fae */ /* 0x0003e80008121848 */
[----:B------:R-:W3:Y:S04]  /*15280*/  LDL.64 R84, [R1+0x10d8] ;  /* 0x0010d80001547983 */ /* 0x000ee80000100a00 */
[----:B--2---:R-:W2:Y:S04]  /*15290*/  LDL.64 R134, [R1+0x1118] ;  /* 0x0011180001867983 */ /* 0x004ea80000100a00 */
[----:B------:R-:W2:Y:S04]  /*152a0*/  LDL.64 R230, [R1+0x1148] ;  /* 0x0011480001e67983 */ /* 0x000ea80000100a00 */
[----:B----4-:R-:W4:Y:S04]  /*152b0*/  LDL.64 R248, [R1+0x1188] ;  /* 0x0011880001f87983 */ /* 0x010f280000100a00 */
[----:B------:R-:W2:Y:S04]  /*152c0*/  LDL.64 R244, [R1+0x11c8] ;  /* 0x0011c80001f47983 */ /* 0x000ea80000100a00 */
[----:B------:R-:W2:Y:S04]  /*152d0*/  LDL.64 R234, [R1+0x1208] ;  /* 0x0012080001ea7983 */ /* 0x000ea80000100a00 */
[----:B------:R-:W2:Y:S04]  /*152e0*/  LDL.64 R232, [R1+0x1248] ;  /* 0x0012480001e87983 */ /* 0x000ea80000100a00 */
[----:B------:R1:W-:Y:S04]  /*152f0*/  LDGSTS.E [R246+0x50c00], [R124.64], P0 ;  /* 0x50c000007cf67fae */ /* 0x0003e80008121848 */
[----:B------:R1:W-:Y:S04]  /*15300*/  LDGSTS.E [R246+0x51c00], [R122.64], P0 ;  /* 0x51c000007af67fae */ /* 0x0003e80008121848 */
[----:B------:R1:W-:Y:S04]  /*15310*/  LDGSTS.E [R246+0x52c00], [R120.64], P0 ;  /* 0x52c0000078f67fae */ /* 0x0003e80008121848 */
[----:B-1----:R1:W5:Y:S04]  /*15320*/  LDL.LU.64 R124, [R1+0x1580] ;  /* 0x00158000017c7983 */ /* 0x0023680000300a00 */
[----:B------:R1:W5:Y:S04]  /*15330*/  LDL.LU.64 R122, [R1+0x1578] ;  /* 0x00157800017a7983 */ /* 0x0003680000300a00 */
[----:B------:R1:W5:Y:S04]  /*15340*/  LDL.LU.64 R120, [R1+0x1570] ;  /* 0x0015700001787983 */ /* 0x0003680000300a00 */
[----:B------:R1:W-:Y:S04]  /*15350*/  LDGSTS.E [R246+0x53c00], [R118.64], P0 ;  /* 0x53c0000076f67fae */ /* 0x0003e80008121848 */
[----:B------:R1:W-:Y:S04]  /*15360*/  LDGSTS.E [R246+0x54c00], [R116.64], P0 ;  /* 0x54c0000074f67fae */ /* 0x0003e80008121848 */
[----:B------:R1:W-:Y:S04]  /*15370*/  LDGSTS.E [R246+0x55c00], [R114.64], P0 ;  /* 0x55c0000072f67fae */ /* 0x0003e80008121848 */
[----:B-1----:R1:W5:Y:S04]  /*15380*/  LDL.LU.64 R118, [R1+0x1568] ;  /* 0x0015680001767983 */ /* 0x0023680000300a00 */
[----:B------:R1:W5:Y:S04]  /*15390*/  LDL.LU.64 R116, [R1+0x1560] ;  /* 0x0015600001747983 */ /* 0x0003680000300a00 */
[----:B------:R1:W5:Y:S04]  /*153a0*/  LDL.LU.64 R114, [R1+0x1558] ;  /* 0x0015580001727983 */ /* 0x0003680000300a00 */
[----:B------:R1:W-:Y:S04]  /*153b0*/  LDGSTS.E [R246+0x56c00], [R112.64], P0 ;  /* 0x56c0000070f67fae */ /* 0x0003e80008121848 */
[----:B-1----:R1:W5:Y:S04]  /*153c0*/  LDL.LU.64 R112, [R1+0x1550] ;  /* 0x0015500001707983 */ /* 0x0023680000300a00 */
[----:B---3--:R3:W-:Y:S04]  /*153d0*/  LDGSTS.E [R246+0x57c00], [R132.64], P0 ;  /* 0x57c0000084f67fae */ /* 0x0087e80008121848 */
[----:B---3--:R-:W3:Y:S01]  /*153e0*/  LDL.LU.64 R132, [R1+0x1548] ;  /* 0x0015480001847983 */ /* 0x008ee20000300a00 */
[----:B------:R-:W-:-:S03]  /*153f0*/  LOP3.LUT R247, R247, 0x70, RZ, 0x3c, !PT ;  /* 0x00000070f7f77812 */ /* 0x000fc600078e3cff */
[----:B---3--:R3:W-:Y:S04]  /*15400*/  LDGSTS.E [R246+0x58c00], [R132.64], P0 ;  /* 0x58c0000084f67fae */ /* 0x0087e80008121848 */
[----:B------:R1:W-:Y:S04]  /*15410*/  LDGSTS.E [R246+0x59c00], [R110.64], P0 ;  /* 0x59c000006ef67fae */ /* 0x0003e80008121848 */
[----:B------:R2:W-:Y:S04]  /*15420*/  LDGSTS.E [R246+0x5ac00], [R108.64], P0 ;  /* 0x5ac000006cf67fae */ /* 0x0005e80008121848 */
[----:B------:R3:W-:Y:S04]  /*15430*/  LDGSTS.E [R246+0x5bc00], [R106.64], P0 ;  /* 0x5bc000006af67fae */ /* 0x0007e80008121848 */
[----:B-1----:R1:W5:Y:S04]  /*15440*/  LDL.LU.64 R110, [R1+0x1540] ;  /* 0x00154000016e7983 */ /* 0x0023680000300a00 */
[----:B--2---:R1:W5:Y:S04]  /*15450*/  LDL.LU.64 R108, [R1+0x1538] ;  /* 0x00153800016c7983 */ /* 0x0043680000300a00 */
[----:B---3--:R1:W5:Y:S04]  /*15460*/  LDL.LU.64 R106, [R1+0x1530] ;  /* 0x00153000016a7983 */ /* 0x0083680000300a00 */
[----:B------:R2:W-:Y:S04]  /*15470*/  LDGSTS.E [R246+0x5cc00], [R104.64], P0 ;  /* 0x5cc0000068f67fae */ /* 0x0005e80008121848 */
[----:B------:R3:W-:Y:S04]  /*15480*/  LDGSTS.E [R246+0x5dc00], [R102.64], P0 ;  /* 0x5dc0000066f67fae */ /* 0x0007e80008121848 */
[----:B------:R1:W-:Y:S04]  /*15490*/  LDGSTS.E [R246+0x5ec00], [R100.64], P0 ;  /* 0x5ec0000064f67fae */ /* 0x0003e80008121848 */
[----:B--2---:R2:W5:Y:S04]  /*154a0*/  LDL.LU.64 R104, [R1+0x1528] ;  /* 0x0015280001687983 */ /* 0x0045680000300a00 */
[----:B---3--:R2:W5:Y:S04]  /*154b0*/  LDL.LU.64 R102, [R1+0x1520] ;  /* 0x0015200001667983 */ /* 0x0085680000300a00 */
[----:B-1----:R2:W5:Y:S04]  /*154c0*/  LDL.LU.64 R100, [R1+0x1518] ;  /* 0x0015180001647983 */ /* 0x0025680000300a00 */
[----:B------:R1:W-:Y:S04]  /*154d0*/  LDGSTS.E [R246+0x5fc00], [R98.64], P0 ;  /* 0x5fc0000062f67fae */ /* 0x0003e80008121848 */
[----:B------:R3:W-:Y:S04]  /*154e0*/  LDGSTS.E [R247+0x50e00], [R96.64], P0 ;  /* 0x50e0000060f77fae */ /* 0x0007e80008121848 */
[----:B------:R2:W-:Y:S04]  /*154f0*/  LDGSTS.E [R247+0x51e00], [R94.64], P0 ;  /* 0x51e000005ef77fae */ /* 0x0005e80008121848 */
[----:B-1----:R1:W5:Y:S04]  /*15500*/  LDL.LU.64 R98, [R1+0x1510] ;  /* 0x0015100001627983 */ /* 0x0023680000300a00 */
[----:B---3--:R1:W5:Y:S04]  /*15510*/  LDL.LU.64 R96, [R1+0x1508] ;  /* 0x0015080001607983 */ /* 0x0083680000300a00 */
[----:B--2---:R1:W5:Y:S04]  /*15520*/  LDL.LU.64 R94, [R1+0x1500] ;  /* 0x00150000015e7983 */ /* 0x0043680000300a00 */
        /* <DEDUP_REMOVED lines=11> */
[----:B--2---:R-:W2:Y:S04]  /*155e0*/  LDL.LU.64 R134, [R1+0x14d0] ;  /* 0x0014d00001867983 */ /* 0x004ea80000300a00 */
[----:B--2---:R2:W-:Y:S04]  /*155f0*/  LDGSTS.E [R247+0x58e00], [R134.64], P0 ;  /* 0x58e0000086f77fae */ /* 0x0045e80008121848 */
[----:B------:R3:W-:Y:S04]  /*15600*/  LDGSTS.E [R247+0x59e00], [R230.64], P0 ;  /* 0x59e00000e6f77fae */ /* 0x0007e80008121848 */
[----:B----4-:R4:W-:Y:S04]  /*15610*/  LDGSTS.E [R247+0x5ae00], [R248.64], P0 ;  /* 0x5ae00000f8f77fae */ /* 0x0109e80008121848 */
[----:B------:R1:W-:Y:S04]  /*15620*/  LDGSTS.E [R247+0x5be00], [R244.64], P0 ;  /* 0x5be00000f4f77fae */ /* 0x0003e80008121848 */
[----:B---3--:R-:W3:Y:S04]  /*15630*/  LDL.LU.64 R230, [R1+0x14c8] ;  /* 0x0014c80001e67983 */ /* 0x008ee80000300a00 */
[----:B----4-:R-:W4:Y:S04]  /*15640*/  LDL.LU.64 R248, [R1+0x14c0] ;  /* 0x0014c00001f87983 */ /* 0x010f280000300a00 */
[----:B------:R1:W-:Y:S04]  /*15650*/  LDGSTS.E [R247+0x5ce00], [R234.64], P0 ;  /* 0x5ce00000eaf77fae */ /* 0x0003e80008121848 */
[----:B------:R1:W-:Y:S01]  /*15660*/  LDGSTS.E [R247+0x5de00], [R232.64], P0 ;  /* 0x5de00000e8f77fae */ /* 0x0003e20008121848 */
[----:B------:R-:W-:Y:S01]  /*15670*/  CS2R R126, SRZ ;  /* 0x00000000007e7805 */ /* 0x000fe2000001ff00 */
        /* <DEDUP_REMOVED lines=65> */
[----:B-1----:R-:W-:Y:S01]  /*15a90*/  CS2R R244, SRZ ;  /* 0x0000000000f47805 */ /* 0x002fe2000001ff00 */
[----:B------:R-:W-:Y:S01]  /*15aa0*/  CS2R R232, SRZ ;  /* 0x0000000000e87805 */ /* 0x000fe2000001ff00 */
[----:B------:R-:W-:Y:S01]  /*15ab0*/  CS2R R234, SRZ ;  /* 0x0000000000ea7805 */ /* 0x000fe2000001ff00 */
[----:B----4-:R1:W-:Y:S04]  /*15ac0*/  LDGSTS.E [R247+0x5ee00], [R248.64], P0 ;  /* 0x5ee00000f8f77fae */ /* 0x0103e80008121848 */
[----:B---3--:R3:W-:Y:S04]  /*15ad0*/  LDGSTS.E [R247+0x5fe00], [R230.64], P0 ;  /* 0x5fe00000e6f77fae */ /* 0x0087e80008121848 */
[----:B------:R-:W0:Y:S04]  /*15ae0*/  LDGDEPBAR ;  /* 0x00000000000079af */ /* 0x000e280000000000 */
[----:B-1----:R1:W5:Y:S04]  /*15af0*/  LDL.LU.64 R248, [R1+0x14b8] ;  /* 0x0014b80001f87983 */ /* 0x0023680000300a00 */
[----:B------:R1:W-:Y:S04]  /*15b00*/  STL [R1+0x90], RZ ;  /* 0x000090ff01007387 */ /* 0x0003e80000100800 */
        /* <DEDUP_REMOVED lines=51> */
[----:B------:R1:W-:Y:S04]  /*15e40*/  STL [R1], RZ ;  /* 0x000000ff01007387 */ /* 0x0003e80000100800 */
[----:B------:R1:W-:Y:S04]  /*15e50*/  STL [R1+0x4], RZ ;  /* 0x000004ff01007387 */ /* 0x0003e80000100800 */
[----:B------:R1:W-:Y:S04]  /*15e60*/  STL [R1+0x8], RZ ;  /* 0x000008ff01007387 */ /* 0x0003e80000100800 */
[----:B------:R1:W-:Y:S01]  /*15e70*/  STL [R1+0xc], RZ ;  /* 0x00000cff01007387 */ /* 0x0003e20000100800 */
[----:B---3--:R-:W-:Y:S01]  /*15e80*/  CS2R R230, SRZ ;  /* 0x0000000000e67805 */ /* 0x008fe2000001ff00 */
[----:B--2---:R-:W-:Y:S01]  /*15e90*/  CS2R R246, SRZ ;  /* 0x0000000000f67805 */ /* 0x004fe2000001ff00 */
[----:B------:R-:W-:Y:S05]  /*15ea0*/  @!P6 BRA `(.L_x_0) ;  /* 0x0002e5a00000e947 */ /* 0x000fea0003800000 */
[----:B------:R-:W2:Y:S04]  /*15eb0*/  LDL.LU.64 R154, [R1+0x9c0] ;  /* 0x0009c000019a7983 */ /* 0x000ea80000300a00 */
[----:B------:R-:W3:Y:S04]  /*15ec0*/  LDL.LU.64 R216, [R1+0x9d8] ;  /* 0x0009d80001d87983 */ /* 0x000ee80000300a00 */
[----:B------:R-:W4:Y:S04]  /*15ed0*/  LDL.LU.64 R228, [R1+0x338] ;  /* 0x0003380001e47983 */ /* 0x000f280000300a00 */
[----:B------:R-:W3:Y:S04]  /*15ee0*/  LDL.LU.64 R230, [R1+0x320] ;  /* 0x0003200001e67983 */ /* 0x000ee80000300a00 */
[----:B------:R-:W3:Y:S04]  /*15ef0*/  LDL.LU.64 R246, [R1+0x298] ;  /* 0x0002980001f67983 */ /* 0x000ee80000300a00 */
[----:B------:R-:W3:Y:S04]  /*15f00*/  LDL.LU.64 R218, [R1+0x290] ;  /* 0x0002900001da7983 */ /* 0x000ee80000300a00 */
[----:B------:R-:W4:Y:S04]  /*15f10*/  LDL.LU.64 R232, [R1+0x288] ;  /* 0x0002880001e87983 */ /* 0x000f280000300a00 */
[----:B------:R-:W4:Y:S04]  /*15f20*/  LDL.LU.64 R196, [R1+0x280] ;  /* 0x0002800001c47983 */ /* 0x000f280000300a00 */
[----:B------:R-:W4:Y:S04]  /*15f30*/  LDL.LU.64 R198, [R1+0x410] ;  /* 0x0004100001c67983 */ /* 0x000f280000300a00 */
[----:B------:R-:W4:Y:S04]  /*15f40*/  LDL.LU.64 R234, [R1+0x408] ;  /* 0x0004080001ea7983 */ /* 0x000f280000300a00 */
[----:B------:R-:W4:Y:S04]  /*15f50*/  LDL.LU.64 R244, [R1+0x318] ;  /* 0x0003180001f47983 */ /* 0x000f280000300a00 */
[----:B--2---:R2:W-:Y:S01]  /*15f60*/  STL [R1+0xf9c], R154 ;  /* 0x000f9c9a01007387 */ /* 0x0045e20000100800 */
[----:B------:R-:W-:-:S03]  /*15f70*/  IMAD.MOV.U32 R4, RZ, RZ, R155 ;  /* 0x000000ffff047224 */ /* 0x000fc600078e009b */
[----:B--2---:R-:W2:Y:S04]  /*15f80*/  LDL.LU.64 R154, [R1+0x300] ;  /* 0x00030000019a7983 */ /* 0x004ea80000300a00 */
[----:B------:R1:W-:Y:S04]  /*15f90*/  STL [R1+0xf98], R4 ;  /* 0x000f980401007387 */ /* 0x0003e80000100800 */
[----:B---3--:R3:W-:Y:S01]  /*15fa0*/  STL [R1+0xfa4], R216 ;  /* 0x000fa4d801007387 */ /* 0x0087e20000100800 */
[----:B-1----:R-:W-:-:S03]  /*15fb0*/  MOV R4, R217 ;  /* 0x000000d900047202 */ /* 0x002fc60000000f00 */
[----:B---3--:R-:W3:Y:S04]  /*15fc0*/  LDL.LU.64 R216, [R1+0x278] ;  /* 0x0002780001d87983 */ /* 0x008ee80000300a00 */
[----:B------:R1:W-:Y:S04]  /*15fd0*/  STL [R1+0xfa0], R4 ;  /* 0x000fa00401007387 */ /* 0x0003e80000100800 */
[----:B----4-:R4:W-:Y:S01]  /*15fe0*/  STL [R1+0xfa8], R228 ;  /* 0x000fa8e401007387 */ /* 0x0109e20000100800 */
[----:B-1----:R-:W-:-:S03]  /*15ff0*/  IMAD.MOV.U32 R4, RZ, RZ, R229 ;  /* 0x000000ffff047224 */ /* 0x002fc600078e00e5 */
[----:B----4-:R-:W4:Y:S04]  /*16000*/  LDL.LU.64 R228, [R1+0x270] ;  /* 0x0002700001e47983 */ /* 0x010f280000300a00 */
[----:B------:R1:W-:Y:S04]  /*16010*/  STL [R1+0xf90], R4 ;  /* 0x000f900401007387 */ /* 0x0003e80000100800 */
[----:B------:R1:W-:Y:S02]  /*16020*/  STL [R1+0xf94], R230 ;  /* 0x000f94e601007387 */ /* 0x0003e40000100800 */
[----:B-1----:R-:W-:-:S02]  /*16030*/  IMAD.MOV.U32 R4, RZ, RZ, R231 ;  /* 0x000000ffff047224 */ /* 0x002fc400078e00e7 */
[----:B------:R-:W4:Y:S04]  /*16040*/  LDL.LU.64 R230, [R1+0x268] ;  /* 0x0002680001e67983 */ /* 0x000f280000300a00 */
[----:B------:R1:W-:Y:S04]  /*16050*/  STL [R1+0xf88], R4 ;  /* 0x000f880401007387 */ /* 0x0003e80000100800 */
[----:B------:R1:W-:Y:S02]  /*16060*/  STL [R1+0xf8c], R246 ;  /* 0x000f8cf601007387 */ /* 0x0003e40000100800 */
[----:B-1----:R-:W-:-:S02]  /*16070*/  IMAD.MOV.U32 R4, RZ, RZ, R247 ;  /* 0x000000ffff047224 */ /* 0x002fc400078e00f7 */
[----:B------:R-:W4:Y:S04]  /*16080*/  LDL.LU.64 R246, [R1+0x260] ;  /* 0x0002600001f67983 */ /* 0x000f280000300a00 */
[----:B------:R1:W-:Y:S04]  /*16090*/  STL [R1+0xf80], R4 ;  /* 0x000f800401007387 */ /* 0x0003e80000100800 */
[----:B------:R1:W-:Y:S02]  /*160a0*/  STL [R1+0xf84], R218 ;  /* 0x000f84da01007387 */ /* 0x0003e40000100800 */
[----:B-1----:R-:W-:-:S02]  /*160b0*/  MOV R4, R219 ;  /* 0x000000db00047202 */ /* 0x002fc40000000f00 */
[----:B------:R-:W4:Y:S04]  /*160c0*/  LDL.LU.64 R218, [R1+0x3f0] ;  /* 0x0003f00001da7983 */ /* 0x000f280000300a00 */
        /* <DEDUP_REMOVED lines=21> */
[----:B--2---:R2:W-:Y:S01]  /*16220*/  STL [R1+0xf54], R154 ;  /* 0x000f549a01007387 */ /* 0x0045e20000100800 */
[----:B-1----:R-:W-:-:S03]  /*16230*/  IMAD.MOV.U32 R4, RZ, RZ, R155 ;  /* 0x000000ffff047224 */ /* 0x002fc600078e009b */
[----:B--2---:R-:W2:Y:S04]  /*16240*/  LDL.LU.64 R154, [R1+0x248] ;  /* 0x00024800019a7983 */ /* 0x004ea80000300a00 */
[----:B------:R1:W-:Y:S04]  /*16250*/  STL [R1+0xf48], R4 ;  /* 0x000f480401007387 */ /* 0x0003e80000100800 */
[----:B---3--:R3:W-:Y:S01]  /*16260*/  STL [R1+0xf4c], R216 ;  /* 0x000f4cd801007387 */ /* 0x0087e20000100800 */
[----:B-1----:R-:W-:-:S03]  /*16270*/  IMAD.MOV.U32 R4, RZ, RZ, R217 ;  /* 0x000000ffff047224 */ /* 0x002fc600078e00d9 */
[----:B---3--:R-:W3:Y:S04]  /*16280*/  LDL.LU.64 R216, [R1+0x240] ;  /* 0x0002400001d87983 */ /* 0x008ee80000300a00 */
[----:B------:R1:W-:Y:S04]  /*16290*/  STL [R1+0xf40], R4 ;  /* 0x000f400401007387 */ /* 0x0003e80000100800 */
[----:B----4-:R4:W-:Y:S01]  /*162a0*/  STL [R1+0xf44], R228 ;  /* 0x000f44e401007387 */ /* 0x0109e20000100800 */
[----:B-1----:R-:W-:-:S03]  /*162b0*/  MOV R4, R229 ;  /* 0x000000e500047202 */ /* 0x002fc60000000f00 */
        /* <DEDUP_REMOVED lines=43> */
[----:B-1----:R-:W-:-:S03]  /*16570*/  IMAD.MOV.U32 R4, RZ, RZ, R229 ;  /* 0x000000ffff047224 */ /* 0x002fc600078e00e5 */
[----:B----4-:R-:W4:Y:S04]  /*16580*/  LDL.LU.64 R228, [R1+0x2a0] ;  /* 0x0002a00001e47983 */ /* 0x010f280000300a00 */
        /* <DEDUP_REMOVED lines=33> */
[----:B--2---:R2:W-:Y:S01]  /*167a0*/  STL [R1+0xea8], R154 ;  /* 0x000ea89a01007387 */ /* 0x0045e20000100800 */
[----:B-1----:R-:W-:-:S03]  /*167b0*/  MOV R4, R155 ;  /* 0x0000009b00047202 */ /* 0x002fc60000000f00 */
        /* <DEDUP_REMOVED lines=218> */
[----:B--2---:R-:W-:Y:S01]  /*17560*/  STL [R1+0xcc0], R154 ;  /* 0x000cc09a01007387 */ /* 0x004fe20000100800 */
[----:B-1----:R-:W-:-:S03]  /*17570*/  IMAD.MOV.U32 R4, RZ, RZ, R155 ;  /* 0x000000ffff047224 */ /* 0x002fc600078e009b */
[----:B------:R-:W2:Y:S04]  /*17580*/  LDL.LU.64 R152, [R1+0x800] ;  /* 0x0008000001987983 */ /* 0x000ea80000300a00 */
[----:B------:R1:W-:Y:S04]  /*17590*/  STL [R1+0xcbc], R4 ;  /* 0x000cbc0401007387 */ /* 0x0003e80000100800 */
[----:B---3--:R3:W-:Y:S01]  /*175a0*/  STL [R1+0xcc8], R216 ;  /* 0x000cc8d801007387 */ /* 0x0087e20000100800 */
[----:B-1----:R-:W-:-:S03]  /*175b0*/  MOV R4, R217 ;  /* 0x000000d900047202 */ /* 0x002fc60000000f00 */
[----:B------:R-:W2:Y:S04]  /*175c0*/  LDL.LU.64 R154, [R1+0x378] ;  /* 0x00037800019a7983 */ /* 0x000ea80000300a00 */
[----:B------:R1:W-:Y:S04]  /*175d0*/  STL [R1+0xcc4], R4 ;  /* 0x000cc40401007387 */ /* 0x0003e80000100800 */
[----:B----4-:R4:W-:Y:S04]  /*175e0*/  STL [R1+0xcd0], R228 ;  /* 0x000cd0e401007387 */ /* 0x0109e80000100800 */
[----:B---3--:R-:W3:Y:S01]  /*175f0*/  LDL.LU.64 R216, [R1+0x380] ;  /* 0x0003800001d87983 */ /* 0x008ee20000300a00 */
[----:B-1----:R-:W-:-:S03]  /*17600*/  IMAD.MOV.U32 R4, RZ, RZ, R229 ;  /* 0x000000ffff047224 */ /* 0x002fc600078e00e5 */
[----:B------:R-:W-:Y:S04]  /*17610*/  STL [R1+0xcd8], R230 ;  /* 0x000cd8e601007387 */ /* 0x000fe80000100800 */
[----:B------:R1:W-:Y:S04]  /*17620*/  STL [R1+0xccc], R4 ;  /* 0x000ccc0401007387 */ /* 0x0003e80000100800 */
[----:B----4-:R-:W4:Y:S01]  /*17630*/  LDL.LU.64 R228, [R1+0x50] ;  /* 0x0000500001e47983 */ /* 0x010f220000300a00 */
[----:B-1----:R-:W-:-:S03]  /*17640*/  IMAD.MOV.U32 R4, RZ, RZ, R231 ;  /* 0x000000ffff047224 */ /* 0x002fc600078e00e7 */
[----:B------:R-:W-:Y:S04]  /*17650*/  STL [R1+0xce0], R246 ;  /* 0x000ce0f601007387 */ /* 0x000fe80000100800 */
[----:B------:R1:W-:Y:S04]  /*17660*/  STL [R1+0xcd4], R4 ;  /* 0x000cd40401007387 */ /* 0x0003e80000100800 */
[----:B------:R-:W4:Y:S01]  /*17670*/  LDL.LU.64 R230, [R1+0x38] ;  /* 0x0000380001e67983 */ /* 0x000f220000300a00 */
[----:B-1----:R-:W-:-:S03]  /*17680*/  IMAD.MOV.U32 R4, RZ, RZ, R247 ;  /* 0x000000ffff047224 */ /* 0x002fc600078e00f7 */
[----:B------:R-:W-:Y:S04]  /*17690*/  STL [R1+0xce8], R218 ;  /* 0x000ce8da01007387 */ /* 0x000fe80000100800 */
[----:B------:R1:W-:Y:S04]  /*176a0*/  STL [R1+0xcdc], R4 ;  /* 0x000cdc0401007387 */ /* 0x0003e80000100800 */
[----:B------:R-:W4:Y:S01]  /*176b0*/  LDL.LU.64 R246, [R1+0x910] ;  /* 0x0009100001f67983 */ /* 0x000f220000300a00 */
[----:B-1----:R-:W-:-:S03]  /*176c0*/  MOV R4, R219 ;  /* 0x000000db00047202 */ /* 0x002fc60000000f00 */
[----:B------:R-:W-:Y:S04]  /*176d0*/  STL [R1+0xcec], R232 ;  /* 0x000cece801007387 */ /* 0x000fe80000100800 */
[----:B------:R1:W-:Y:S04]  /*176e0*/  STL [R1+0xce4], R4 ;  /* 0x000ce40401007387 */ /* 0x0003e80000100800 */
[----:B------:R-:W4:Y:S01]  /*176f0*/  LDL.LU.64 R218, [R1+0x918] ;  /* 0x0009180001da7983 */ /* 0x000f220000300a00 */
        /* <DEDUP_REMOVED lines=17> */
[----:B--2---:R-:W-:Y:S04]  /*17810*/  STL [R1+0xc98], R152 ;  /* 0x000c989801007387 */ /* 0x004fe80000100800 */
[----:B------:R1:W-:Y:S04]  /*17820*/  STL [R1+0xc8c], R4 ;  /* 0x000c8c0401007387 */ /* 0x0003e80000100800 */
[----:B------:R-:W2:Y:S01]  /*17830*/  LDL.LU.64 R244, [R1+0x30] ;  /* 0x0000300001f47983 */ /* 0x000ea20000300a00 */
[----:B-1----:R-:W-:-:S03]  /*17840*/  IMAD.MOV.U32 R4, RZ, RZ, R153 ;  /* 0x000000ffff047224 */ /* 0x002fc600078e0099 */
[----:B------:R-:W-:Y:S04]  /*17850*/  STL [R1+0xca0], R154 ;  /* 0x000ca09a01007387 */ /* 0x000fe80000100800 */
[----:B------:R1:W-:Y:S02]  /*17860*/  STL [R1+0xc94], R4 ;  /* 0x000c940401007387 */ /* 0x0003e40000100800 */
[----:B-1----:R-:W-:Y:S02]  /*17870*/  IMAD.MOV.U32 R4, RZ, RZ, R155 ;  /* 0x000000ffff047224 */ /* 0x002fe400078e009b */
[----:B---3--:R-:W-:Y:S04]  /*17880*/  STL [R1+0xca8], R216 ;  /* 0x000ca8d801007387 */ /* 0x008fe80000100800 */
[----:B------:R1:W-:Y:S04]  /*17890*/  STL [R1+0xc9c], R4 ;  /* 0x000c9c0401007387 */ /* 0x0003e80000100800 */
[----:B------:R-:W3:Y:S01]  /*178a0*/  LDL.LU.64 R154, [R1+0x940] ;  /* 0x00094000019a7983 */ /* 0x000ee20000300a00 */
[----:B-1----:R-:W-:-:S05]  /*178b0*/  MOV R4, R217 ;  /* 0x000000d900047202 */ /* 0x002fca0000000f00 */
        /* <DEDUP_REMOVED lines=13> */
[----:B------:R-:W-:Y:S04]  /*17990*/  STL [R1+0xc48], R218 ;  /* 0x000c48da01007387 */ /* 0x000fe80000100800 */
[----:B------:R-:W4:Y:S01]  /*179a0*/  LDL.LU.64 R216, [R1+0x3f8] ;  /* 0x0003f80001d87983 */ /* 0x000f220000300a00 */
[----:B-1----:R-:W-:-:S05]  /*179b0*/  MOV R4, R219 ;  /* 0x000000db00047202 */ /* 0x002fca0000000f00 */
[----:B------:R1:W-:Y:S04]  /*179c0*/  STL [R1+0xc44], R4 ;  /* 0x000c440401007387 */ /* 0x0003e80000100800 */
[----:B------:R1:W-:Y:S02]  /*179d0*/  STL [R1+0xc50], R232 ;  /* 0x000c50e801007387 */ /* 0x0003e40000100800 */
[----:B-1----:R-:W-:Y:S02]  /*179e0*/  IMAD.MOV.U32 R4, RZ, RZ, R233 ;  /* 0x000000ffff047224 */ /* 0x002fe400078e00e9 */
[----:B------:R-:W4:Y:S04]  /*179f0*/  LDL.LU.64 R232, [R1+0x400] ;  /* 0x0004000001e87983 */ /* 0x000f280000300a00 */
[----:B------:R1:W-:Y:S04]  /*17a00*/  STL [R1+0xc4c], R4 ;  /* 0x000c4c0401007387 */ /* 0x0003e80000100800 */
[----:B------:R-:W-:Y:S04]  /*17a10*/  STL [R1+0xc58], R196 ;  /* 0x000c58c401007387 */ /* 0x000fe80000100800 */
[----:B------:R-:W4:Y:S01]  /*17a20*/  LDL.LU.64 R218, [R1+0x2b0] ;  /* 0x0002b00001da7983 */ /* 0x000f220000300a00 */
[----:B-1----:R-:W-:-:S05]  /*17a30*/  IMAD.MOV.U32 R4, RZ, RZ, R197 ;  /* 0x000000ffff047224 */ /* 0x002fca00078e00c5 */
[----:B------:R1:W-:Y:S04]  /*17a40*/  STL [R1+0xc54], R4 ;  /* 0x000c540401007387 */ /* 0x0003e80000100800 */
[----:B------:R-:W-:Y:S01]  /*17a50*/  STL [R1+0xc60], R198 ;  /* 0x000c60c601007387 */ /* 0x000fe20000100800 */
[----:B-1----:R-:W-:-:S03]  /*17a60*/  IMAD.MOV.U32 R4, RZ, RZ, R199 ;  /* 0x000000ffff047224 */ /* 0x002fc600078e00c7 */
        /* <DEDUP_REMOVED lines=10> */
[----:B-----5:R-:W-:Y:S04]  /*17b10*/  STL [R1+0xc34], R248 ;  /* 0x000c34f801007387 */ /* 0x020fe80000100800 */
[----:B------:R-:W-:Y:S04]  /*17b20*/  STL [R1+0x3ac], R249 ;  /* 0x0003acf901007387 */ /* 0x000fe80000100800 */
[----:B------:R-:W2:Y:S04]  /*17b30*/  LDL.LU.64 R198, [R1+0x860] ;  /* 0x0008600001c67983 */ /* 0x000ea80000300a00 */
        /* <DEDUP_REMOVED lines=40> */
[----:B------:R1:W-:Y:S02]  /*17dc0*/  STL [R1+0x404], R198 ;  /* 0x000404c601007387 */ /* 0x0003e40000100800 */
[----:B-1----:R-:W-:-:S02]  /*17dd0*/  MOV R4, R199 ;  /* 0x000000c700047202 */ /* 0x002fc40000000f00 */
[----:B------:R-:W2:Y:S04]  /*17de0*/  LDL.LU.64 R198, [R1+0x460] ;  /* 0x0004600001c67983 */ /* 0x000ea80000300a00 */
        /* <DEDUP_REMOVED lines=42> */
[----:B-1----:R-:W-:-:S02]  /*18090*/  IMAD.MOV.U32 R4, RZ, RZ, R199 ;  /* 0x000000ffff047224 */ /* 0x002fc400078e00c7 */
[----:B------:R-:W2:Y:S04]  /*180a0*/  LDL.LU.64 R198, [R1+0xa00] ;  /* 0x000a000001c67983 */ /* 0x000ea80000300a00 */
        /* <DEDUP_REMOVED lines=117> */
[----:B------:R-:W-:Y:S01]  /*18800*/  STL [R1+0x54c], R196 ;  /* 0x00054cc401007387 */ /* 0x000fe20000100800 */
[----:B-1----:R-:W-:-:S03]  /*18810*/  IMAD.MOV.U32 R4, RZ, RZ, R197 ;  /* 0x000000ffff047224 */ /* 0x002fc600078e00c5 */
[----:B------:R-:W4:Y:S04]  /*18820*/  LDL.LU.64 R218, [R1+0x5a8] ;  /* 0x0005a80001da7983 */ /* 0x000f280000300a00 */
[----:B------:R1:W-:Y:S02]  /*18830*/  STL [R1+0x548], R4 ;  /* 0x0005480401007387 */ /* 0x0003e40000100800 */
[----:B-1----:R-:W-:Y:S02]  /*18840*/  IMAD.MOV.U32 R4, RZ, RZ, R235 ;  /* 0x000000ffff047224 */ /* 0x002fe400078e00eb */
[----:B------:R-:W-:Y:S04]  /*18850*/  STL [R1+0x554], R234 ;  /* 0x000554ea01007387 */ /* 0x000fe80000100800 */
[----:B------:R-:W4:Y:S04]  /*18860*/  LDL.LU.64 R196, [R1+0x5b0] ;  /* 0x0005b00001c47983 */ /* 0x000f280000300a00 */
[----:B------:R1:W-:Y:S04]  /*18870*/  STL [R1+0x550], R4 ;  /* 0x0005500401007387 */ /* 0x0003e80000100800 */
[----:B--2---:R2:W-:Y:S01]  /*18880*/  STL [R1+0x55c], R244 ;  /* 0x00055cf401007387 */ /* 0x0045e20000100800 */
[----:B-1----:R-:W-:-:S03]  /*18890*/  IMAD.MOV.U32 R4, RZ, RZ, R245 ;  /* 0x000000ffff047224 */ /* 0x002fc600078e00f5 */
[----:B------:R-:W4:Y:S04]  /*188a0*/  LDL.LU.64 R234, [R1+0xac0] ;  /* 0x000ac00001ea7983 */ /* 0x000f280000300a00 */
[----:B------:R-:W-:Y:S04]  /*188b0*/  STL [R1+0x564], R198 ;  /* 0x000564c601007387 */ /* 0x000fe80000100800 */
[----:B------:R1:W-:Y:S04]  /*188c0*/  STL [R1+0x558], R4 ;  /* 0x0005580401007387 */ /* 0x0003e80000100800 */
[----:B--2---:R-:W2:Y:S01]  /*188d0*/  LDL.LU.64 R244, [R1+0xac8] ;  /* 0x000ac80001f47983 */ /* 0x004ea20000300a00 */
[----:B-1----:R-:W-:-:S03]  /*188e0*/  MOV R4, R199 ;  /* 0x000000c700047202 */ /* 0x002fc60000000f00 */
[----:B---3--:R-:W-:Y:S04]  /*188f0*/  STL [R1+0x56c], R154 ;  /* 0x00056c9a01007387 */ /* 0x008fe80000100800 */
[----:B------:R1:W-:Y:S04]  /*18900*/  STL [R1+0x560], R4 ;  /* 0x0005600401007387 */ /* 0x0003e80000100800 */
[----:B------:R-:W3:Y:S01]  /*18910*/  LDL.LU.64 R198, [R1+0x9f0] ;  /* 0x0009f00001c67983 */ /* 0x000ee20000300a00 */
[----:B-1----:R-:W-:-:S03]  /*18920*/  IMAD.MOV.U32 R4, RZ, RZ, R155 ;  /* 0x000000ffff047224 */ /* 0x002fc600078e009b */
[----:B----4-:R-:W-:Y:S04]  /*18930*/  STL [R1+0x574], R228 ;  /* 0x000574e401007387 */ /* 0x010fe80000100800 */
[----:B------:R1:W-:Y:S02]  /*18940*/  STL [R1+0x568], R4 ;  /* 0x0005680401007387 */ /* 0x0003e40000100800 */
[----:B-1----:R-:W-:Y:S02]  /*18950*/  IMAD.MOV.U32 R4, RZ, RZ, R229 ;  /* 0x000000ffff047224 */ /* 0x002fe400078e00e5 */
        /* <DEDUP_REMOVED lines=22> */
[----:B------:R1:W-:Y:S02]  /*18ac0*/  STL [R1+0x598], R4 ;  /* 0x0005980401007387 */ /* 0x0003e40000100800 */
[----:B-1----:R-:W-:Y:S02]  /*18ad0*/  MOV R4, R219 ;  /* 0x000000db00047202 */ /* 0x002fe40000000f00 */
[----:B------:R-:W4:Y:S04]  /*18ae0*/  LDL.LU.64 R218, [R1+0xaf8] ;  /* 0x000af80001da7983 */ /* 0x000f280000300a00 */
[----:B------:R1:W-:Y:S04]  /*18af0*/  STL [R1+0x5a0], R4 ;  /* 0x0005a00401007387 */ /* 0x0003e80000100800 */
[----:B------:R1:W-:Y:S02]  /*18b00*/  STL [R1+0x5ac], R196 ;  /* 0x0005acc401007387 */ /* 0x0003e40000100800 */
[----:B-1----:R-:W-:-:S02]  /*18b10*/  IMAD.MOV.U32 R4, RZ, RZ, R197 ;  /* 0x000000ffff047224 */ /* 0x002fc400078e00c5 */
        /* <DEDUP_REMOVED lines=8> */
[----:B---3--:R-:W-:Y:S04]  /*18ba0*/  STL [R1+0x5c4], R198 ;  /* 0x0005c4c601007387 */ /* 0x008fe80000100800 */
[----:B------:R1:W-:Y:S04]  /*18bb0*/  STL [R1+0x5b8], R4 ;  /* 0x0005b80401007387 */ /* 0x0003e80000100800 */
[----:B------:R-:W3:Y:S01]  /*18bc0*/  LDL.LU.64 R244, [R1+0x618] ;  /* 0x0006180001f47983 */ /* 0x000ee20000300a00 */
[----:B-1----:R-:W-:-:S03]  /*18bd0*/  MOV R4, R199 ;  /* 0x000000c700047202 */ /* 0x002fc60000000f00 */
[----:B------:R-:W3:Y:S04]  /*18be0*/  LDL.LU.64 R198, [R1+0x620] ;  /* 0x0006200001c67983 */ /* 0x000ee80000300a00 */
        /* <DEDUP_REMOVED lines=11> */
[----:B------:R-:W-:Y:S04]  /*18ca0*/  STL [R1+0x5e4], R154 ;  /* 0x0005e49a01007387 */ /* 0x000fe80000100800 */
[----:B------:R1:W-:Y:S04]  /*18cb0*/  STL [R1+0x5d8], R4 ;  /* 0x0005d80401007387 */ /* 0x0003e80000100800 */
[----:B------:R-:W4:Y:S01]  /*18cc0*/  LDL.LU.64 R246, [R1+0xb10] ;  /* 0x000b100001f67983 */ /* 0x000f220000300a00 */
[----:B-1----:R-:W-:-:S03]  /*18cd0*/  MOV R4, R155 ;  /* 0x0000009b00047202 */ /* 0x002fc60000000f00 */
[----:B------:R-:W-:Y:S04]  /*18ce0*/  STL [R1+0x5ec], R216 ;  /* 0x0005ecd801007387 */ /* 0x000fe80000100800 */
[----:B------:R1:W-:Y:S04]  /*18cf0*/  STL [R1+0x5e0], R4 ;  /* 0x0005e00401007387 */ /* 0x0003e80000100800 */
[----:B------:R-:W4:Y:S01]  /*18d00*/  LDL.LU.64 R214, [R1+0xb18] ;  /* 0x000b180001d67983 */ /* 0x000f220000300a00 */
[----:B-1----:R-:W-:-:S05]  /*18d10*/  IMAD.MOV.U32 R4, RZ, RZ, R217 ;  /* 0x000000ffff047224 */ /* 0x002fca00078e00d9 */
[----:B------:R1:W-:Y:S04]  /*18d20*/  STL [R1+0x5e8], R4 ;  /* 0x0005e80401007387 */ /* 0x0003e80000100800 */
[----:B------:R1:W-:Y:S04]  /*18d30*/  STL [R1+0x5f4], R232 ;  /* 0x0005f4e801007387 */ /* 0x0003e80000100800 */
[----:B------:R-:W4:Y:S01]  /*18d40*/  LDL.LU.64 R152, [R1+0xa50] ;  /* 0x000a500001987983 */ /* 0x000f220000300a00 */
[----:B-1----:R-:W-:-:S03]  /*18d50*/  IMAD.MOV.U32 R4, RZ, RZ, R233 ;  /* 0x000000ffff047224 */ /* 0x002fc600078e00e9 */
[----:B------:R-:W4:Y:S04]  /*18d60*/  LDL.LU.64 R154, [R1+0xa58] ;  /* 0x000a5800019a7983 */ /* 0x000f280000300a00 */
[----:B------:R1:W-:Y:S04]  /*18d70*/  STL [R1+0x5f0], R4 ;  /* 0x0005f00401007387 */ /* 0x0003e80000100800 */
[----:B------:R-:W-:Y:S04]  /*18d80*/  STL [R1+0x5fc], R218 ;  /* 0x0005fcda01007387 */ /* 0x000fe80000100800 */
[----:B------:R-:W4:Y:S01]  /*18d90*/  LDL.LU.64 R232, [R1+0x970] ;  /* 0x0009700001e87983 */ /* 0x000f220000300a00 */
[----:B-1----:R-:W-:-:S03]  /*18da0*/  IMAD.MOV.U32 R4, RZ, RZ, R219 ;  /* 0x000000ffff047224 */ /* 0x002fc600078e00db */
[----:B------:R-:W4:Y:S04]  /*18db0*/  LDL.LU.64 R216, [R1+0x978] ;  /* 0x0009780001d87983 */ /* 0x000f280000300a00 */
[----:B------:R1:W-:Y:S04]  /*18dc0*/  STL [R1+0x5f8], R4 ;  /* 0x0005f80401007387 */ /* 0x0003e80000100800 */
[----:B------:R-:W-:Y:S01]  /*18dd0*/  STL [R1+0x604], R196 ;  /* 0x000604c401007387 */ /* 0x000fe20000100800 */
[----:B-1----:R-:W-:-:S03]  /*18de0*/  MOV R4, R197 ;  /* 0x000000c500047202 */ /* 0x002fc60000000f00 */
        /* <DEDUP_REMOVED lines=8> */
[----:B------:R-:W-:Y:S04]  /*18e70*/  STL [R1+0x61c], R198 ;  /* 0x00061cc601007387 */ /* 0x000fe80000100800 */
[----:B------:R1:W-:Y:S04]  /*18e80*/  STL [R1+0x610], R4 ;  /* 0x0006100401007387 */ /* 0x0003e80000100800 */
[----:B---3--:R-:W3:Y:S01]  /*18e90*/  LDL.LU.64 R244, [R1+0xb30] ;  /* 0x000b300001f47983 */ /* 0x008ee20000300a00 */
[----:B-1----:R-:W-:-:S03]  /*18ea0*/  IMAD.MOV.U32 R4, RZ, RZ, R199 ;  /* 0x000000ffff047224 */ /* 0x002fc600078e00c7 */
[----:B----4-:R-:W-:Y:S04]  /*18eb0*/  STL [R1+0x624], R228 ;  /* 0x000624e401007387 */ /* 0x010fe80000100800 */
[----:B------:R1:W-:Y:S04]  /*18ec0*/  STL [R1+0x618], R4 ;  /* 0x0006180401007387 */ /* 0x0003e80000100800 */
[----:B------:R-:W4:Y:S01]  /*18ed0*/  LDL.LU.64 R196, [R1+0xb38] ;  /* 0x000b380001c47983 */ /* 0x000f220000300a00 */
[----:B-1----:R-:W-:-:S05]  /*18ee0*/  MOV R4, R229 ;  /* 0x000000e500047202 */ /* 0x002fca0000000f00 */
[----:B------:R1:W-:Y:S04]  /*18ef0*/  STL [R1+0x620], R4 ;  /* 0x0006200401007387 */ /* 0x0003e80000100800 */
[----:B------:R1:W-:Y:S04]  /*18f00*/  STL [R1+0x62c], R230 ;  /* 0x00062ce601007387 */ /* 0x0003e80000100800 */
[----:B------:R-:W4:Y:S01]  /*18f10*/  LDL.LU.64 R198, [R1+0xa80] ;  /* 0x000a800001c67983 */ /* 0x000f220000300a00 */
[----:B-1----:R-:W-:-:S03]  /*18f20*/  IMAD.MOV.U32 R4, RZ, RZ, R231 ;  /* 0x000000ffff047224 */ /* 0x002fc600078e00e7 */
[----:B------:R-:W4:Y:S04]  /*18f30*/  LDL.LU.64 R228, [R1+0xa88] ;  /* 0x000a880001e47983 */ /* 0x000f280000300a00 */
[----:B------:R1:W-:Y:S04]  /*18f40*/  STL [R1+0x628], R4 ;  /* 0x0006280401007387 */ /* 0x0003e80000100800 */
[----:B------:R1:W-:Y:S04]  /*18f50*/  STL [R1+0x634], R246 ;  /* 0x000634f601007387 */ /* 0x0003e80000100800 */
[----:B------:R-:W4:Y:S01]  /*18f60*/  LDL.LU.64 R230, [R1+0x9a0] ;  /* 0x0009a00001e67983 */ /* 0x000f220000300a00 */
[----:B-1----:R-:W-:-:S03]  /*18f70*/  IMAD.MOV.U32 R4, RZ, RZ, R247 ;  /* 0x000000ffff047224 */ /* 0x002fc600078e00f7 */
[----:B------:R-:W4:Y:S04]  /*18f80*/  LDL.LU.64 R246, [R1+0x9a8] ;  /* 0x0009a80001f67983 */ /* 0x000f280000300a00 */
[----:B------:R1:W-:Y:S04]  /*18f90*/  STL [R1+0x630], R4 ;  /* 0x0006300401007387 */ /* 0x0003e80000100800 */
[----:B------:R-:W-:Y:S01]  /*18fa0*/  STL [R1+0x63c], R214 ;  /* 0x00063cd601007387 */ /* 0x000fe20000100800 */
[----:B-1----:R-:W-:-:S03]  /*18fb0*/  IMAD.MOV.U32 R4, RZ, RZ, R215 ;  /* 0x000000ffff047224 */ /* 0x002fc600078e00d7 */
[----:B------:R-:W-:Y:S04]  /*18fc0*/  STL [R1+0x644], R152 ;  /* 0x0006449801007387 */ /* 0x000fe80000100800 */
[----:B------:R1:W-:Y:S04]  /*18fd0*/  STL [R1+0x638], R4 ;  /* 0x0006380401007387 */ /* 0x0003e80000100800 */
[----:B------:R-:W-:Y:S01]  /*18fe0*/  STL [R1+0x64c], R154 ;  /* 0x00064c9a01007387 */ /* 0x000fe20000100800 */
[----:B-1----:R-:W-:-:S05]  /*18ff0*/  MOV R4, R153 ;  /* 0x0000009900047202 */ /* 0x002fca0000000f00 */
[----:B------:R1:W-:Y:S04]  /*19000*/  STL [R1+0x640], R4 ;  /* 0x0006400401007387 */ /* 0x0003e80000100800 */
[----:B------:R-:W-:Y:S01]  /*19010*/  STL [R1+0x654], R232 ;  /* 0x000654e801007387 */ /* 0x000fe20000100800 */
[----:B-1----:R-:W-:-:S05]  /*19020*/  IMAD.MOV.U32 R4, RZ, RZ, R155 ;  /* 0x000000ffff047224 */ /* 0x002fca00078e009b */
[----:B------:R1:W-:Y:S04]  /*19030*/  STL [R1+0x648], R4 ;  /* 0x0006480401007387 */ /* 0x0003e80000100800 */
[----:B------:R-:W-:Y:S01]  /*19040*/  STL [R1+0x65c], R216 ;  /* 0x00065cd801007387 */ /* 0x000fe20000100800 */
[----:B-1----:R-:W-:-:S05]  /*19050*/  IMAD.MOV.U32 R4, RZ, RZ, R233 ;  /* 0x000000ffff047224 */ /* 0x002fca00078e00e9 */
[----:B------:R1:W-:Y:S04]  /*19060*/  STL [R1+0x650], R4 ;  /* 0x0006500401007387 */ /* 0x0003e80000100800 */
[----:B------:R-:W4:Y:S01]  /*19070*/  LDL.LU.64 R232, [R1+0xb50] ;  /* 0x000b500001e87983 */ /* 0x000f220000300a00 */
[----:B-1----:R-:W-:-:S03]  /*19080*/  IMAD.MOV.U32 R4, RZ, RZ, R217 ;  /* 0x000000ffff047224 */ /* 0x002fc600078e00d9 */
[----:B------:R-:W-:Y:S04]  /*19090*/  STL [R1+0x664], R218 ;  /* 0x000664da01007387 */ /* 0x000fe80000100800 */
[----:B------:R1:W-:Y:S04]  /*190a0*/  STL [R1+0x658], R4 ;  /* 0x0006580401007387 */ /* 0x0003e80000100800 */
[----:B------:R-:W4:Y:S01]  /*190b0*/  LDL.LU.64 R154, [R1+0xb58] ;  /* 0x000b5800019a7983 */ /* 0x000f220000300a00 */
[----:B-1----:R-:W-:-:S05]  /*190c0*/  MOV R4, R219 ;  /* 0x000000db00047202 */ /* 0x002fca0000000f00 */
[----:B------:R1:W-:Y:S04]  /*190d0*/  STL [R1+0x660], R4 ;  /* 0x0006600401007387 */ /* 0x0003e80000100800 */
[----:B--2---:R-:W-:Y:S04]  /*190e0*/  STL [R1+0x66c], R234 ;  /* 0x00066cea01007387 */ /* 0x004fe80000100800 */
[----:B------:R-:W2:Y:S01]  /*190f0*/  LDL.LU.64 R216, [R1+0xab0] ;  /* 0x000ab00001d87983 */ /* 0x000ea20000300a00 */
[----:B-1----:R-:W-:-:S03]  /*19100*/  IMAD.MOV.U32 R4, RZ, RZ, R235 ;  /* 0x000000ffff047224 */ /* 0x002fc600078e00eb */
[----:B------:R-:W2:Y:S04]  /*19110*/  LDL.LU.64 R218, [R1+0xab8] ;  /* 0x000ab80001da7983 */ /* 0x000ea80000300a00 */
[----:B------:R1:W-:Y:S04]  /*19120*/  STL [R1+0x668], R4 ;  /* 0x0006680401007387 */ /* 0x0003e80000100800 */
[----:B---3--:R3:W-:Y:S01]  /*19130*/  STL [R1+0x674], R244 ;  /* 0x000674f401007387 */ /* 0x0087e20000100800 */
[----:B-1----:R-:W-:-:S03]  /*19140*/  IMAD.MOV.U32 R4, RZ, RZ, R245 ;  /* 0x000000ffff047224 */ /* 0x002fc600078e00f5 */
[----:B------:R-:W2:Y:S04]  /*19150*/  LDL.LU.64 R234, [R1+0x9e0] ;  /* 0x0009e00001ea7983 */ /* 0x000ea80000300a00 */
[----:B---3--:R-:W3:Y:S04]  /*19160*/  LDL.LU.64 R244, [R1+0x9e8] ;  /* 0x0009e80001f47983 */ /* 0x008ee80000300a00 */
[----:B------:R4:W-:Y:S02]  /*19170*/  STL [R1+0x670], R4 ;  /* 0x0006700401007387 */ /* 0x0009e40000100800 */
[----:B----4-:R-:W-:-:S02]  /*19180*/  IMAD.MOV.U32 R4, RZ, RZ, R197 ;  /* 0x000000ffff047224 */ /* 0x010fc400078e00c5 */
[----:B------:R-:W-:Y:S04]  /*19190*/  STL [R1+0x67c], R196 ;  /* 0x00067cc401007387 */ /* 0x000fe80000100800 */
        /* <DEDUP_REMOVED lines=13> */
[----:B------:R1:W-:Y:S04]  /*19270*/  STL [R1+0x6a4], R2 ;  /* 0x0006a40201007387 */ /* 0x0003e80000100800 */
[----:B------:R-:W-:Y:S04]  /*19280*/  STL [R1+0x698], R4 ;  /* 0x0006980401007387 */ /* 0x000fe80000100800 */
[----:B------:R-:W-:Y:S04]  /*19290*/  STL [R1+0x6a0], R3 ;  /* 0x0006a00301007387 */ /* 0x000fe80000100800 */
[----:B------:R-:W4:Y:S04]  /*192a0*/  LDL.LU.64 R198, [R1+0xb78] ;  /* 0x000b780001c67983 */ /* 0x000f280000300a00 */
[----:B------:R-:W-:Y:S04]  /*192b0*/  STL [R1+0x6ac], R36 ;  /* 0x0006ac2401007387 */ /* 0x000fe80000100800 */
[----:B------:R-:W4:Y:S04]  /*192c0*/  LDL.LU.64 R228, [R1+0xae0] ;  /* 0x000ae00001e47983 */ /* 0x000f280000300a00 */
[----:B------:R-:W-:Y:S04]  /*192d0*/  STL [R1+0x6a8], R37 ;  /* 0x0006a82501007387 */ /* 0x000fe80000100800 */
[----:B------:R-:W4:Y:S04]  /*192e0*/  LDL.LU.64 R230, [R1+0xae8] ;  /* 0x000ae80001e67983 */ /* 0x000f280000300a00 */
[----:B------:R1:W-:Y:S04]  /*192f0*/  STL [R1+0x6b4], R232 ;  /* 0x0006b4e801007387 */ /* 0x0003e80000100800 */
[----:B------:R-:W4:Y:S01]  /*19300*/  LDL.LU.64 R246, [R1+0xa10] ;  /* 0x000a100001f67983 */ /* 0x000f220000300a00 */
[----:B-1----:R-:W-:-:S03]  /*19310*/  MOV R2, R233 ;  /* 0x000000e900027202 */ /* 0x002fc60000000f00 */
[----:B------:R-:W4:Y:S04]  /*19320*/  LDL.LU.64 R232, [R1+0xa18] ;  /* 0x000a180001e87983 */ /* 0x000f280000300a00 */
[----:B------:R1:W-:Y:S02]  /*19330*/  STL [R1+0x6b0], R2 ;  /* 0x0006b00201007387 */ /* 0x0003e40000100800 */
[----:B-1----:R-:W-:Y:S02]  /*19340*/  IMAD.MOV.U32 R2, RZ, RZ, R155 ;  /* 0x000000ffff027224 */ /* 0x002fe400078e009b */
[----:B------:R-:W-:Y:S04]  /*19350*/  STL [R1+0x6bc], R154 ;  /* 0x0006bc9a01007387 */ /* 0x000fe80000100800 */
[----:B--2---:R-:W-:Y:S04]  /*19360*/  STL [R1+0x6c4], R216 ;  /* 0x0006c4d801007387 */ /* 0x004fe80000100800 */
[----:B------:R1:W-:Y:S04]  /*19370*/  STL [R1+0x6b8], R2 ;  /* 0x0006b80201007387 */ /* 0x0003e80000100800 */
[----:B------:R-:W-:Y:S01]  /*19380*/  STL [R1+0x6cc], R218 ;  /* 0x0006ccda01007387 */ /* 0x000fe20000100800 */
[----:B-1----:R-:W-:-:S05]  /*19390*/  IMAD.MOV.U32 R2, RZ, RZ, R217 ;  /* 0x000000ffff027224 */ /* 0x002fca00078e00d9 */
[----:B------:R1:W-:Y:S04]  /*193a0*/  STL [R1+0x6c0], R2 ;  /* 0x0006c00201007387 */ /* 0x0003e80000100800 */
[----:B------:R-:W-:Y:S01]  /*193b0*/  STL [R1+0x6d4], R234 ;  /* 0x0006d4ea01007387 */ /* 0x000fe20000100800 */
[----:B-1----:R-:W-:-:S05]  /*193c0*/  IMAD.MOV.U32 R2, RZ, RZ, R219 ;  /* 0x000000ffff027224 */ /* 0x002fca00078e00db */
[----:B------:R1:W-:Y:S04]  /*193d0*/  STL [R1+0x6c8], R2 ;  /* 0x0006c80201007387 */ /* 0x0003e80000100800 */
[----:B---3--:R-:W-:Y:S01]  /*193e0*/  STL [R1+0x6dc], R244 ;  /* 0x0006dcf401007387 */ /* 0x008fe20000100800 */
[----:B-1----:R-:W-:-:S05]  /*193f0*/  MOV R2, R235 ;  /* 0x000000eb00027202 */ /* 0x002fca0000000f00 */
[----:B------:R1:W-:Y:S04]  /*19400*/  STL [R1+0x6d0], R2 ;  /* 0x0006d00201007387 */ /* 0x0003e80000100800 */
[----:B------:R-:W2:Y:S01]  /*19410*/  LDL.LU.64 R234, [R1+0xb80] ;  /* 0x000b800001ea7983 */ /* 0x000ea20000300a00 */
[----:B-1----:R-:W-:-:S03]  /*19420*/  IMAD.MOV.U32 R2, RZ, RZ, R245 ;  /* 0x000000ffff027224 */ /* 0x002fc600078e00f5 */
[----:B------:R-:W-:Y:S04]  /*19430*/  STL [R1+0x6e4], R38 ;  /* 0x0006e42601007387 */ /* 0x000fe80000100800 */
[----:B------:R1:W-:Y:S04]  /*19440*/  STL [R1+0x6d8], R2 ;  /* 0x0006d80201007387 */ /* 0x0003e80000100800 */
[----:B------:R-:W3:Y:S04]  /*19450*/  LDL.LU.64 R154, [R1+0xb88] ;  /* 0x000b8800019a7983 */ /* 0x000ee80000300a00 */
[----:B------:R-:W-:Y:S04]  /*19460*/  STL [R1+0x6e0], R39 ;  /* 0x0006e02701007387 */ /* 0x000fe80000100800 */
[----:B------:R-:W-:Y:S04]  /*19470*/  STL [R1+0x6ec], R40 ;  /* 0x0006ec2801007387 */ /* 0x000fe80000100800 */
[----:B------:R-:W3:Y:S04]  /*19480*/  LDL.LU.64 R216, [R1+0xb00] ;  /* 0x000b000001d87983 */ /* 0x000ee80000300a00 */
[----:B------:R-:W-:Y:S04]  /*19490*/  STL [R1+0x6e8], R41 ;  /* 0x0006e82901007387 */ /* 0x000fe80000100800 */
[----:B------:R-:W3:Y:S04]  /*194a0*/  LDL.LU.64 R218, [R1+0xb08] ;  /* 0x000b080001da7983 */ /* 0x000ee80000300a00 */
[----:B----4-:R4:W-:Y:S04]  /*194b0*/  STL [R1+0x6f4], R196 ;  /* 0x0006f4c401007387 */ /* 0x0109e80000100800 */
[----:B------:R-:W3:Y:S01]  /*194c0*/  LDL.LU.64 R244, [R1+0xa40] ;  /* 0x000a400001f47983 */ /* 0x000ee20000300a00 */
[----:B-1----:R-:W-:-:S03]  /*194d0*/  IMAD.MOV.U32 R2, RZ, RZ, R197 ;  /* 0x000000ffff027224 */ /* 0x002fc600078e00c5 */
[----:B----4-:R-:W4:Y:S04]  /*194e0*/  LDL.LU.64 R196, [R1+0xa48] ;  /* 0x000a480001c47983 */ /* 0x010f280000300a00 */
[----:B------:R1:W-:Y:S04]  /*194f0*/  STL [R1+0x6f0], R2 ;  /* 0x0006f00201007387 */ /* 0x0003e80000100800 */
[----:B------:R-:W-:Y:S01]  /*19500*/  STL [R1+0x6fc], R198 ;  /* 0x0006fcc601007387 */ /* 0x000fe20000100800 */
[----:B-1----:R-:W-:-:S03]  /*19510*/  IMAD.MOV.U32 R2, RZ, RZ, R199 ;  /* 0x000000ffff027224 */ /* 0x002fc600078e00c7 */
[----:B------:R-:W-:Y:S04]  /*19520*/  STL [R1+0x704], R228 ;  /* 0x000704e401007387 */ /* 0x000fe80000100800 */
[----:B------:R1:W-:Y:S04]  /*19530*/  STL [R1+0x6f8], R2 ;  /* 0x0006f80201007387 */ /* 0x0003e80000100800 */
[----:B------:R-:W-:Y:S01]  /*19540*/  STL [R1+0x70c], R230 ;  /* 0x00070ce601007387 */ /* 0x000fe20000100800 */
[----:B-1----:R-:W-:-:S05]  /*19550*/  MOV R2, R229 ;  /* 0x000000e500027202 */ /* 0x002fca0000000f00 */
[----:B------:R1:W-:Y:S02]  /*19560*/  STL [R1+0x700], R2 ;  /* 0x0007000201007387 */ /* 0x0003e40000100800 */
[----:B-1----:R-:W-:Y:S02]  /*19570*/  IMAD.MOV.U32 R2, RZ, RZ, R231 ;  /* 0x000000ffff027224 */ /* 0x002fe400078e00e7 */
[----:B------:R-:W-:Y:S04]  /*19580*/  STL [R1+0x714], R246 ;  /* 0x000714f601007387 */ /* 0x000fe80000100800 */
        /* <DEDUP_REMOVED lines=8> */
[----:B------:R-:W-:Y:S04]  /*19610*/  STL [R1+0x720], R43 ;  /* 0x0007202b01007387 */ /* 0x000fe80000100800 */
[----:B------:R-:W4:Y:S04]  /*19620*/  LDL.LU.64 R198, [R1+0xb98] ;  /* 0x000b980001c67983 */ /* 0x000f280000300a00 */
[----:B------:R-:W-:Y:S04]  /*19630*/  STL [R1+0x72c], R44 ;  /* 0x00072c2c01007387 */ /* 0x000fe80000100800 */
[----:B------:R-:W4:Y:S04]  /*19640*/  LDL.LU.64 R228, [R1+0xb20] ;  /* 0x000b200001e47983 */ /* 0x000f280000300a00 */
[----:B------:R-:W-:Y:S04]  /*19650*/  STL [R1+0x728], R45 ;  /* 0x0007282d01007387 */ /* 0x000fe80000100800 */
[----:B------:R-:W4:Y:S04]  /*19660*/  LDL.LU.64 R230, [R1+0xb28] ;  /* 0x000b280001e67983 */ /* 0x000f280000300a00 */
[----:B--2---:R2:W-:Y:S01]  /*19670*/  STL [R1+0x734], R234 ;  /* 0x000734ea01007387 */ /* 0x0045e20000100800 */
[----:B-1----:R-:W-:-:S03]  /*19680*/  MOV R2, R235 ;  /* 0x000000eb00027202 */ /* 0x002fc60000000f00 */
[----:B------:R-:W4:Y:S04]  /*19690*/  LDL.LU.64 R232, [R1+0xa70] ;  /* 0x000a700001e87983 */ /* 0x000f280000300a00 */
[----:B---3--:R-:W-:Y:S04]  /*196a0*/  STL [R1+0x73c], R154 ;  /* 0x00073c9a01007387 */ /* 0x008fe80000100800 */
[----:B------:R1:W-:Y:S04]  /*196b0*/  STL [R1+0x730], R2 ;  /* 0x0007300201007387 */ /* 0x0003e80000100800 */
[----:B--2---:R-:W2:Y:S01]  /*196c0*/  LDL.LU.64 R234, [R1+0xa78] ;  /* 0x000a780001ea7983 */ /* 0x004ea20000300a00 */
[----:B-1----:R-:W-:-:S03]  /*196d0*/  IMAD.MOV.U32 R2, RZ, RZ, R155 ;  /* 0x000000ffff027224 */ /* 0x002fc600078e009b */
[----:B------:R-:W-:Y:S04]  /*196e0*/  STL [R1+0x744], R216 ;  /* 0x000744d801007387 */ /* 0x000fe80000100800 */
[----:B------:R1:W-:Y:S04]  /*196f0*/  STL [R1+0x738], R2 ;  /* 0x0007380201007387 */ /* 0x0003e80000100800 */
[----:B------:R-:W-:Y:S01]  /*19700*/  STL [R1+0x74c], R218 ;  /* 0x00074cda01007387 */ /* 0x000fe20000100800 */
[----:B-1----:R-:W-:-:S05]  /*19710*/  IMAD.MOV.U32 R2, RZ, RZ, R217 ;  /* 0x000000ffff027224 */ /* 0x002fca00078e00d9 */
[----:B------:R1:W-:Y:S02]  /*19720*/  STL [R1+0x740], R2 ;  /* 0x0007400201007387 */ /* 0x0003e40000100800 */
[----:B-1----:R-:W-:Y:S02]  /*19730*/  IMAD.MOV.U32 R2, RZ, RZ, R219 ;  /* 0x000000ffff027224 */ /* 0x002fe400078e00db */
[----:B------:R-:W-:Y:S04]  /*19740*/  STL [R1+0x754], R244 ;  /* 0x000754f401007387 */ /* 0x000fe80000100800 */
[----:B------:R1:W-:Y:S04]  /*19750*/  STL [R1+0x748], R2 ;  /* 0x0007480201007387 */ /* 0x0003e80000100800 */
[----:B----4-:R-:W-:Y:S01]  /*19760*/  STL [R1+0x75c], R196 ;  /* 0x00075cc401007387 */ /* 0x010fe20000100800 */
[----:B-1----:R-:W-:-:S05]  /*19770*/  MOV R2, R245 ;  /* 0x000000f500027202 */ /* 0x002fca0000000f00 */
[----:B------:R1:W-:Y:S04]  /*19780*/  STL [R1+0x750], R2 ;  /* 0x0007500201007387 */ /* 0x0003e80000100800 */
[----:B------:R-:W3:Y:S01]  /*19790*/  LDL.LU.64 R244, [R1+0xba0] ;  /* 0x000ba00001f47983 */ /* 0x000ee20000300a00 */
        /* <DEDUP_REMOVED lines=9> */
[----:B------:R1:W-:Y:S04]  /*19830*/  STL [R1+0x774], R246 ;  /* 0x000774f601007387 */ /* 0x0003e80000100800 */
[----:B------:R-:W3:Y:S01]  /*19840*/  LDL.LU.64 R196, [R1+0xaa0] ;  /* 0x000aa00001c47983 */ /* 0x000ee20000300a00 */
[----:B-1----:R-:W-:-:S03]  /*19850*/  IMAD.MOV.U32 R2, RZ, RZ, R247 ;  /* 0x000000ffff027224 */ /* 0x002fc600078e00f7 */
[----:B------:R-:W3:Y:S04]  /*19860*/  LDL.LU.64 R246, [R1+0xaa8] ;  /* 0x000aa80001f67983 */ /* 0x000ee80000300a00 */
        /* <DEDUP_REMOVED lines=10> */
[----:B------:R1:W-:Y:S02]  /*19910*/  STL [R1+0x788], R2 ;  /* 0x0007880201007387 */ /* 0x0003e40000100800 */
[----:B-1----:R-:W-:-:S02]  /*19920*/  IMAD.MOV.U32 R2, RZ, RZ, R233 ;  /* 0x000000ffff027224 */ /* 0x002fc400078e00e9 */
[----:B------:R-:W4:Y:S04]  /*19930*/  LDL.LU.64 R232, [R1+0xbb0] ;  /* 0x000bb00001e87983 */ /* 0x000f280000300a00 */
[----:B------:R1:W-:Y:S04]  /*19940*/  STL [R1+0x790], R2 ;  /* 0x0007900201007387 */ /* 0x0003e80000100800 */
[----:B--2---:R2:W-:Y:S04]  /*19950*/  STL [R1+0x79c], R234 ;  /* 0x00079cea01007387 */ /* 0x0045e80000100800 */
[----:B------:R-:W4:Y:S01]  /*19960*/  LDL.LU.64 R198, [R1+0xbb8] ;  /* 0x000bb80001c67983 */ /* 0x000f220000300a00 */
[----:B-1----:R-:W-:-:S05]  /*19970*/  IMAD.MOV.U32 R2, RZ, RZ, R235 ;  /* 0x000000ffff027224 */ /* 0x002fca00078e00eb */
[----:B------:R1:W-:Y:S04]  /*19980*/  STL [R1+0x798], R2 ;  /* 0x0007980201007387 */ /* 0x0003e80000100800 */
[----:B------:R-:W-:Y:S04]  /*19990*/  STL [R1+0x7a4], R50 ;  /* 0x0007a43201007387 */ /* 0x000fe80000100800 */
[----:B------:R-:W-:Y:S04]  /*199a0*/  STL [R1+0x7a0], R51 ;  /* 0x0007a03301007387 */ /* 0x000fe80000100800 */
[----:B------:R-:W4:Y:S04]  /*199b0*/  LDL.LU.64 R228, [R1+0xb60] ;  /* 0x000b600001e47983 */ /* 0x000f280000300a00 */
[----:B------:R-:W-:Y:S04]  /*199c0*/  STL [R1+0x7ac], R52 ;  /* 0x0007ac3401007387 */ /* 0x000fe80000100800 */
[----:B--2---:R-:W2:Y:S04]  /*199d0*/  LDL.LU.64 R234, [R1+0xb68] ;  /* 0x000b680001ea7983 */ /* 0x004ea80000300a00 */
[----:B------:R-:W-:Y:S04]  /*199e0*/  STL [R1+0x7a8], R53 ;  /* 0x0007a83501007387 */ /* 0x000fe80000100800 */
[----:B---3--:R3:W-:Y:S04]  /*199f0*/  STL [R1+0x7b4], R244 ;  /* 0x0007b4f401007387 */ /* 0x0087e80000100800 */
[----:B------:R-:W2:Y:S01]  /*19a00*/  LDL.LU.64 R230, [R1+0xad0] ;  /* 0x000ad00001e67983 */ /* 0x000ea20000300a00 */
[----:B-1----:R-:W-:-:S03]  /*19a10*/  MOV R2, R245 ;  /* 0x000000f500027202 */ /* 0x002fc60000000f00 */
[----:B------:R-:W-:Y:S04]  /*19a20*/  STL [R1+0x7bc], R154 ;  /* 0x0007bc9a01007387 */ /* 0x000fe80000100800 */
[----:B------:R1:W-:Y:S04]  /*19a30*/  STL [R1+0x7b0], R2 ;  /* 0x0007b00201007387 */ /* 0x0003e80000100800 */
[----:B---3--:R-:W2:Y:S01]  /*19a40*/  LDL.LU.64 R244, [R1+0xad8] ;  /* 0x000ad80001f47983 */ /* 0x008ea20000300a00 */
        /* <DEDUP_REMOVED lines=9> */
[----:B------:R-:W-:Y:S01]  /*19ae0*/  STL [R1+0x7dc], R246 ;  /* 0x0007dcf601007387 */ /* 0x000fe20000100800 */
[----:B-1----:R-:W-:-:S05]  /*19af0*/  MOV R2, R197 ;  /* 0x000000c500027202 */ /* 0x002fca0000000f00 */
[----:B------:R1:W-:Y:S04]  /*19b00*/  STL [R1+0x7d0], R2 ;  /* 0x0007d00201007387 */ /* 0x0003e80000100800 */
[----:B------:R-:W2:Y:S01]  /*19b10*/  LDL.LU.64 R216, [R1+0xbc0] ;  /* 0x000bc00001d87983 */ /* 0x000ea20000300a00 */
[----:B-1----:R-:W-:-:S03]  /*19b20*/  IMAD.MOV.U32 R2, RZ, RZ, R247 ;  /* 0x000000ffff027224 */ /* 0x002fc600078e00f7 */
[----:B------:R-:W-:Y:S04]  /*19b30*/  STL [R1+0x7e4], R54 ;  /* 0x0007e43601007387 */ /* 0x000fe80000100800 */
[----:B------:R1:W-:Y:S04]  /*19b40*/  STL [R1+0x7d8], R2 ;  /* 0x0007d80201007387 */ /* 0x0003e80000100800 */
[----:B------:R-:W2:Y:S04]  /*19b50*/  LDL.LU.64 R218, [R1+0x18] ;  /* 0x0000180001da7983 */ /* 0x000ea80000300a00 */
[----:B------:R-:W-:Y:S04]  /*19b60*/  STL [R1+0x7e0], R55 ;  /* 0x0007e03701007387 */ /* 0x000fe80000100800 */
[----:B------:R-:W-:Y:S04]  /*19b70*/  STL [R1+0x7ec], R56 ;  /* 0x0007ec3801007387 */ /* 0x000fe80000100800 */
[----:B------:R-:W2:Y:S04]  /*19b80*/  LDL.LU.64 R196, [R1+0x10] ;  /* 0x0000100001c47983 */ /* 0x000ea80000300a00 */
[----:B------:R-:W-:Y:S04]  /*19b90*/  STL [R1+0x7e8], R57 ;  /* 0x0007e83901007387 */ /* 0x000fe80000100800 */
[----:B----4-:R4:W-:Y:S01]  /*19ba0*/  STL [R1+0x7f4], R232 ;  /* 0x0007f4e801007387 */ /* 0x0109e20000100800 */
[----:B-1----:R-:W-:-:S03]  /*19bb0*/  IMAD.MOV.U32 R2, RZ, RZ, R233 ;  /* 0x000000ffff027224 */ /* 0x002fc600078e00e9 */
[----:B------:R-:W3:Y:S04]  /*19bc0*/  LDL.LU.64 R246, [R1+0xbc8] ;  /* 0x000bc80001f67983 */ /* 0x000ee80000300a00 */
[----:B------:R-:W-:Y:S04]  /*19bd0*/  STL [R1+0x7fc], R198 ;  /* 0x0007fcc601007387 */ /* 0x000fe80000100800 */
[----:B------:R1:W-:Y:S04]  /*19be0*/  STL [R1+0x7f0], R2 ;  /* 0x0007f00201007387 */ /* 0x0003e80000100800 */
[----:B----4-:R-:W4:Y:S01]  /*19bf0*/  LDL.LU.64 R232, [R1+0xbd0] ;  /* 0x000bd00001e87983 */ /* 0x010f220000300a00 */
[----:B-1----:R-:W-:-:S03]  /*19c00*/  IMAD.MOV.U32 R2, RZ, RZ, R199 ;  /* 0x000000ffff027224 */ /* 0x002fc600078e00c7 */
[----:B------:R-:W-:Y:S04]  /*19c10*/  STL [R1+0x804], R228 ;  /* 0x000804e401007387 */ /* 0x000fe80000100800 */
[----:B------:R1:W-:Y:S04]  /*19c20*/  STL [R1+0x7f8], R2 ;  /* 0x0007f80201007387 */ /* 0x0003e80000100800 */
[----:B--2---:R-:W-:Y:S01]  /*19c30*/  STL [R1+0x80c], R234 ;  /* 0x00080cea01007387 */ /* 0x004fe20000100800 */
[----:B-1----:R-:W-:-:S05]  /*19c40*/  MOV R2, R229 ;  /* 0x000000e500027202 */ /* 0x002fca0000000f00 */
[----:B------:R1:W-:Y:S04]  /*19c50*/  STL [R1+0x800], R2 ;  /* 0x0008000201007387 */ /* 0x0003e80000100800 */
[----:B------:R-:W2:Y:S01]  /*19c60*/  LDL.LU.64 R154, [R1+0xbd8] ;  /* 0x000bd800019a7983 */ /* 0x000ea20000300a00 */
[----:B-1----:R-:W-:-:S03]  /*19c70*/  IMAD.MOV.U32 R2, RZ, RZ, R235 ;  /* 0x000000ffff027224 */ /* 0x002fc600078e00eb */
[----:B------:R-:W-:Y:S04]  /*19c80*/  STL [R1+0x814], R230 ;  /* 0x000814e601007387 */ /* 0x000fe80000100800 */
        /* <DEDUP_REMOVED lines=14> */
[----:B------:R1:W-:Y:S02]  /*19d70*/  STL [R1+0x834], R216 ;  /* 0x000834d801007387 */ /* 0x0003e40000100800 */
[----:B-1----:R-:W-:-:S02]  /*19d80*/  MOV R2, R217 ;  /* 0x000000d900027202 */ /* 0x002fc40000000f00 */
[----:B------:R-:W2:Y:S04]  /*19d90*/  LDL.LU.64 R244, [R1+0xc00] ;  /* 0x000c000001f47983 */ /* 0x000ea80000300a00 */
        /* <DEDUP_REMOVED lines=8> */
[----:B---3--:R-:W-:Y:S04]  /*19e20*/  STL [R1+0x84c], R246 ;  /* 0x00084cf601007387 */ /* 0x008fe80000100800 */
[----:B------:R1:W-:Y:S02]  /*19e30*/  STL [R1+0x840], R2 ;  /* 0x0008400201007387 */ /* 0x0003e40000100800 */
[----:B-1----:R-:W-:Y:S02]  /*19e40*/  IMAD.MOV.U32 R2, RZ, RZ, R247 ;  /* 0x000000ffff027224 */ /* 0x002fe400078e00f7 */
[----:B------:R-:W3:Y:S04]  /*19e50*/  LDL.LU.64 R246, [R1+0xc18] ;  /* 0x000c180001f67983 */ /* 0x000ee80000300a00 */
[----:B------:R1:W-:Y:S04]  /*19e60*/  STL [R1+0x848], R2 ;  /* 0x0008480201007387 */ /* 0x0003e80000100800 */
[----:B----4-:R4:W-:Y:S01]  /*19e70*/  STL [R1+0x854], R232 ;  /* 0x000854e801007387 */ /* 0x0109e20000100800 */
[----:B-1----:R-:W-:-:S03]  /*19e80*/  MOV R2, R233 ;  /* 0x000000e900027202 */ /* 0x002fc60000000f00 */
[----:B------:R-:W-:Y:S04]  /*19e90*/  STL [R1+0x85c], R250 ;  /* 0x00085cfa01007387 */ /* 0x000fe80000100800 */
[----:B------:R1:W-:Y:S04]  /*19ea0*/  STL [R1+0x850], R2 ;  /* 0x0008500201007387 */ /* 0x0003e80000100800 */
[----:B----4-:R-:W4:Y:S04]  /*19eb0*/  LDL.LU.64 R232, [R1+0xc20] ;  /* 0x000c200001e87983 */ /* 0x010f280000300a00 */
[----:B------:R-:W-:Y:S04]  /*19ec0*/  STL [R1+0x858], R251 ;  /* 0x000858fb01007387 */ /* 0x000fe80000100800 */
[----:B--2---:R-:W-:Y:S01]  /*19ed0*/  STL [R1+0x864], R154 ;  /* 0x0008649a01007387 */ /* 0x004fe20000100800 */
[----:B-1----:R-:W-:-:S03]  /*19ee0*/  IMAD.MOV.U32 R2, RZ, RZ, R155 ;  /* 0x000000ffff027224 */ /* 0x002fc600078e009b */
[----:B------:R-:W2:Y:S04]  /*19ef0*/  LDL.LU.64 R196, [R1+0xc28] ;  /* 0x000c280001c47983 */ /* 0x000ea80000300a00 */
[----:B------:R-:W-:Y:S04]  /*19f00*/  STL [R1+0x86c], R234 ;  /* 0x00086cea01007387 */ /* 0x000fe80000100800 */
[----:B------:R1:W-:Y:S04]  /*19f10*/  STL [R1+0x860], R2 ;  /* 0x0008600201007387 */ /* 0x0003e80000100800 */
[----:B------:R-:W2:Y:S01]  /*19f20*/  LDL.64 R214, [R1+0xfb0] ;  /* 0x000fb00001d67983 */ /* 0x000ea20000100a00 */
[----:B-1----:R-:W-:-:S03]  /*19f30*/  IMAD.MOV.U32 R2, RZ, RZ, R235 ;  /* 0x000000ffff027224 */ /* 0x002fc600078e00eb */
[----:B------:R-:W-:Y:S04]  /*19f40*/  STL [R1+0x874], R198 ;  /* 0x000874c601007387 */ /* 0x000fe80000100800 */
[----:B------:R1:W-:Y:S04]  /*19f50*/  STL [R1+0x868], R2 ;  /* 0x0008680201007387 */ /* 0x0003e80000100800 */
[----:B------:R-:W2:Y:S01]  /*19f60*/  LDL.64 R234, [R1+0xfb8] ;  /* 0x000fb80001ea7983 */ /* 0x000ea20000100a00 */
[----:B-1----:R-:W-:-:S03]  /*19f70*/  IMAD.MOV.U32 R2, RZ, RZ, R199 ;  /* 0x000000ffff027224 */ /* 0x002fc600078e00c7 */
[----:B------:R-:W-:Y:S04]  /*19f80*/  STL [R1+0x87c], R228 ;  /* 0x00087ce401007387 */ /* 0x000fe80000100800 */
[----:B------:R1:W-:Y:S04]  /*19f90*/  STL [R1+0x870], R2 ;  /* 0x0008700201007387 */ /* 0x0003e80000100800 */
[----:B------:R-:W2:Y:S01]  /*19fa0*/  LDL.64 R198, [R1+0xfc0] ;  /* 0x000fc00001c67983 */ /* 0x000ea20000100a00 */
[----:B-1----:R-:W-:-:S03]  /*19fb0*/  MOV R2, R229 ;  /* 0x000000e500027202 */ /* 0x002fc60000000f00 */
        /* <DEDUP_REMOVED lines=15> */
[----:B------:R-:W2:Y:S01]  /*1a0b0*/  LDL.LU.64 R154, [R1+0xfe8] ;  /* 0x000fe800019a7983 */ /* 0x000ea20000300a00 */
[----:B-1----:R-:W-:-:S05]  /*1a0c0*/  MOV R2, R219 ;  /* 0x000000db00027202 */ /* 0x002fca0000000f00 */
[----:B------:R1:W-:Y:S04]  /*1a0d0*/  STL [R1+0x898], R2 ;  /* 0x0008980201007387 */ /* 0x0003e80000100800 */
[----:B---3--:R3:W-:Y:S04]  /*1a0e0*/  STL [R1+0x8a4], R246 ;  /* 0x0008a4f601007387 */ /* 0x0087e80000100800 */
[----:B------:R-:W2:Y:S01]  /*1a0f0*/  LDL.LU.64 R216, [R1+0xff0] ;  /* 0x000ff00001d87983 */ /* 0x000ea20000300a00 */
[----:B-1----:R-:W-:-:S03]  /*1a100*/  IMAD.MOV.U32 R2, RZ, RZ, R247 ;  /* 0x000000ffff027224 */ /* 0x002fc600078e00f7 */
[----:B------:R-:W2:Y:S04]  /*1a110*/  LDL.LU.64 R218, [R1+0xff8] ;  /* 0x000ff80001da7983 */ /* 0x000ea80000300a00 */
[----:B------:R1:W-:Y:S04]  /*1a120*/  STL [R1+0x8a0], R2 ;  /* 0x0008a00201007387 */ /* 0x0003e80000100800 */
[----:B----4-:R4:W-:Y:S04]  /*1a130*/  STL [R1+0x8ac], R232 ;  /* 0x0008ace801007387 */ /* 0x0109e80000100800 */
[----:B---3--:R-:W3:Y:S01]  /*1a140*/  LDL.LU.64 R246, [R1+0x1000] ;  /* 0x0010000001f67983 */ /* 0x008ee20000300a00 */
[----:B-1----:R-:W-:-:S03]  /*1a150*/  IMAD.MOV.U32 R2, RZ, RZ, R233 ;  /* 0x000000ffff027224 */ /* 0x002fc600078e00e9 */
[----:B--2---:R-:W-:Y:S04]  /*1a160*/  STL [R1+0x8b4], R196 ;  /* 0x0008b4c401007387 */ /* 0x004fe80000100800 */
[----:B------:R1:W-:Y:S04]  /*1a170*/  STL [R1+0x8a8], R2 ;  /* 0x0008a80201007387 */ /* 0x0003e80000100800 */
[----:B----4-:R-:W2:Y:S01]  /*1a180*/  LDL.LU.64 R232, [R1+0x1008] ;  /* 0x0010080001e87983 */ /* 0x010ea20000300a00 */
[----:B-1----:R-:W-:-:S03]  /*1a190*/  IMAD.MOV.U32 R2, RZ, RZ, R197 ;  /* 0x000000ffff027224 */ /* 0x002fc600078e00c5 */
[----:B------:R-:W-:Y:S04]  /*1a1a0*/  STL [R1+0x8bc], R214 ;  /* 0x0008bcd601007387 */ /* 0x000fe80000100800 */
[----:B------:R1:W-:Y:S04]  /*1a1b0*/  STL [R1+0x8b0], R2 ;  /* 0x0008b00201007387 */ /* 0x0003e80000100800 */
[----:B------:R-:W4:Y:S01]  /*1a1c0*/  LDL.LU.64 R196, [R1+0x1010] ;  /* 0x0010100001c47983 */ /* 0x000f220000300a00 */
[----:B-1----:R-:W-:-:S03]  /*1a1d0*/  MOV R2, R215 ;  /* 0x000000d700027202 */ /* 0x002fc60000000f00 */
[----:B------:R-:W-:Y:S04]  /*1a1e0*/  STL [R1+0x8c4], R234 ;  /* 0x0008c4ea01007387 */ /* 0x000fe80000100800 */
        /* <DEDUP_REMOVED lines=20> */
[----:B------:R-:W-:Y:S01]  /*1a330*/  STL [R1+0x8ec], R152 ;  /* 0x0008ec9801007387 */ /* 0x000fe20000100800 */
[----:B-1----:R-:W-:-:S03]  /*1a340*/  IMAD.MOV.U32 R2, RZ, RZ, R153 ;  /* 0x000000ffff027224 */ /* 0x002fc600078e0099 */
[----:B------:R-:W-:Y:S04]  /*1a350*/  STL [R1+0x8f4], R154 ;  /* 0x0008f49a01007387 */ /* 0x000fe80000100800 */
[----:B------:R1:W-:Y:S02]  /*1a360*/  STL [R1+0x8e8], R2 ;  /* 0x0008e80201007387 */ /* 0x0003e40000100800 */
[----:B-1----:R-:W-:Y:S02]  /*1a370*/  IMAD.MOV.U32 R2, RZ, RZ, R155 ;  /* 0x000000ffff027224 */ /* 0x002fe400078e009b */
[----:B------:R-:W-:Y:S04]  /*1a380*/  STL [R1+0x8fc], R216 ;  /* 0x0008fcd801007387 */ /* 0x000fe80000100800 */
[----:B------:R1:W-:Y:S04]  /*1a390*/  STL [R1+0x8f0], R2 ;  /* 0x0008f00201007387 */ /* 0x0003e80000100800 */
[----:B------:R-:W-:Y:S01]  /*1a3a0*/  STL [R1+0x904], R218 ;  /* 0x000904da01007387 */ /* 0x000fe20000100800 */
[----:B-1----:R-:W-:-:S05]  /*1a3b0*/  MOV R2, R217 ;  /* 0x000000d900027202 */ /* 0x002fca0000000f00 */
[----:B------:R1:W-:Y:S04]  /*1a3c0*/  STL [R1+0x8f8], R2 ;  /* 0x0008f80201007387 */ /* 0x0003e80000100800 */
[----:B---3--:R-:W-:Y:S01]  /*1a3d0*/  STL [R1+0x90c], R246 ;  /* 0x00090cf601007387 */ /* 0x008fe20000100800 */
[----:B-1----:R-:W-:-:S05]  /*1a3e0*/  IMAD.MOV.U32 R2, RZ, RZ, R219 ;  /* 0x000000ffff027224 */ /* 0x002fca00078e00db */
[----:B------:R1:W-:Y:S04]  /*1a3f0*/  STL [R1+0x900], R2 ;  /* 0x0009000201007387 */ /* 0x0003e80000100800 */
[----:B------:R-:W3:Y:S01]  /*1a400*/  LDL.LU.64 R154, [R1+0x1040] ;  /* 0x00104000019a7983 */ /* 0x000ee20000300a00 */
[----:B-1----:R-:W-:-:S03]  /*1a410*/  IMAD.MOV.U32 R2, RZ, RZ, R247 ;  /* 0x000000ffff027224 */ /* 0x002fc600078e00f7 */
[----:B--2---:R-:W-:Y:S04]  /*1a420*/  STL [R1+0x914], R232 ;  /* 0x000914e801007387 */ /* 0x004fe80000100800 */
[----:B------:R1:W-:Y:S04]  /*1a430*/  STL [R1+0x908], R2 ;  /* 0x0009080201007387 */ /* 0x0003e80000100800 */
[----:B------:R-:W2:Y:S01]  /*1a440*/  LDL.LU.64 R246, [R1+0x1048] ;  /* 0x0010480001f67983 */ /* 0x000ea20000300a00 */
[----:B-1----:R-:W-:-:S03]  /*1a450*/  IMAD.MOV.U32 R2, RZ, RZ, R233 ;  /* 0x000000ffff027224 */ /* 0x002fc600078e00e9 */
[----:B----4-:R-:W-:Y:S04]  /*1a460*/  STL [R1+0x91c], R196 ;  /* 0x00091cc401007387 */ /* 0x010fe80000100800 */
[----:B------:R1:W-:Y:S04]  /*1a470*/  STL [R1+0x910], R2 ;  /* 0x0009100201007387 */ /* 0x0003e80000100800 */
[----:B------:R-:W4:Y:S04]  /*1a480*/  LDL.LU.64 R232, [R1+0x1050] ;  /* 0x0010500001e87983 */ /* 0x000f280000300a00 */
        /* <DEDUP_REMOVED lines=11> */
[----:B------:R-:W-:Y:S04]  /*1a540*/  STL [R1+0x934], R228 ;  /* 0x000934e401007387 */ /* 0x000fe80000100800 */
[----:B------:R-:W4:Y:S01]  /*1a550*/  LDL.LU.64 R196, [R1+0x1080] ;  /* 0x0010800001c47983 */ /* 0x000f220000300a00 */
[----:B-1----:R-:W-:-:S03]  /*1a560*/  IMAD.MOV.U32 R2, RZ, RZ, R229 ;  /* 0x000000ffff027224 */ /* 0x002fc600078e00e5 */
[----:B------:R-:W-:Y:S04]  /*1a570*/  STL [R1+0x93c], R230 ;  /* 0x00093ce601007387 */ /* 0x000fe80000100800 */
[----:B------:R1:W-:Y:S04]  /*1a580*/  STL [R1+0x930], R2 ;  /* 0x0009300201007387 */ /* 0x0003e80000100800 */
[----:B------:R-:W4:Y:S01]  /*1a590*/  LDL.LU.64 R198, [R1+0x1088] ;  /* 0x0010880001c67983 */ /* 0x000f220000300a00 */
[----:B-1----:R-:W-:-:S05]  /*1a5a0*/  MOV R2, R231 ;  /* 0x000000e700027202 */ /* 0x002fca0000000f00 */
[----:B------:R1:W-:Y:S04]  /*1a5b0*/  STL [R1+0x938], R2 ;  /* 0x0009380201007387 */ /* 0x0003e80000100800 */
[----:B------:R3:W-:Y:S01]  /*1a5c0*/  STL [R1+0x944], R244 ;  /* 0x000944f401007387 */ /* 0x0007e20000100800 */
[----:B-1----:R-:W-:-:S03]  /*1a5d0*/  IMAD.MOV.U32 R2, RZ, RZ, R245 ;  /* 0x000000ffff027224 */ /* 0x002fc600078e00f5 */
[----:B------:R-:W-:Y:S04]  /*1a5e0*/  STL [R1+0x94c], R62 ;  /* 0x00094c3e01007387 */ /* 0x000fe80000100800 */
[----:B------:R1:W-:Y:S04]  /*1a5f0*/  STL [R1+0x940], R2 ;  /* 0x0009400201007387 */ /* 0x0003e80000100800 */
[----:B------:R-:W4:Y:S04]  /*1a600*/  LDL.LU.64 R228, [R1+0x1090] ;  /* 0x0010900001e47983 */ /* 0x000f280000300a00 */
[----:B------:R-:W-:Y:S04]  /*1a610*/  STL [R1+0x948], R63 ;  /* 0x0009483f01007387 */ /* 0x000fe80000100800 */
[----:B------:R-:W-:Y:S04]  /*1a620*/  STL [R1+0x954], R64 ;  /* 0x0009544001007387 */ /* 0x000fe80000100800 */
[----:B------:R-:W-:Y:S04]  /*1a630*/  STL [R1+0x950], R65 ;  /* 0x0009504101007387 */ /* 0x000fe80000100800 */
[----:B------:R-:W4:Y:S04]  /*1a640*/  LDL.LU.64 R230, [R1+0x1098] ;  /* 0x0010980001e67983 */ /* 0x000f280000300a00 */
[----:B------:R-:W-:Y:S04]  /*1a650*/  STL [R1+0x95c], R66 ;  /* 0x00095c4201007387 */ /* 0x000fe80000100800 */
[----:B------:R-:W-:Y:S04]  /*1a660*/  STL [R1+0x958], R67 ;  /* 0x0009584301007387 */ /* 0x000fe80000100800 */
[----:B---3--:R-:W-:Y:S04]  /*1a670*/  STL [R1+0x964], R154 ;  /* 0x0009649a01007387 */ /* 0x008fe80000100800 */
[----:B------:R-:W3:Y:S01]  /*1a680*/  LDL.LU.64 R244, [R1+0x10a0] ;  /* 0x0010a00001f47983 */ /* 0x000ee20000300a00 */
[----:B-1----:R-:W-:-:S03]  /*1a690*/  IMAD.MOV.U32 R2, RZ, RZ, R155 ;  /* 0x000000ffff027224 */ /* 0x002fc600078e009b */
[----:B--2---:R-:W-:Y:S04]  /*1a6a0*/  STL [R1+0x96c], R246 ;  /* 0x00096cf601007387 */ /* 0x004fe80000100800 */
[----:B------:R1:W-:Y:S02]  /*1a6b0*/  STL [R1+0x960], R2 ;  /* 0x0009600201007387 */ /* 0x0003e40000100800 */
[----:B-1----:R-:W-:Y:S02]  /*1a6c0*/  IMAD.MOV.U32 R2, RZ, RZ, R247 ;  /* 0x000000ffff027224 */ /* 0x002fe400078e00f7 */
[----:B------:R-:W2:Y:S04]  /*1a6d0*/  LDL.LU.64 R246, [R1+0x10a8] ;  /* 0x0010a80001f67983 */ /* 0x000ea80000300a00 */
[----:B------:R4:W-:Y:S02]  /*1a6e0*/  STL [R1+0x968], R2 ;  /* 0x0009680201007387 */ /* 0x0009e40000100800 */
[----:B----4-:R-:W-:-:S02]  /*1a6f0*/  MOV R2, R233 ;  /* 0x000000e900027202 */ /* 0x010fc40000000f00 */
[----:B------:R1:W-:Y:S04]  /*1a700*/  STL [R1+0x974], R232 ;  /* 0x000974e801007387 */ /* 0x0003e80000100800 */
[----:B------:R-:W-:Y:S04]  /*1a710*/  STL [R1+0x97c], R216 ;  /* 0x00097cd801007387 */ /* 0x000fe80000100800 */
[----:B------:R4:W-:Y:S04]  /*1a720*/  STL [R1+0x970], R2 ;  /* 0x0009700201007387 */ /* 0x0009e80000100800 */
[----:B-1----:R-:W2:Y:S01]  /*1a730*/  LDL.LU.64 R232, [R1+0x10b0] ;  /* 0x0010b00001e87983 */ /* 0x002ea20000300a00 */
[----:B----4-:R-:W-:-:S03]  /*1a740*/  IMAD.MOV.U32 R2, RZ, RZ, R217 ;  /* 0x000000ffff027224 */ /* 0x010fc600078e00d9 */
[----:B------:R-:W-:Y:S04]  /*1a750*/  STL [R1+0x984], R234 ;  /* 0x000984ea01007387 */ /* 0x000fe80000100800 */
[----:B------:R1:W-:Y:S02]  /*1a760*/  STL [R1+0x978], R2 ;  /* 0x0009780201007387 */ /* 0x0003e40000100800 */
[----:B-1----:R-:W-:Y:S02]  /*1a770*/  IMAD.MOV.U32 R2, RZ, RZ, R235 ;  /* 0x000000ffff027224 */ /* 0x002fe400078e00eb */
[----:B------:R-:W4:Y:S04]  /*1a780*/  LDL.LU.64 R234, [R1+0x10b8] ;  /* 0x0010b80001ea7983 */ /* 0x000f280000300a00 */
[----:B------:R1:W-:Y:S04]  /*1a790*/  STL [R1+0x980], R2 ;  /* 0x0009800201007387 */ /* 0x0003e80000100800 */
[----:B------:R-:W-:Y:S01]  /*1a7a0*/  STL [R1+0x98c], R218 ;  /* 0x00098cda01007387 */ /* 0x000fe20000100800 */
[----:B-1----:R-:W-:-:S03]  /*1a7b0*/  IMAD.MOV.U32 R2, RZ, RZ, R219 ;  /* 0x000000ffff027224 */ /* 0x002fc600078e00db */
[----:B------:R-:W-:Y:S04]  /*1a7c0*/  STL [R1+0x994], R196 ;  /* 0x000994c401007387 */ /* 0x000fe80000100800 */
[----:B------:R1:W-:Y:S04]  /*1a7d0*/  STL [R1+0x988], R2 ;  /* 0x0009880201007387 */ /* 0x0003e80000100800 */
[----:B------:R-:W4:Y:S04]  /*1a7e0*/  LDL.LU.64 R148, [R1+0x10c0] ;  /* 0x0010c00001947983 */ /* 0x000f280000300a00 */
[----:B------:R-:W4:Y:S01]  /*1a7f0*/  LDL.LU.64 R150, [R1+0x10c8] ;  /* 0x0010c80001967983 */ /* 0x000f220000300a00 */
[----:B-1----:R-:W-:-:S05]  /*1a800*/  MOV R2, R197 ;  /* 0x000000c500027202 */ /* 0x002fca0000000f00 */
[----:B------:R1:W-:Y:S04]  /*1a810*/  STL [R1+0x990], R2 ;  /* 0x0009900201007387 */ /* 0x0003e80000100800 */
[----:B------:R-:W-:Y:S04]  /*1a820*/  STL [R1+0x99c], R198 ;  /* 0x00099cc601007387 */ /* 0x000fe80000100800 */
        /* <DEDUP_REMOVED lines=14> */
[----:B---3--:R-:W-:Y:S04]  /*1a910*/  STL [R1+0x9b4], R244 ;  /* 0x0009b4f401007387 */ /* 0x008fe80000100800 */
[----:B------:R-:W3:Y:S01]  /*1a920*/  LDL.LU.64 R196, [R1+0x1100] ;  /* 0x0011000001c47983 */ /* 0x000ee20000300a00 */
[----:B-1----:R-:W-:-:S03]  /*1a930*/  MOV R2, R245 ;  /* 0x000000f500027202 */ /* 0x002fc60000000f00 */
[----:B------:R-:W3:Y:S04]  /*1a940*/  LDL.LU.64 R198, [R1+0x1108] ;  /* 0x0011080001c67983 */ /* 0x000ee80000300a00 */
[----:B------:R1:W-:Y:S04]  /*1a950*/  STL [R1+0x9b0], R2 ;  /* 0x0009b00201007387 */ /* 0x0003e80000100800 */
[----:B--2---:R-:W-:Y:S04]  /*1a960*/  STL [R1+0x9bc], R246 ;  /* 0x0009bcf601007387 */ /* 0x004fe80000100800 */
[----:B------:R-:W2:Y:S01]  /*1a970*/  LDL.LU.64 R228, [R1+0x1110] ;  /* 0x0011100001e47983 */ /* 0x000ea20000300a00 */
[----:B-1----:R-:W-:-:S03]  /*1a980*/  IMAD.MOV.U32 R2, RZ, RZ, R247 ;  /* 0x000000ffff027224 */ /* 0x002fc600078e00f7 */
[----:B------:R-:W2:Y:S04]  /*1a990*/  LDL.LU.64 R230, [R1+0x1118] ;  /* 0x0011180001e67983 */ /* 0x000ea80000300a00 */
[----:B------:R1:W-:Y:S04]  /*1a9a0*/  STL [R1+0x9b8], R2 ;  /* 0x0009b80201007387 */ /* 0x0003e80000100800 */
[----:B------:R4:W-:Y:S04]  /*1a9b0*/  STL [R1+0x9c4], R232 ;  /* 0x0009c4e801007387 */ /* 0x0009e80000100800 */
[----:B------:R-:W2:Y:S01]  /*1a9c0*/  LDL.LU.64 R244, [R1+0x1120] ;  /* 0x0011200001f47983 */ /* 0x000ea20000300a00 */
[----:B-1----:R-:W-:-:S03]  /*1a9d0*/  IMAD.MOV.U32 R2, RZ, RZ, R233 ;  /* 0x000000ffff027224 */ /* 0x002fc600078e00e9 */
[----:B------:R-:W2:Y:S04]  /*1a9e0*/  LDL.LU.64 R246, [R1+0x1128] ;  /* 0x0011280001f67983 */ /* 0x000ea80000300a00 */
[----:B------:R1:W-:Y:S04]  /*1a9f0*/  STL [R1+0x9c0], R2 ;  /* 0x0009c00201007387 */ /* 0x0003e80000100800 */
[----:B----4-:R4:W-:Y:S04]  /*1aa00*/  STL [R1+0x9cc], R234 ;  /* 0x0009ccea01007387 */ /* 0x0109e80000100800 */
[----:B------:R-:W2:Y:S01]  /*1aa10*/  LDL.LU.64 R232, [R1+0x1130] ;  /* 0x0011300001e87983 */ /* 0x000ea20000300a00 */
[----:B-1----:R-:W-:-:S03]  /*1aa20*/  IMAD.MOV.U32 R2, RZ, RZ, R235 ;  /* 0x000000ffff027224 */ /* 0x002fc600078e00eb */
[----:B----4-:R-:W4:Y:S04]  /*1aa30*/  LDL.LU.64 R234, [R1+0x1138] ;  /* 0x0011380001ea7983 */ /* 0x010f280000300a00 */
[----:B------:R1:W-:Y:S02]  /*1aa40*/  STL [R1+0x9c8], R2 ;  /* 0x0009c80201007387 */ /* 0x0003e40000100800 */
[----:B-1----:R-:W-:Y:S02]  /*1aa50*/  MOV R2, R149 ;  /* 0x0000009500027202 */ /* 0x002fe40000000f00 */
[----:B------:R-:W-:Y:S04]  /*1aa60*/  STL [R1+0x9d4], R148 ;  /* 0x0009d49401007387 */ /* 0x000fe80000100800 */
[----:B------:R-:W-:Y:S04]  /*1aa70*/  STL [R1+0x9dc], R150 ;  /* 0x0009dc9601007387 */ /* 0x000fe80000100800 */
[----:B------:R1:W-:Y:S02]  /*1aa80*/  STL [R1+0x9d0], R2 ;  /* 0x0009d00201007387 */ /* 0x0003e40000100800 */
[----:B-1----:R-:W-:-:S02]  /*1aa90*/  IMAD.MOV.U32 R2, RZ, RZ, R151 ;  /* 0x000000ffff027224 */ /* 0x002fc400078e0097 */
        /* <DEDUP_REMOVED lines=16> */
[----:B------:R1:W-:Y:S02]  /*1aba0*/  STL [R1+0xa00], R2 ;  /* 0x000a000201007387 */ /* 0x0003e40000100800 */
[----:B-1----:R-:W-:Y:S02]  /*1abb0*/  IMAD.MOV.U32 R2, RZ, RZ, R219 ;  /* 0x000000ffff027224 */ /* 0x002fe400078e00db */
[----:B---3--:R-:W-:Y:S04]  /*1abc0*/  STL [R1+0xa14], R196 ;  /* 0x000a14c401007387 */ /* 0x008fe80000100800 */
[----:B------:R1:W-:Y:S04]  /*1abd0*/  STL [R1+0xa08], R2 ;  /* 0x000a080201007387 */ /* 0x0003e80000100800 */
[----:B------:R-:W-:Y:S01]  /*1abe0*/  STL [R1+0xa1c], R198 ;  /* 0x000a1cc601007387 */ /* 0x000fe20000100800 */
[----:B-1----:R-:W-:-:S05]  /*1abf0*/  MOV R2, R197 ;  /* 0x000000c500027202 */ /* 0x002fca0000000f00 */
[----:B------:R1:W-:Y:S02]  /*1ac00*/  STL [R1+0xa10], R2 ;  /* 0x000a100201007387 */ /* 0x0003e40000100800 */
[----:B-1----:R-:W-:Y:S02]  /*1ac10*/  IMAD.MOV.U32 R2, RZ, RZ, R199 ;  /* 0x000000ffff027224 */ /* 0x002fe400078e00c7 */
[----:B--2---:R-:W-:Y:S04]  /*1ac20*/  STL [R1+0xa24], R228 ;  /* 0x000a24e401007387 */ /* 0x004fe80000100800 */
        /* <DEDUP_REMOVED lines=13> */
[----:B----4-:R-:W-:Y:S01]  /*1ad00*/  STL [R1+0xa4c], R234 ;  /* 0x000a4cea01007387 */ /* 0x010fe20000100800 */
[----:B-1----:R-:W-:-:S05]  /*1ad10*/  IMAD.MOV.U32 R2, RZ, RZ, R233 ;  /* 0x000000ffff027224 */ /* 0x002fca00078e00e9 */
[----:B------:R1:W-:Y:S04]  /*1ad20*/  STL [R1+0xa40], R2 ;  /* 0x000a400201007387 */ /* 0x0003e80000100800 */
[----:B------:R-:W2:Y:S01]  /*1ad30*/  LDL.LU.64 R198, [R1+0x1140] ;  /* 0x0011400001c67983 */ /* 0x000ea20000300a00 */
[----:B-1----:R-:W-:-:S03]  /*1ad40*/  IMAD.MOV.U32 R2, RZ, RZ, R235 ;  /* 0x000000ffff027224 */ /* 0x002fc600078e00eb */
[----:B------:R-:W-:Y:S04]  /*1ad50*/  STL [R1+0xa54], R128 ;  /* 0x000a548001007387 */ /* 0x000fe80000100800 */
[----:B------:R1:W-:Y:S04]  /*1ad60*/  STL [R1+0xa48], R2 ;  /* 0x000a480201007387 */ /* 0x0003e80000100800 */
[----:B------:R-:W-:Y:S04]  /*1ad70*/  STL [R1+0xa50], R129 ;  /* 0x000a508101007387 */ /* 0x000fe80000100800 */
[----:B------:R-:W3:Y:S04]  /*1ad80*/  LDL.LU.64 R228, [R1+0x1148] ;  /* 0x0011480001e47983 */ /* 0x000ee80000300a00 */
[----:B------:R-:W-:Y:S04]  /*1ad90*/  STL [R1+0xa5c], R130 ;  /* 0x000a5c8201007387 */ /* 0x000fe80000100800 */
[----:B------:R-:W-:Y:S04]  /*1ada0*/  STL [R1+0xa58], R131 ;  /* 0x000a588301007387 */ /* 0x000fe80000100800 */
[----:B------:R-:W2:Y:S04]  /*1adb0*/  LDL.LU.64 R232, [R1+0x1150] ;  /* 0x0011500001e87983 */ /* 0x000ea80000300a00 */
        /* <DEDUP_REMOVED lines=17> */
[----:B------:R-:W-:Y:S04]  /*1aed0*/  STL [R1+0xa94], R144 ;  /* 0x000a949001007387 */ /* 0x000fe80000100800 */
[----:B------:R-:W2:Y:S04]  /*1aee0*/  LDL.LU.64 R218, [R1+0x1180] ;  /* 0x0011800001da7983 */ /* 0x000ea80000300a00 */
[----:B------:R-:W-:Y:S04]  /*1aef0*/  STL [R1+0xa90], R145 ;  /* 0x000a909101007387 */ /* 0x000fe80000100800 */
[----:B------:R-:W-:Y:S04]  /*1af00*/  STL [R1+0xa9c], R146 ;  /* 0x000a9c9201007387 */ /* 0x000fe80000100800 */
[----:B------:R-:W2:Y:S04]  /*1af10*/  LDL.LU.64 R196, [R1+0x1188] ;  /* 0x0011880001c47983 */ /* 0x000ea80000300a00 */
[----:B------:R-:W-:Y:S04]  /*1af20*/  STL [R1+0xa98], R147 ;  /* 0x000a989301007387 */ /* 0x000fe80000100800 */
[----:B--2---:R2:W-:Y:S04]  /*1af30*/  STL [R1+0xaa4], R198 ;  /* 0x000aa4c601007387 */ /* 0x0045e80000100800 */
[----:B------:R-:W4:Y:S04]  /*1af40*/  LDL.LU.64 R246, [R1+0x1190] ;  /* 0x0011900001f67983 */ /* 0x000f280000300a00 */
[----:B------:R-:W4:Y:S01]  /*1af50*/  LDL.LU.64 R152, [R1+0x1198] ;  /* 0x0011980001987983 */ /* 0x000f220000300a00 */
[----:B-1----:R-:W-:-:S05]  /*1af60*/  MOV R2, R199 ;  /* 0x000000c700027202 */ /* 0x002fca0000000f00 */
[----:B------:R1:W-:Y:S04]  /*1af70*/  STL [R1+0xaa0], R2 ;  /* 0x000aa00201007387 */ /* 0x0003e80000100800 */
[----:B---3--:R-:W-:Y:S04]  /*1af80*/  STL [R1+0xaac], R228 ;  /* 0x000aace401007387 */ /* 0x008fe80000100800 */
[----:B--2---:R-:W2:Y:S01]  /*1af90*/  LDL.LU.64 R198, [R1+0x11a0] ;  /* 0x0011a00001c67983 */ /* 0x004ea20000300a00 */
[----:B-1----:R-:W-:-:S05]  /*1afa0*/  IMAD.MOV.U32 R2, RZ, RZ, R229 ;  /* 0x000000ffff027224 */ /* 0x002fca00078e00e5 */
[----:B------:R1:W-:Y:S04]  /*1afb0*/  STL [R1+0xaa8], R2 ;  /* 0x000aa80201007387 */ /* 0x0003e80000100800 */
[----:B------:R3:W-:Y:S01]  /*1afc0*/  STL [R1+0xab4], R232 ;  /* 0x000ab4e801007387 */ /* 0x0007e20000100800 */
[----:B-1----:R-:W-:-:S03]  /*1afd0*/  IMAD.MOV.U32 R2, RZ, RZ, R233 ;  /* 0x000000ffff027224 */ /* 0x002fc600078e00e9 */
[----:B---3--:R-:W2:Y:S04]  /*1afe0*/  LDL.LU.64 R232, [R1+0x11a8] ;  /* 0x0011a80001e87983 */ /* 0x008ea80000300a00 */
[----:B------:R1:W-:Y:S04]  /*1aff0*/  STL [R1+0xab0], R2 ;  /* 0x000ab00201007387 */ /* 0x0003e80000100800 */
[----:B------:R1:W-:Y:S04]  /*1b000*/  STL [R1+0xabc], R230 ;  /* 0x000abce601007387 */ /* 0x0003e80000100800 */
[----:B------:R-:W2:Y:S01]  /*1b010*/  LDL.LU.64 R228, [R1+0x11b0] ;  /* 0x0011b00001e47983 */ /* 0x000ea20000300a00 */
[----:B-1----:R-:W-:-:S05]  /*1b020*/  IMAD.MOV.U32 R2, RZ, RZ, R231 ;  /* 0x000000ffff027224 */ /* 0x002fca00078e00e7 */
[----:B------:R1:W-:Y:S04]  /*1b030*/  STL [R1+0xab8], R2 ;  /* 0x000ab80201007387 */ /* 0x0003e80000100800 */
[----:B------:R1:W-:Y:S04]  /*1b040*/  STL [R1+0xac4], R154 ;  /* 0x000ac49a01007387 */ /* 0x0003e80000100800 */
[----:B------:R-:W2:Y:S01]  /*1b050*/  LDL.LU.64 R230, [R1+0x11b8] ;  /* 0x0011b80001e67983 */ /* 0x000ea20000300a00 */
        /* <DEDUP_REMOVED lines=13> */
[----:B------:R-:W2:Y:S04]  /*1b130*/  LDL.LU.64 R216, [R1+0x11d8] ;  /* 0x0011d80001d87983 */ /* 0x000ea80000300a00 */
[----:B------:R1:W-:Y:S04]  /*1b140*/  STL [R1+0xad8], R2 ;  /* 0x000ad80201007387 */ /* 0x0003e80000100800 */
[----:B------:R1:W-:Y:S02]  /*1b150*/  STL [R1+0xae4], R218 ;  /* 0x000ae4da01007387 */ /* 0x0003e40000100800 */
[----:B-1----:R-:W-:-:S02]  /*1b160*/  MOV R2, R219 ;  /* 0x000000db00027202 */ /* 0x002fc40000000f00 */
[----:B------:R-:W2:Y:S04]  /*1b170*/  LDL.LU.64 R218, [R1+0x11e0] ;  /* 0x0011e00001da7983 */ /* 0x000ea80000300a00 */
[----:B------:R1:W-:Y:S04]  /*1b180*/  STL [R1+0xae0], R2 ;  /* 0x000ae00201007387 */ /* 0x0003e80000100800 */
[----:B------:R1:W-:Y:S02]  /*1b190*/  STL [R1+0xaec], R196 ;  /* 0x000aecc401007387 */ /* 0x0003e40000100800 */
[----:B-1----:R-:W-:-:S02]  /*1b1a0*/  IMAD.MOV.U32 R2, RZ, RZ, R197 ;  /* 0x000000ffff027224 */ /* 0x002fc400078e00c5 */
[----:B------:R-:W2:Y:S04]  /*1b1b0*/  LDL.LU.64 R196, [R1+0x11e8] ;  /* 0x0011e80001c47983 */ /* 0x000ea80000300a00 */
[----:B------:R4:W-:Y:S02]  /*1b1c0*/  STL [R1+0xae8], R2 ;  /* 0x000ae80201007387 */ /* 0x0009e40000100800 */
[----:B----4-:R-:W-:Y:S02]  /*1b1d0*/  IMAD.MOV.U32 R2, RZ, RZ, R247 ;  /* 0x000000ffff027224 */ /* 0x010fe400078e00f7 */
[----:B------:R1:W-:Y:S04]  /*1b1e0*/  STL [R1+0xaf4], R246 ;  /* 0x000af4f601007387 */ /* 0x0003e80000100800 */
[----:B------:R-:W-:Y:S04]  /*1b1f0*/  STL [R1+0xafc], R152 ;  /* 0x000afc9801007387 */ /* 0x000fe80000100800 */
[----:B------:R4:W-:Y:S04]  /*1b200*/  STL [R1+0xaf0], R2 ;  /* 0x000af00201007387 */ /* 0x0009e80000100800 */
[----:B-1----:R-:W3:Y:S01]  /*1b210*/  LDL.LU.64 R246, [R1+0x11f0] ;  /* 0x0011f00001f67983 */ /* 0x002ee20000300a00 */
[----:B----4-:R-:W-:-:S03]  /*1b220*/  IMAD.MOV.U32 R2, RZ, RZ, R153 ;  /* 0x000000ffff027224 */ /* 0x010fc600078e0099 */
[----:B--2---:R-:W-:Y:S04]  /*1b230*/  STL [R1+0xb04], R198 ;  /* 0x000b04c601007387 */ /* 0x004fe80000100800 */
[----:B------:R1:W-:Y:S02]  /*1b240*/  STL [R1+0xaf8], R2 ;  /* 0x000af80201007387 */ /* 0x0003e40000100800 */
[----:B-1----:R-:W-:Y:S02]  /*1b250*/  MOV R2, R199 ;  /* 0x000000c700027202 */ /* 0x002fe40000000f00 */
[----:B------:R-:W2:Y:S04]  /*1b260*/  LDL.LU.64 R198, [R1+0x11f8] ;  /* 0x0011f80001c67983 */ /* 0x000ea80000300a00 */
[----:B------:R1:W-:Y:S04]  /*1b270*/  STL [R1+0xb00], R2 ;  /* 0x000b000201007387 */ /* 0x0003e80000100800 */
[----:B------:R4:W-:Y:S01]  /*1b280*/  STL [R1+0xb0c], R232 ;  /* 0x000b0ce801007387 */ /* 0x0009e20000100800 */
[----:B-1----:R-:W-:-:S03]  /*1b290*/  IMAD.MOV.U32 R2, RZ, RZ, R233 ;  /* 0x000000ffff027224 */ /* 0x002fc600078e00e9 */
[----:B----4-:R-:W4:Y:S04]  /*1b2a0*/  LDL.LU.64 R232, [R1+0x1200] ;  /* 0x0012000001e87983 */ /* 0x010f280000300a00 */
[----:B------:R1:W-:Y:S04]  /*1b2b0*/  STL [R1+0xb08], R2 ;  /* 0x000b080201007387 */ /* 0x0003e80000100800 */
[----:B------:R1:W-:Y:S02]  /*1b2c0*/  STL [R1+0xb14], R228 ;  /* 0x000b14e401007387 */ /* 0x0003e40000100800 */
[----:B-1----:R-:W-:-:S02]  /*1b2d0*/  IMAD.MOV.U32 R2, RZ, RZ, R229 ;  /* 0x000000ffff027224 */ /* 0x002fc400078e00e5 */
        /* <DEDUP_REMOVED lines=31> */
[----:B-1----:R-:W-:-:S03]  /*1b4d0*/  IMAD.MOV.U32 R2, RZ, RZ, R247 ;  /* 0x000000ffff027224 */ /* 0x002fc600078e00f7 */
[----:B------:R-:W3:Y:S04]  /*1b4e0*/  LDL.LU.64 R154, [R1+0x1248] ;  /* 0x00124800019a7983 */ /* 0x000ee80000300a00 */
[----:B------:R1:W-:Y:S04]  /*1b4f0*/  STL [R1+0xb50], R2 ;  /* 0x000b500201007387 */ /* 0x0003e80000100800 */
[----:B--2---:R-:W-:Y:S01]  /*1b500*/  STL [R1+0xb5c], R198 ;  /* 0x000b5cc601007387 */ /* 0x004fe20000100800 */
[----:B-1----:R-:W-:-:S03]  /*1b510*/  IMAD.MOV.U32 R2, RZ, RZ, R199 ;  /* 0x000000ffff027224 */ /* 0x002fc600078e00c7 */
[----:B------:R-:W2:Y:S04]  /*1b520*/  LDL.LU.64 R246, [R1+0x1250] ;  /* 0x0012500001f67983 */ /* 0x000ea80000300a00 */
[----:B----4-:R-:W-:Y:S04]  /*1b530*/  STL [R1+0xb64], R232 ;  /* 0x000b64e801007387 */ /* 0x010fe80000100800 */
[----:B------:R1:W-:Y:S04]  /*1b540*/  STL [R1+0xb58], R2 ;  /* 0x000b580201007387 */ /* 0x0003e80000100800 */
[----:B------:R-:W4:Y:S01]  /*1b550*/  LDL.LU.64 R216, [R1+0x1258] ;  /* 0x0012580001d87983 */ /* 0x000f220000300a00 */
[----:B-1----:R-:W-:-:S03]  /*1b560*/  MOV R2, R233 ;  /* 0x000000e900027202 */ /* 0x002fc60000000f00 */
        /* <DEDUP_REMOVED lines=9> */
[----:B------:R-:W4:Y:S04]  /*1b600*/  LDL.LU.64 R198, [R1+0x1278] ;  /* 0x0012780001c67983 */ /* 0x000f280000300a00 */
[----:B------:R1:W-:Y:S02]  /*1b610*/  STL [R1+0xb70], R2 ;  /* 0x000b700201007387 */ /* 0x0003e40000100800 */
[----:B-1----:R-:W-:Y:S02]  /*1b620*/  IMAD.MOV.U32 R2, RZ, RZ, R245 ;  /* 0x000000ffff027224 */ /* 0x002fe400078e00f5 */
[----:B------:R-:W-:Y:S04]  /*1b630*/  STL [R1+0xb7c], R244 ;  /* 0x000b7cf401007387 */ /* 0x000fe80000100800 */
[----:B------:R-:W4:Y:S04]  /*1b640*/  LDL.LU.64 R228, [R1+0x1280] ;  /* 0x0012800001e47983 */ /* 0x000f280000300a00 */
[----:B------:R-:W4:Y:S04]  /*1b650*/  LDL.LU.64 R230, [R1+0x1288] ;  /* 0x0012880001e67983 */ /* 0x000f280000300a00 */
[----:B------:R1:W-:Y:S02]  /*1b660*/  STL [R1+0xb78], R2 ;  /* 0x000b780201007387 */ /* 0x0003e40000100800 */
[----:B-1----:R-:W-:-:S02]  /*1b670*/  MOV R2, R235 ;  /* 0x000000eb00027202 */ /* 0x002fc40000000f00 */
[----:B------:R1:W-:Y:S04]  /*1b680*/  STL [R1+0xb84], R234 ;  /* 0x000b84ea01007387 */ /* 0x0003e80000100800 */
[----:B------:R-:W4:Y:S04]  /*1b690*/  LDL.LU.64 R244, [R1+0x1290] ;  /* 0x0012900001f47983 */ /* 0x000f280000300a00 */
[----:B-1----:R-:W4:Y:S04]  /*1b6a0*/  LDL.LU.64 R234, [R1+0x1298] ;  /* 0x0012980001ea7983 */ /* 0x002f280000300a00 */
[----:B------:R1:W-:Y:S04]  /*1b6b0*/  STL [R1+0xb80], R2 ;  /* 0x000b800201007387 */ /* 0x0003e80000100800 */
[----:B------:R-:W-:Y:S01]  /*1b6c0*/  STL [R1+0xb8c], R150 ;  /* 0x000b8c9601007387 */ /* 0x000fe20000100800 */
[----:B-1----:R-:W-:-:S03]  /*1b6d0*/  IMAD.MOV.U32 R2, RZ, RZ, R151 ;  /* 0x000000ffff027224 */ /* 0x002fc600078e0097 */
[----:B------:R-:W-:Y:S04]  /*1b6e0*/  STL [R1+0xb94], R212 ;  /* 0x000b94d401007387 */ /* 0x000fe80000100800 */
        /* <DEDUP_REMOVED lines=9> */
[----:B------:R1:W-:Y:S04]  /*1b780*/  STL [R1+0xba0], R2 ;  /* 0x000ba00201007387 */ /* 0x0003e80000100800 */
[----:B--2---:R-:W-:Y:S01]  /*1b790*/  STL [R1+0xbb4], R246 ;  /* 0x000bb4f601007387 */ /* 0x004fe20000100800 */
[----:B-1----:R-:W-:-:S05]  /*1b7a0*/  IMAD.MOV.U32 R2, RZ, RZ, R155 ;  /* 0x000000ffff027224 */ /* 0x002fca00078e009b */
[----:B------:R1:W-:Y:S02]  /*1b7b0*/  STL [R1+0xba8], R2 ;  /* 0x000ba80201007387 */ /* 0x0003e40000100800 */
[----:B-1----:R-:W-:Y:S02]  /*1b7c0*/  IMAD.MOV.U32 R2, RZ, RZ, R247 ;  /* 0x000000ffff027224 */ /* 0x002fe400078e00f7 */
[----:B------:R-:W2:Y:S04]  /*1b7d0*/  LDL.LU.64 R246, [R1+0x12a8] ;  /* 0x0012a80001f67983 */ /* 0x000ea80000300a00 */
[----:B------:R1:W-:Y:S04]  /*1b7e0*/  STL [R1+0xbb0], R2 ;  /* 0x000bb00201007387 */ /* 0x0003e80000100800 */
[----:B----4-:R-:W-:Y:S01]  /*1b7f0*/  STL [R1+0xbbc], R216 ;  /* 0x000bbcd801007387 */ /* 0x010fe20000100800 */
[----:B-1----:R-:W-:-:S03]  /*1b800*/  IMAD.MOV.U32 R2, RZ, RZ, R217 ;  /* 0x000000ffff027224 */ /* 0x002fc600078e00d9 */
[----:B------:R-:W-:Y:S04]  /*1b810*/  STL [R1+0xbc4], R232 ;  /* 0x000bc4e801007387 */ /* 0x000fe80000100800 */
[----:B------:R1:W-:Y:S02]  /*1b820*/  STL [R1+0xbb8], R2 ;  /* 0x000bb80201007387 */ /* 0x0003e40000100800 */
[----:B-1----:R-:W-:Y:S02]  /*1b830*/  MOV R2, R233 ;  /* 0x000000e900027202 */ /* 0x002fe40000000f00 */
[----:B------:R-:W3:Y:S04]  /*1b840*/  LDL.LU.64 R232, [R1+0x12a0] ;  /* 0x0012a00001e87983 */ /* 0x000ee80000300a00 */
[----:B------:R1:W-:Y:S04]  /*1b850*/  STL [R1+0xbc0], R2 ;  /* 0x000bc00201007387 */ /* 0x0003e80000100800 */
[----:B------:R-:W-:Y:S01]  /*1b860*/  STL [R1+0xbcc], R218 ;  /* 0x000bccda01007387 */ /* 0x000fe20000100800 */
[----:B-1----:R-:W-:-:S03]  /*1b870*/  IMAD.MOV.U32 R2, RZ, RZ, R219 ;  /* 0x000000ffff027224 */ /* 0x002fc600078e00db */
[----:B------:R-:W-:Y:S04]  /*1b880*/  STL [R1+0xbd4], R196 ;  /* 0x000bd4c401007387 */ /* 0x000fe80000100800 */
[----:B------:R1:W-:Y:S04]  /*1b890*/  STL [R1+0xbc8], R2 ;  /* 0x000bc80201007387 */ /* 0x0003e80000100800 */
[----:B------:R-:W-:Y:S01]  /*1b8a0*/  STL [R1+0xbdc], R198 ;  /* 0x000bdcc601007387 */ /* 0x000fe20000100800 */
[----:B-1----:R-:W-:-:S05]  /*1b8b0*/  IMAD.MOV.U32 R2, RZ, RZ, R197 ;  /* 0x000000ffff027224 */ /* 0x002fca00078e00c5 */
[----:B------:R1:W-:Y:S04]  /*1b8c0*/  STL [R1+0xbd0], R2 ;  /* 0x000bd00201007387 */ /* 0x0003e80000100800 */
[----:B------:R-:W-:Y:S01]  /*1b8d0*/  STL [R1+0xbe4], R228 ;  /* 0x000be4e401007387 */ /* 0x000fe20000100800 */
[----:B-1----:R-:W-:-:S05]  /*1b8e0*/  IMAD.MOV.U32 R2, RZ, RZ, R199 ;  /* 0x000000ffff027224 */ /* 0x002fca00078e00c7 */
[----:B------:R1:W-:Y:S04]  /*1b8f0*/  STL [R1+0xbd8], R2 ;  /* 0x000bd80201007387 */ /* 0x0003e80000100800 */
[----:B------:R-:W-:Y:S01]  /*1b900*/  STL [R1+0xbec], R230 ;  /* 0x000bece601007387 */ /* 0x000fe20000100800 */
[----:B-1----:R-:W-:-:S03]  /*1b910*/  MOV R2, R229 ;  /* 0x000000e500027202 */ /* 0x002fc60000000f00 */
[----:B------:R-:W1:Y:S04]  /*1b920*/  S2R R252, SR_TID.X ;  /* 0x0000000000fc7919 */ /* 0x000e680000002100 */
[----:B------:R4:W-:Y:S04]  /*1b930*/  STL [R1+0xbe0], R2 ;  /* 0x000be00201007387 */ /* 0x0009e80000100800 */
[----:B------:R-:W-:Y:S01]  /*1b940*/  STL [R1+0xbf4], R244 ;  /* 0x000bf4f401007387 */ /* 0x000fe20000100800 */
[----:B----4-:R-:W-:-:S05]  /*1b950*/  IMAD.MOV.U32 R2, RZ, RZ, R231 ;  /* 0x000000ffff027224 */ /* 0x010fca00078e00e7 */
[----:B------:R4:W-:Y:S04]  /*1b960*/  STL [R1+0xbe8], R2 ;  /* 0x000be80201007387 */ /* 0x0009e80000100800 */
[----:B------:R-:W-:Y:S01]  /*1b970*/  STL [R1+0xbfc], R234 ;  /* 0x000bfcea01007387 */ /* 0x000fe20000100800 */
[----:B----4-:R-:W-:-:S05]  /*1b980*/  IMAD.MOV.U32 R2, RZ, RZ, R245 ;  /* 0x000000ffff027224 */ /* 0x010fca00078e00f5 */
[----:B------:R4:W-:Y:S04]  /*1b990*/  STL [R1+0xbf0], R2 ;  /* 0x000bf00201007387 */ /* 0x0009e80000100800 */
[----:B------:R-:W-:Y:S01]  /*1b9a0*/  STL [R1+0xc04], R236 ;  /* 0x000c04ec01007387 */ /* 0x000fe20000100800 */
[----:B----4-:R-:W-:-:S05]  /*1b9b0*/  IMAD.MOV.U32 R2, RZ, RZ, R235 ;  /* 0x000000ffff027224 */ /* 0x010fca00078e00eb */
[----:B------:R1:W-:Y:S04]  /*1b9c0*/  STL [R1+0xbf8], R2 ;  /* 0x000bf80201007387 */ /* 0x0003e80000100800 */
[----:B------:R-:W-:Y:S04]  /*1b9d0*/  STL [R1+0xc00], R237 ;  /* 0x000c00ed01007387 */ /* 0x000fe80000100800 */
[----:B------:R-:W-:Y:S01]  /*1b9e0*/  STL [R1+0xc0c], R238 ;  /* 0x000c0cee01007387 */ /* 0x000fe20000100800 */
[----:B-1----:R-:W-:-:S03]  /*1b9f0*/  LOP3.LUT R2, R252, 0x7, RZ, 0xc0, !PT ;  /* 0x00000007fc027812 */ /* 0x002fc600078ec0ff */
[----:B------:R-:W-:Y:S04]  /*1ba00*/  STL [R1+0xc08], R239 ;  /* 0x000c08ef01007387 */ /* 0x000fe80000100800 */
[----:B------:R-:W-:Y:S04]  /*1ba10*/  STL [R1+0xc14], R240 ;  /* 0x000c14f001007387 */ /* 0x000fe80000100800 */
[----:B------:R-:W-:Y:S04]  /*1ba20*/  STL [R1+0xc10], R241 ;  /* 0x000c10f101007387 */ /* 0x000fe80000100800 */
[----:B------:R-:W-:Y:S01]  /*1ba30*/  STL [R1+0xc1c], R242 ;  /* 0x000c1cf201007387 */ /* 0x000fe20000100800 */
[----:B------:R-:W-:-:S03]  /*1ba40*/  IMAD R2, R2, 0x210, RZ ;  /* 0x0000021002027824 */ /* 0x000fc600078e02ff */
[----:B------:R-:W-:Y:S01]  /*1ba50*/  STL [R1+0xc18], R243 ;  /* 0x000c18f301007387 */ /* 0x000fe20000100800 */
[----:B------:R-:W-:-:S04]  /*1ba60*/  MOV R235, 0x7f ;  /* 0x0000007f00eb7802 */ /* 0x000fc80000000f00 */
[----:B------:R-:W-:-:S04]  /*1ba70*/  IADD3 R235, R235, c[0x0][0x180], RZ ;  /* 0x00006000ebeb7a10 */ /* 0x000fc80007ffe0ff */
[----:B------:R-:W-:-:S04]  /*1ba80*/  SHF.R.S32.HI R3, RZ, 0x1f, R235 ;  /* 0x0000001fff037819 */ /* 0x000fc800000114eb */
[----:B------:R-:W-:Y:S01]  /*1ba90*/  LEA.HI R3, R3, R235, RZ, 0x7 ;  /* 0x000000eb03037211 */ /* 0x000fe200078f38ff */
[----:B------:R-:W-:-:S03]  /*1baa0*/  USHF.R.S32.HI UR6, URZ, 0x1f, UR4 ;  /* 0x0000001f3f067899 */ /* 0x000fc60008011404 */
[----:B------:R-:W-:Y:S01]  /*1bab0*/  SHF.R.S32.HI R3, RZ, 0x7, R3 ;  /* 0x00000007ff037819 */ /* 0x000fe20000011403 */
[----:B------:R-:W-:Y:S01]  /*1bac0*/  CS2R R84, SRZ ;  /* 0x0000000000547805 */ /* 0x000fe2000001ff00 */
[----:B--2---:R-:W-:Y:S01]  /*1bad0*/  IMAD.MOV.U32 R4, RZ, RZ, R247 ;  /* 0x000000ffff047224 */ /* 0x004fe200078e00f7 */
[----:B------:R-:W-:Y:S04]  /*1bae0*/  STL [R1+0xc24], R246 ;  /* 0x000c24f601007387 */ /* 0x000fe80000100800 */
[----:B------:R1:W-:Y:S02]  /*1baf0*/  STL [R1+0xc20], R4 ;  /* 0x000c200401007387 */ /* 0x0003e40000100800 */
[----:B-1----:R-:W-:-:S05]  /*1bb00*/  IMAD.SHL.U32 R4, R252, 0x2, RZ ;  /* 0x00000002fc047824 */ /* 0x002fca00078e00ff */
[----:B------:R-:W-:Y:S01]  /*1bb10*/  LOP3.LUT R2, R2, 0x30, R4, 0x78, !PT ;  /* 0x0000003002027812 */ /* 0x000fe200078e7804 */
[----:B---3--:R-:W-:Y:S01]  /*1bb20*/  IMAD.MOV.U32 R5, RZ, RZ, R233 ;  /* 0x000000ffff057224 */ /* 0x008fe200078e00e9 */
[----:B------:R-:W-:Y:S04]  /*1bb30*/  STL [R1+0xc2c], R232 ;  /* 0x000c2ce801007387 */ /* 0x000fe80000100800 */
[----:B------:R1:W-:Y:S02]  /*1bb40*/  STL [R1+0xc28], R5 ;  /* 0x000c280501007387 */ /* 0x0003e40000100800 */
[----:B-1----:R-:W-:-:S04]  /*1bb50*/  SHF.L.U32 R5, R252, 0x7, RZ ;  /* 0x00000007fc057819 */ /* 0x002fc800000006ff */
[----:B------:R-:W-:-:S05]  /*1bb60*/  LOP3.LUT R36, R2, 0x1000, R5, 0xf8, !PT ;  /* 0x0000100002247812 */ /* 0x000fca00078ef805 */
[----:B------:R1:W-:Y:S04]  /*1bb70*/  STL [R1+0xfac], R36 ;  /* 0x000fac2401007387 */ /* 0x0003e80000100800 */
        /* <DEDUP_REMOVED lines=48> */
[----:B------:R1:W-:Y:S01]  /*1be80*/  STL [R1+0xcc], RZ ;  /* 0x0000ccff01007387 */ /* 0x0003e20000100800 */
[----:B------:R-:W-:-:S03]  /*1be90*/  SHF.R.S32.HI R4, RZ, 0x1f, R0 ;  /* 0x0000001fff047819 */ /* 0x000fc60000011400 */
[----:B------:R1:W-:Y:S04]  /*1bea0*/  STL [R1+0xa0], RZ ;  /* 0x0000a0ff01007387 */ /* 0x0003e80000100800 */
[----:B------:R1:W-:Y:S04]  /*1beb0*/  STL [R1+0xa4], RZ ;  /* 0x0000a4ff01007387 */ /* 0x0003e80000100800 */
[----:B------:R1:W-:Y:S04]  /*1bec0*/  STL [R1+0xa8], RZ ;  /* 0x0000a8ff01007387 */ /* 0x0003e80000100800 */
[----:B------:R1:W-:Y:S01]  /*1bed0*/  STL [R1+0xac], RZ ;  /* 0x0000acff01007387 */ /* 0x0003e20000100800 */
[----:B------:R-:W-:-:S03]  /*1bee0*/  SHF.L.U64.HI R2, R0, 0x2, R4 ;  /* 0x0000000200027819 */ /* 0x000fc60000010204 */
[----:B------:R1:W-:Y:S01]  /*1bef0*/  STL [R1+0x70], RZ ;  /* 0x000070ff01007387 */ /* 0x0003e20000100800 */
[----:B------:R-:W-:-:S03]  /*1bf00*/  LOP3.LUT R0, R252, 0x3, RZ, 0xc0, !PT ;  /* 0x00000003fc007812 */ /* 0x000fc600078ec0ff */
[----:B------:R1:W-:Y:S04]  /*1bf10*/  STL [R1+0x74], RZ ;  /* 0x000074ff01007387 */ /* 0x0003e80000100800 */
[----:B------:R1:W-:Y:S04]  /*1bf20*/  STL [R1+0x78], RZ ;  /* 0x000078ff01007387 */ /* 0x0003e80000100800 */
[----:B------:R1:W-:Y:S04]  /*1bf30*/  STL [R1+0x7c], RZ ;  /* 0x00007cff01007387 */ /* 0x0003e80000100800 */
[----:B------:R1:W-:Y:S04]  /*1bf40*/  STL [R1+0x60], RZ ;  /* 0x000060ff01007387 */ /* 0x0003e80000100800 */
[----:B------:R1:W-:Y:S01]  /*1bf50*/  STL [R1+0x64], RZ ;  /* 0x000064ff01007387 */ /* 0x0003e20000100800 */
[----:B------:R-:W-:-:S03]  /*1bf60*/  IMAD R0, R0, 0x420, RZ ;  /* 0x0000042000007824 */ /* 0x000fc600078e02ff */
[----:B------:R1:W-:Y:S04]  /*1bf70*/  STL [R1+0x68], RZ ;  /* 0x000068ff01007387 */ /* 0x0003e80000100800 */
[----:B------:R1:W-:Y:S04]  /*1bf80*/  STL [R1+0x6c], RZ ;  /* 0x00006cff01007387 */ /* 0x0003e80000100800 */
[----:B------:R1:W-:Y:S04]  /*1bf90*/  STL [R1+0x40], RZ ;  /* 0x000040ff01007387 */ /* 0x0003e80000100800 */
[----:B------:R1:W-:Y:S04]  /*1bfa0*/  STL [R1+0x44], RZ ;  /* 0x000044ff01007387 */ /* 0x0003e80000100800 */
[----:B------:R1:W-:Y:S01]  /*1bfb0*/  STL [R1+0x48], RZ ;  /* 0x000048ff01007387 */ /* 0x0003e20000100800 */
[----:B------:R-:W-:-:S03]  /*1bfc0*/  LOP3.LUT R37, R0, 0x5c, R252, 0x78, !PT ;  /* 0x0000005c00257812 */ /* 0x000fc600078e78fc */
[----:B------:R1:W-:Y:S01]  /*1bfd0*/  STL [R1+0x4c], RZ ;  /* 0x00004cff01007387 */ /* 0x0003e20000100800 */
[----:B------:R-:W-:-:S03]  /*1bfe0*/  LOP3.LUT R0, R36, 0x40, RZ, 0x3c, !PT ;  /* 0x0000004024007812 */ /* 0x000fc600078e3cff */
[----:B------:R1:W-:Y:S04]  /*1bff0*/  STL [R1+0x20], RZ ;  /* 0x000020ff01007387 */ /* 0x0003e80000100800 */
[----:B------:R1:W-:Y:S04]  /*1c000*/  STL [R1+0x24], RZ ;  /* 0x000024ff01007387 */ /* 0x0003e80000100800 */
[----:B------:R1:W-:Y:S04]  /*1c010*/  STL [R1+0x28], RZ ;  /* 0x000028ff01007387 */ /* 0x0003e80000100800 */
[----:B------:R1:W-:Y:S04]  /*1c020*/  STL [R1+0x2c], RZ ;  /* 0x00002cff01007387 */ /* 0x0003e80000100800 */
[----:B------:R1:W-:Y:S04]  /*1c030*/  STL [R1], RZ ;  /* 0x000000ff01007387 */ /* 0x0003e80000100800 */
[----:B------:R1:W-:Y:S04]  /*1c040*/  STL [R1+0x4], RZ ;  /* 0x000004ff01007387 */ /* 0x0003e80000100800 */
[----:B------:R1:W-:Y:S04]  /*1c050*/  STL [R1+0x8], RZ ;  /* 0x000008ff01007387 */ /* 0x0003e80000100800 */
[----:B------:R1:W-:Y:S04]  /*1c060*/  STL [R1+0xc], RZ ;  /* 0x00000cff01007387 */ /* 0x0003e80000100800 */
[----:B------:R1:W-:Y:S01]  /*1c070*/  STL [R1+0xfb8], R0 ;  /* 0x000fb80001007387 */ /* 0x0003e20000100800 */
[----:B------:R-:W-:Y:S01]  /*1c080*/  IADD3 R38, R3, -0x2, RZ ;  /* 0xfffffffe03267810 */ /* 0x000fe20007ffe0ff */
        /* <DEDUP_REMOVED lines=91> */
[----:B------:R-:W-:Y:S01]  /*1c640*/  LOP3.LUT R3, R37, 0x20, RZ, 0x3c, !PT ;  /* 0x0000002025037812 */ /* 0x000fe200078e3cff */
[----:B------:R-:W-:-:S02]  /*1c650*/  USHF.L.U32 UR7, UR4, 0x2, URZ ;  /* 0x0000000204077899 */ /* 0x000fc4000800063f */
[----:B------:R-:W-:Y:S02]  /*1c660*/  USHF.L.U64.HI UR6, UR4, 0x2, UR6 ;  /* 0x0000000204067899 */ /* 0x000fe40008010206 */
[----:B------:R-:W-:Y:S02]  /*1c670*/  UMOV UR5, 0x1 ;  /* 0x0000000100057882 */ /* 0x000fe40000000000 */
[----:B-1----:R-:W-:Y:S02]  /*1c680*/  UMOV UR4, 0xffffffff ;  /* 0xffffffff00047882 */ /* 0x002fe40000000000 */
.L_x_1:
[----:B------:R-:W2:Y:S01]  /*1c690*/  LDL R37, [R1+0xfac] ;  /* 0x000fac0001257983 */ /* 0x000ea20000100800 */
[----:B------:R-:W-:Y:S01]  /*1c6a0*/  UIADD3 UR4, UR4, 0x1, URZ ;  /* 0x0000000104047890 */ /* 0x000fe2000fffe03f */
[----:B------:R-:W-:-:S04]  /*1c6b0*/  DEPBAR.LE SB0, 0x2 ;  /* 0x000080800000791a */ /* 0x000fc80000000000 */
[----:B------:R-:W-:Y:S01]  /*1c6c0*/  STL [R1+0x2120], R245 ;  /* 0x002120f501007387 */ /* 0x000fe20000100800 */
[----:B------:R-:W-:-:S03]  /*1c6d0*/  UISETP.GT.AND UP0, UPT, UR4, 0x1, UPT ;  /* 0x000000010400788c */ /* 0x000fc6000bf04270 */
[----:B------:R-:W-:Y:S01]  /*1c6e0*/  STL [R1+0x211c], R246 ;  /* 0x00211cf601007387 */ /* 0x000fe20000100800 */
[----:B------:R-:W-:-:S03]  /*1c6f0*/  USEL UR4, UR4, URZ, !UP0 ;  /* 0x0000003f04047287 */ /* 0x000fc6000c000000 */
[----:B------:R-:W-:Y:S03]  /*1c700*/  STL [R1+0x2118], R247 ;  /* 0x002118f701007387 */ /* 0x000fe60000100800 */
[----:B------:R-:W-:Y:S01]  /*1c710*/  IMAD.U32 R3, RZ, RZ, UR4 ;  /* 0x00000004ff037e24 */ /* 0x000fe2000f8e00ff */
[----:B------:R-:W-:Y:S04]  /*1c720*/  STL [R1+0x2114], R232 ;  /* 0x002114e801007387 */ /* 0x000fe80000100800 */
[----:B------:R1:W-:Y:S04]  /*1c730*/  STL [R1+0x2110], R233 ;  /* 0x002110e901007387 */ /* 0x0003e80000100800 */
[----:B------:R-:W-:Y:S04]  /*1c740*/  STL [R1+0x210c], R234 ;  /* 0x00210cea01007387 */ /* 0x000fe80000100800 */
[----:B------:R3:W-:Y:S04]  /*1c750*/  STL [R1+0x2108], R235 ;  /* 0x002108eb01007387 */ /* 0x0007e80000100800 */
[----:B------:R-:W-:Y:S04]  /*1c760*/  STL [R1+0x1558], R2 ;  /* 0x0015580201007387 */ /* 0x000fe80000100800 */
[----:B-1----:R-:W4:Y:S04]  /*1c770*/  LDL.LU.64 R232, [R1+0x200] ;  /* 0x0002000001e87983 */ /* 0x002f280000300a00 */
[----:B---3--:R-:W4:Y:S04]  /*1c780*/  LDL.LU.64 R234, [R1+0x208] ;  /* 0x0002080001ea7983 */ /* 0x008f280000300a00 */
[----:B------:R-:W3:Y:S04]  /*1c790*/  LDL.LU.64 R144, [R1+0x1f0] ;  /* 0x0001f00001907983 */ /* 0x000ee80000300a00 */
[----:B------:R-:W3:Y:S04]  /*1c7a0*/  LDL.LU.64 R146, [R1+0x1f8] ;  /* 0x0001f80001927983 */ /* 0x000ee80000300a00 */
[----:B------:R-:W4:Y:S04]  /*1c7b0*/  LDL.LU.64 R140, [R1+0x1e0] ;  /* 0x0001e000018c7983 */ /* 0x000f280000300a00 */
[----:B------:R-:W4:Y:S04]  /*1c7c0*/  LDL.LU.64 R142, [R1+0x1e8] ;  /* 0x0001e800018e7983 */ /* 0x000f280000300a00 */
[----:B------:R-:W4:Y:S04]  /*1c7d0*/  LDL.LU.64 R136, [R1+0x1d0] ;  /* 0x0001d00001887983 */ /* 0x000f280000300a00 */
[----:B------:R-:W4:Y:S04]  /*1c7e0*/  LDL.LU.64 R138, [R1+0x1d8] ;  /* 0x0001d800018a7983 */ /* 0x000f280000300a00 */
[----:B------:R-:W1:Y:S02]  /*1c7f0*/  S2R R36, SR_TID.X ;  /* 0x0000000000247919 */ /* 0x000e640000002100 */
[----:B-1----:R-:W-:-:S02]  /*1c800*/  LOP3.LUT R0, R36, 0x3, RZ, 0xc0, !PT ;  /* 0x0000000324007812 */ /* 0x002fc400078ec0ff */
[----:B------:R-:W-:-:S03]  /*1c810*/  LOP3.LUT R38, R36, 0x3, RZ, 0xc0, !PT ;  /* 0x0000000324267812 */ /* 0x000fc600078ec0ff */
[----:B------:R-:W-:Y:S02]  /*1c820*/  IMAD R0, R0, 0x420, RZ ;  /* 0x0000042000007824 */ /* 0x000fe400078e02ff */
[----:B------:R-:W-:-:S03]  /*1c830*/  IMAD R38, R38, 0x420, RZ ;  /* 0x0000042026267824 */ /* 0x000fc600078e02ff */
[--C-:B------:R-:W-:Y:S02]  /*1c840*/  LOP3.LUT R0, R0, 0x5c, R36.reuse, 0x78, !PT ;  /* 0x0000005c00007812 */ /* 0x100fe400078e7824 */
[----:B------:R-:W-:Y:S02]  /*1c850*/  LOP3.LUT R38, R38, 0x5c, R36, 0x78, !PT ;  /* 0x0000005c26267812 */ /* 0x000fe400078e7824 */
[----:B------:R-:W-:Y:S01]  /*1c860*/  MOV R36, UR4 ;  /* 0x0000000400247c02 */ /* 0x000fe20008000f00 */
[----:B------:R-:W-:Y:S01]  /*1c870*/  IMAD R3, R3, 0x20000, R0 ;  /* 0x0002000003037824 */ /* 0x000fe200078e0200 */
[----:B------:R-:W-:Y:S01]  /*1c880*/  BAR.SYNC.DEFER_BLOCKING 0x0 ;  /* 0x0000000000007b1d */ /* 0x000fe20000010000 */
[----:B------:R-:W-:Y:S01]  /*1c890*/  LOP3.LUT R38, R38, 0x20, RZ, 0x3c, !PT ;  /* 0x0000002026267812 */ /* 0x000fe200078e3cff */
[----:B------:R-:W-:-:S04]  /*1c8a0*/  IMAD.U32 R0, RZ, RZ, UR4 ;  /* 0x00000004ff007e24 */ /* 0x000fc8000f8e00ff */
[----:B------:R-:W-:Y:S01]  /*1c8b0*/  IMAD R0, R0, 0x20000, R38 ;  /* 0x0002000000007824 */ /* 0x000fe200078e0226 */
[----:B------:R-:W-:Y:S04]  /*1c8c0*/  LDS R132, [R3] ;  /* 0x0000000003847984 */ /* 0x000fe80000000800 */
[----:B------:R-:W-:Y:S04]  /*1c8d0*/  LDS R134, [R3+0x1000] ;  /* 0x0010000003867984 */ /* 0x000fe80000000800 */
[----:B------:R-:W-:Y:S04]  /*1c8e0*/  LDS R133, [R0] ;  /* 0x0000000000857984 */ /* 0x000fe80000000800 */
[----:B------:R-:W-:Y:S04]  /*1c8f0*/  LDS R135, [R0+0x1000] ;  /* 0x0010000000877984 */ /* 0x000fe80000000800 */
        /* <DEDUP_REMOVED lines=11> */
[----:B------:R-:W-:Y:S01]  /*1c9b0*/  LDS R131, [R0+0x1100] ;  /* 0x0011000000837984 */ /* 0x000fe20000000800 */
[----:B--2---:R-:W-:-:S05]  /*1c9c0*/  IMAD R252, R36, 0x10000, R37 ;  /* 0x0001000024fc7824 */ /* 0x004fca00078e0225 */
[----:B------:R-:W3:Y:S04]  /*1c9d0*/  LDSM.16.M88.4 R52, [R252+0x42000] ;  /* 0x04200000fc34783b */ /* 0x000ee80000000200 */
[----:B------:R-:W4:Y:S04]  /*1c9e0*/  LDSM.16.M88.4 R60, [R252+0x44000] ;  /* 0x04400000fc3c783b */ /* 0x000f280000000200 */
[----:B------:R-:W-:Y:S04]  /*1c9f0*/  LDSM.16.M88.4 R48, [R252+0x46000] ;  /* 0x04600000fc30783b */ /* 0x000fe80000000200 */
[----:B------:R-:W-:Y:S04]  /*1ca00*/  LDSM.16.M88.4 R44, [R252+0x48000] ;  /* 0x04800000fc2c783b */ /* 0x000fe80000000200 */
[----:B------:R-:W1:Y:S04]  /*1ca10*/  LDSM.16.M88.4 R56, [R252+0x40000] ;  /* 0x04000000fc38783b */ /* 0x000e680000000200 */
[----:B------:R-:W2:Y:S04]  /*1ca20*/  LDSM.16.M88.4 R40, [R252+0x4a000] ;  /* 0x04a00000fc28783b */ /* 0x000ea80000000200 */
[----:B------:R-:W2:Y:S04]  /*1ca30*/  LDSM.16.M88.4 R36, [R252+0x4c000] ;  /* 0x04c00000fc24783b */ /* 0x000ea80000000200 */
[----:B------:R-:W2:Y:S01]  /*1ca40*/  LDSM.16.M88.4 R248, [R252+0x4e000] ;  /* 0x04e00000fcf8783b */ /* 0x000ea20000000200 */
[C---:B---3--:R-:W-:Y:S08]  /*1ca50*/  HMMA.1688.F32.TF32 R144, R132.reuse, R52, R144 ;  /* 0x000000348490723c */ /* 0x048ff00000081090 */
[C---:B----4-:R-:W-:Y:S01]  /*1ca60*/  HMMA.1688.F32.TF32 R140, R132.reuse, R60, R140 ;  /* 0x0000003c848c723c */ /* 0x050fe2000008108c */
[----:B-1----:R-:W-:Y:S07]  /*1ca70*/  STL [R1+0x2100], R58 ;  /* 0x0021003a01007387 */ /* 0x002fee0000100800 */
[C---:B------:R-:W-:Y:S01]  /*1ca80*/  HMMA.1688.F32.TF32 R136, R132.reuse, R48, R136 ;  /* 0x000000308488723c */ /* 0x040fe20000081088 */
[----:B------:R-:W-:Y:S07]  /*1ca90*/  STL [R1+0x20fc], R59 ;  /* 0x0020fc3b01007387 */ /* 0x000fee0000100800 */
[----:B-----5:R-:W-:Y:S01]  /*1caa0*/  HMMA.1688.F32.TF32 R84, R132, R44, R84 ;  /* 0x0000002c8454723c */ /* 0x020fe20000081054 */
[----:B------:R-:W-:Y:S04]  /*1cab0*/  STL [R1+0x2104], R54 ;  /* 0x0021043601007387 */ /* 0x000fe80000100800 */
[----:B------:R-:W-:Y:S04]  /*1cac0*/  STL [R1+0x20f8], R55 ;  /* 0x0020f83701007387 */ /* 0x000fe80000100800 */
[----:B------:R-:W-:Y:S04]  /*1cad0*/  STL [R1+0x20f4], R62 ;  /* 0x0020f43e01007387 */ /* 0x000fe80000100800 */
[----:B------:R1:W-:Y:S04]  /*1cae0*/  STL [R1+0x20f0], R63 ;  /* 0x0020f03f01007387 */ /* 0x0003e80000100800 */
[----:B------:R3:W-:Y:S04]  /*1caf0*/  STL [R1+0x20ec], R50 ;  /* 0x0020ec3201007387 */ /* 0x0007e80000100800 */
[----:B------:R-:W-:Y:S04]  /*1cb00*/  STL [R1+0x20e8], R51 ;  /* 0x0020e83301007387 */ /* 0x000fe80000100800 */
[----:B------:R-:W-:Y:S04]  /*1cb10*/  STL [R1+0x20e4], R46 ;  /* 0x0020e42e01007387 */ /* 0x000fe80000100800 */
[----:B------:R-:W-:Y:S04]  /*1cb20*/  STL [R1+0x20e0], R47 ;  /* 0x0020e02f01007387 */ /* 0x000fe80000100800 */
[----:B--2---:R-:W-:Y:S04]  /*1cb30*/  STL [R1+0x20dc], R42 ;  /* 0x0020dc2a01007387 */ /* 0x004fe80000100800 */
[----:B------:R-:W-:Y:S04]  /*1cb40*/  STL [R1+0x20d8], R43 ;  /* 0x0020d82b01007387 */ /* 0x000fe80000100800 */
[----:B------:R-:W-:Y:S04]  /*1cb50*/  STL [R1+0x20c4], R38 ;  /* 0x0020c42601007387 */ /* 0x000fe80000100800 */
[----:B------:R-:W-:Y:S04]  /*1cb60*/  STL [R1+0x20c0], R39 ;  /* 0x0020c02701007387 */ /* 0x000fe80000100800 */
[----:B------:R-:W-:Y:S04]  /*1cb70*/  STL [R1+0x20bc], R250 ;  /* 0x0020bcfa01007387 */ /* 0x000fe80000100800 */
[----:B------:R-:W-:Y:S04]  /*1cb80*/  STL [R1+0x20b8], R251 ;  /* 0x0020b8fb01007387 */ /* 0x000fe80000100800 */
[----:B------:R-:W-:Y:S04]  /*1cb90*/  STL [R1+0x1e70], R252 ;  /* 0x001e70fc01007387 */ /* 0x000fe80000100800 */
[----:B------:R-:W-:Y:S04]  /*1cba0*/  STL [R1+0x1bc], R147 ;  /* 0x0001bc9301007387 */ /* 0x000fe80000100800 */
[----:B------:R-:W-:Y:S01]  /*1cbb0*/  STL [R1+0x1a0], R140 ;  /* 0x0001a08c01007387 */ /* 0x000fe20000100800 */
[----:B-1----:R-:W-:-:S03]  /*1cbc0*/  IMAD.MOV.U32 R63, RZ, RZ, R84 ;  /* 0x000000ffff3f7224 */ /* 0x002fc600078e0054 */
[----:B------:R-:W-:Y:S01]  /*1cbd0*/  STL [R1+0x194], R137 ;  /* 0x0001948901007387 */ /* 0x000fe20000100800 */
[----:B---3--:R-:W-:-:S03]  /*1cbe0*/  MOV R50, R87 ;  /* 0x0000005700327202 */ /* 0x008fc60000000f00 */
[----:B------:R-:W-:Y:S04]  /*1cbf0*/  STL [R1+0x198], R138 ;  /* 0x0001988a01007387 */ /* 0x000fe80000100800 */
[----:B------:R-:W-:Y:S04]  /*1cc00*/  STL [R1+0x184], R85 ;  /* 0x0001845501007387 */ /* 0x000fe80000100800 */
[----:B------:R1:W-:Y:S02]  /*1cc10*/  STL [R1+0x188], R86 ;  /* 0x0001885601007387 */ /* 0x0003e40000100800 */
[C---:B-1----:R-:W-:Y:S11]  /*1cc20*/  HMMA.1688.F32.TF32 R84, R132.reuse, R40, R88 ;  /* 0x000000288454723c */ /* 0x042ff60000081058 */
[----:B------:R-:W-:Y:S11]  /*1cc30*/  @!UPT UIADD3 URZ, URZ, URZ, URZ ;  /* 0x0000003f3f3ff290 */ /* 0x000ff6000fffe03f */
[----:B------:R-:W-:Y:S01]  /*1cc40*/  @!UPT UIADD3 URZ, URZ, URZ, URZ ;  /* 0x0000003f3f3ff290 */ /* 0x000fe2000fffe03f */
[----:B------:R-:W-:Y:S01]  /*1cc50*/  STL [R1+0x174], R85 ;  /* 0x0001745501007387 */ /* 0x000fe20000100800 */
[----:B------:R-:W-:Y:S02]  /*1cc60*/  IMAD.MOV.U32 R51, RZ, RZ, R84 ;  /* 0x000000ffff337224 */ /* 0x000fe400078e0054 */
[----:B------:R-:W-:Y:S01]  /*1cc70*/  IMAD.MOV.U32 R46, RZ, RZ, R87 ;  /* 0x000000ffff2e7224 */ /* 0x000fe200078e0057 */
[----:B------:R1:W-:Y:S02]  /*1cc80*/  STL [R1+0x178], R86 ;  /* 0x0001785601007387 */ /* 0x0003e40000100800 */
[C---:B-1----:R-:W-:Y:S11]  /*1cc90*/  HMMA.1688.F32.TF32 R84, R132.reuse, R36, R92 ;  /* 0x000000248454723c */ /* 0x042ff6000008105c */
[----:B------:R-:W-:Y:S11]  /*1cca0*/  @!UPT UIADD3 URZ, URZ, URZ, URZ ;  /* 0x0000003f3f3ff290 */ /* 0x000ff6000fffe03f */
[----:B------:R-:W-:Y:S01]  /*1ccb0*/  @!UPT UIADD3 URZ, URZ, URZ, URZ ;  /* 0x0000003f3f3ff290 */ /* 0x000fe2000fffe03f */
[----:B------:R1:W-:Y:S01]  /*1ccc0*/  STL [R1+0x164], R85 ;  /* 0x0001645501007387 */ /* 0x0003e20000100800 */
[----:B------:R-:W-:Y:S01]  /*1ccd0*/  IMAD.MOV.U32 R47, RZ, RZ, R84 ;  /* 0x000000ffff2f7224 */ /* 0x000fe200078e0054 */
[----:B------:R-:W-:Y:S01]  /*1cce0*/  MOV R42, R86 ;  /* 0x00000056002a7202 */ /* 0x000fe20000000f00 */
[----:B------:R-:W-:Y:S02]  /*1ccf0*/  IMAD.MOV.U32 R43, RZ, RZ, R87 ;  /* 0x000000ffff2b7224 */ /* 0x000fe400078e0057 */
[----:B-1----:R-:W-:Y:S11]  /*1cd00*/  HMMA.1688.F32.TF32 R84, R132, R248, R96 ;  /* 0x000000f88454723c */ /* 0x002ff60000081060 */
[----:B------:R-:W-:Y:S11]  /*1cd10*/  @!UPT UIADD3 URZ, URZ, URZ, URZ ;  /* 0x0000003f3f3ff290 */ /* 0x000ff6000fffe03f */
[----:B------:R-:W-:Y:S01]  /*1cd20*/  @!UPT UIADD3 URZ, URZ, URZ, URZ ;  /* 0x0000003f3f3ff290 */ /* 0x000fe2000fffe03f */
[----:B------:R-:W-:Y:S01]  /*1cd30*/  STL.64 [R1+0x150], R84 ;  /* 0x0001505401007387 */ /* 0x000fe20000100a00 */
[----:B------:R-:W-:-:S03]  /*1cd40*/  IMAD.MOV.U32 R38, RZ, RZ, R87 ;  /* 0x000000ffff267224 */ /* 0x000fc600078e0057 */
[----:B------:R1:W-:Y:S02]  /*1cd50*/  STL [R1+0x158], R86 ;  /* 0x0001585601007387 */ /* 0x0003e40000100800 */
[C---:B-1----:R-:W-:Y:S02]  /*1cd60*/  HMMA.1688.F32.TF32 R84, R240.reuse, R56, R100 ;  /* 0x00000038f054723c */ /* 0x042fe40000081064 */
[----:B------:R-:W-:Y:S04]  /*1cd70*/  LDS R100, [R3+0x280] ;  /* 0x0002800003647984 */ /* 0x000fe80000000800 */
[----:B------:R-:W-:Y:S02]  /*1cd80*/  LDS R102, [R3+0x1280] ;  /* 0x0012800003667984 */ /* 0x000fe40000000800 */
[----:B------:R-:W-:Y:S02]  /*1cd90*/  HMMA.1688.F32.TF32 R92, R240, R48, R112 ;  /* 0x00000030f05c723c */ /* 0x000fe40000081070 */
[----:B------:R-:W-:Y:S04]  /*1cda0*/  LDS R101, [R0+0x280] ;  /* 0x0002800000657984 */ /* 0x000fe80000000800 */
[----:B------:R-:W1:Y:S09]  /*1cdb0*/  LDS R103, [R0+0x1280] ;  /* 0x0012800000677984 */ /* 0x000e720000000800 */
[----:B------:R-:W-:Y:S01]  /*1cdc0*/  STL [R1+0x144], R85 ;  /* 0x0001445501007387 */ /* 0x000fe20000100800 */
[----:B------:R-:W-:Y:S01]  /*1cdd0*/  IMAD.MOV.U32 R39, RZ, RZ, R84 ;  /* 0x000000ffff277224 */ /* 0x000fe200078e0054 */
[----:B------:R-:W-:-:S02]  /*1cde0*/  MOV R250, R87 ;  /* 0x0000005700fa7202 */ /* 0x000fc40000000f00 */
[----:B------:R2:W-:Y:S02]  /*1cdf0*/  STL [R1+0x148], R86 ;  /* 0x0001485601007387 */ /* 0x0005e40000100800 */
[----:B--2---:R-:W-:Y:S11]  /*1ce00*/  HMMA.1688.F32.TF32 R84, R240, R52, R104 ;  /* 0x00000034f054723c */ /* 0x004ff60000081068 */
[----:B------:R-:W-:Y:S11]  /*1ce10*/  @!UPT UIADD3 URZ, URZ, URZ, URZ ;  /* 0x0000003f3f3ff290 */ /* 0x000ff6000fffe03f */
[----:B------:R-:W-:Y:S01]  /*1ce20*/  @!UPT UIADD3 URZ, URZ, URZ, URZ ;  /* 0x0000003f3f3ff290 */ /* 0x000fe2000fffe03f */
[----:B------:R-:W-:Y:S01]  /*1ce30*/  STL [R1+0x134], R85 ;  /* 0x0001345501007387 */ /* 0x000fe20000100800 */
[----:B------:R-:W-:-:S03]  /*1ce40*/  IMAD.MOV.U32 R251, RZ, RZ, R84 ;  /* 0x000000fffffb7224 */ /* 0x000fc600078e0054 */
[----:B------:R2:W-:Y:S02]  /*1ce50*/  STL.64 [R1+0x138], R86 ;  /* 0x0001385601007387 */ /* 0x0005e40000100a00 */
[C---:B--2---:R-:W-:Y:S08]  /*1ce60*/  HMMA.1688.F32.TF32 R84, R240.reuse, R60, R108 ;  /* 0x0000003cf054723c */ /* 0x044ff0000008106c */
[C---:B------:R-:W-:Y:S11]  /*1ce70*/  HMMA.1688.F32.TF32 R88, R240.reuse, R44, R116 ;  /* 0x0000002cf058723c */ /* 0x040ff60000081074 */
[----:B------:R-:W-:Y:S04]  /*1ce80*/  @!UPT UIADD3 URZ, URZ, URZ, URZ ;  /* 0x0000003f3f3ff290 */ /* 0x000fe8000fffe03f */
[----:B------:R-:W-:Y:S04]  /*1ce90*/  STL.64 [R1+0xb0], R84 ;  /* 0x0000b05401007387 */ /* 0x000fe80000100a00 */
[----:B------:R2:W-:Y:S02]  /*1cea0*/  STL.64 [R1+0xb8], R86 ;  /* 0x0000b85601007387 */ /* 0x0005e40000100a00 */
[----:B--2---:R-:W-:Y:S02]  /*1ceb0*/  HMMA.1688.F32.TF32 R84, R240, R40, R120 ;  /* 0x00000028f054723c */ /* 0x004fe40000081078 */
[----:B------:R-:W-:Y:S04]  /*1cec0*/  STL.64 [R1+0x80], R92 ;  /* 0x0000805c01007387 */ /* 0x000fe80000100a00 */
[----:B------:R-:W-:Y:S04]  /*1ced0*/  STL.64 [R1+0x88], R94 ;  /* 0x0000885e01007387 */ /* 0x000fe80000100a00 */
[----:B------:R-:W-:Y:S04]  /*1cee0*/  STL.64 [R1+0x50], R88 ;  /* 0x0000505801007387 */ /* 0x000fe80000100a00 */
[----:B------:R-:W-:Y:S09]  /*1cef0*/  STL.64 [R1+0x58], R90 ;  /* 0x0000585a01007387 */ /* 0x000ff20000100a00 */
[----:B------:R2:W-:Y:S01]  /*1cf00*/  STL.64 [R1+0x30], R84 ;  /* 0x0000305401007387 */ /* 0x0005e20000100a00 */
[----:B------:R-:W-:-:S02]  /*1cf10*/  IMAD.MOV.U32 R252, RZ, RZ, R86 ;  /* 0x000000fffffc7224 */ /* 0x000fc400078e0056 */
[----:B------:R-:W-:Y:S01]  /*1cf20*/  IMAD.MOV.U32 R2, RZ, RZ, R87 ;  /* 0x000000ffff027224 */ /* 0x000fe200078e0057 */
[----:B------:R-:W3:Y:S04]  /*1cf30*/  LDL.LU.64 R96, [R1+0x90] ;  /* 0x0000900001607983 */ /* 0x000ee80000300a00 */
[----:B------:R-:W3:Y:S01]  /*1cf40*/  LDL.LU.64 R98, [R1+0x98] ;  /* 0x0000980001627983 */ /* 0x000ee20000300a00 */
[C---:B--2---:R-:W-:Y:S08]  /*1cf50*/  HMMA.1688.F32.TF32 R84, R240.reuse, R36, R124 ;  /* 0x00000024f054723c */ /* 0x044ff0000008107c */
[----:B------:R-:W-:Y:S11]  /*1cf60*/  HMMA.1688.F32.TF32 R240, R240, R248, R160 ;  /* 0x000000f8f0f0723c */ /* 0x000ff600000810a0 */
[----:B------:R-:W-:Y:S04]  /*1cf70*/  @!UPT UIADD3 URZ, URZ, URZ, URZ ;  /* 0x0000003f3f3ff290 */ /* 0x000fe8000fffe03f */
[----:B------:R-:W-:Y:S04]  /*1cf80*/  STL.64 [R1+0x10], R84 ;  /* 0x0000105401007387 */ /* 0x000fe80000100a00 */
[----:B------:R-:W-:Y:S04]  /*1cf90*/  STL.64 [R1+0x18], R86 ;  /* 0x0000185601007387 */ /* 0x000fe80000100a00 */
[----:B------:R-:W2:Y:S04]  /*1cfa0*/  LDL.LU.64 R108, [R1+0x120] ;  /* 0x00012000016c7983 */ /* 0x000ea80000300a00 */
[----:B------:R-:W2:Y:S04]  /*1cfb0*/  LDL.LU.64 R110, [R1+0x128] ;  /* 0x00012800016e7983 */ /* 0x000ea80000300a00 */
[----:B------:R-:W4:Y:S04]  /*1cfc0*/  LDL.LU.64 R112, [R1+0x110] ;  /* 0x0001100001707983 */ /* 0x000f280000300a00 */
[----:B------:R-:W4:Y:S04]  /*1cfd0*/  LDL.LU.64 R114, [R1+0x118] ;  /* 0x0001180001727983 */ /* 0x000f280000300a00 */
[----:B------:R-:W2:Y:S04]  /*1cfe0*/  LDL.LU.64 R116, [R1+0x100] ;  /* 0x0001000001747983 */ /* 0x000ea80000300a00 */
[----:B------:R-:W2:Y:S04]  /*1cff0*/  LDL.LU.64 R118, [R1+0x108] ;  /* 0x0001080001767983 */ /* 0x000ea80000300a00 */
[----:B------:R-:W2:Y:S04]  /*1d000*/  LDL.LU.64 R120, [R1+0xf0] ;  /* 0x0000f00001787983 */ /* 0x000ea80000300a00 */
[----:B------:R-:W2:Y:S04]  /*1d010*/  LDL.LU.64 R122, [R1+0xf8] ;  /* 0x0000f800017a7983 */ /* 0x000ea80000300a00 */
[----:B------:R-:W2:Y:S04]  /*1d020*/  LDL.LU.64 R124, [R1+0xe0] ;  /* 0x0000e000017c7983 */ /* 0x000ea80000300a00 */
[----:B------:R-:W2:Y:S04]  /*1d030*/  LDL.LU.64 R126, [R1+0xe8] ;  /* 0x0000e800017e7983 */ /* 0x000ea80000300a00 */
[----:B------:R-:W-:Y:S04]  /*1d040*/  STL.64 [R1+0x20a0], R242 ;  /* 0x0020a0f201007387 */ /* 0x000fe80000100a00 */
[----:B------:R1:W-:Y:S01]  /*1d050*/  STL.64 [R1+0x2098], R240 ;  /* 0x002098f001007387 */ /* 0x0003e20000100a00 */
[-C--:B------:R-:W-:Y:S03]  /*1d060*/  HMMA.1688.F32.TF32 R232, R132, R56.reuse, R232 ;  /* 0x0000003884e8723c */ /* 0x080fe600000810e8 */
[----:B------:R-:W-:Y:S04]  /*1d070*/  LDS R84, [R3+0x200] ;  /* 0x0002000003547984 */ /* 0x000fe80000000800 */
[----:B------:R-:W-:Y:S04]  /*1d080*/  LDS R86, [R3+0x1200] ;  /* 0x0012000003567984 */ /* 0x000fe80000000800 */
[----:B-1----:R-:W2:Y:S04]  /*1d090*/  LDL.LU.64 R240, [R1+0xd0] ;  /* 0x0000d00001f07983 */ /* 0x002ea80000300a00 */
[----:B------:R-:W2:Y:S01]  /*1d0a0*/  LDL.LU.64 R242, [R1+0xd8] ;  /* 0x0000d80001f27983 */ /* 0x000ea20000300a00 */
[C---:B------:R-:W-:Y:S03]  /*1d0b0*/  HMMA.1688.F32.TF32 R8, R64.reuse, R56, R8 ;  /* 0x000000384008723c */ /* 0x040fe60000081008 */
[----:B------:R-:W-:Y:S04]  /*1d0c0*/  LDS R85, [R0+0x200] ;  /* 0x0002000000557984 */ /* 0x000fe80000000800 */
[----:B------:R-:W1:Y:S01]  /*1d0d0*/  LDS R87, [R0+0x1200] ;  /* 0x0012000000577984 */ /* 0x000e620000000800 */
[----:B------:R-:W-:Y:S01]  /*1d0e0*/  IMAD.MOV.U32 R245, RZ, RZ, R232 ;  /* 0x000000fffff57224 */ /* 0x000fe200078e00e8 */
[----:B------:R-:W-:Y:S01]  /*1d0f0*/  MOV R246, R233 ;  /* 0x000000e900f67202 */ /* 0x000fe20000000f00 */
[----:B------:R-:W-:Y:S01]  /*1d100*/  IMAD.MOV.U32 R247, RZ, RZ, R234 ;  /* 0x000000fffff77224 */ /* 0x000fe200078e00ea */
[----:B------:R-:W-:Y:S01]  /*1d110*/  MOV R234, R145 ;  /* 0x0000009100ea7202 */ /* 0x000fe20000000f00 */
[----:B------:R-:W-:Y:S01]  /*1d120*/  IMAD.MOV.U32 R232, RZ, RZ, R235 ;  /* 0x000000ffffe87224 */ /* 0x000fe200078e00eb */
[----:B------:R-:W-:Y:S01]  /*1d130*/  HMMA.1688.F32.TF32 R12, R64, R52, R12 ;  /* 0x00000034400c723c */ /* 0x000fe2000008100c */
[----:B------:R-:W-:-:S02]  /*1d140*/  IMAD.MOV.U32 R233, RZ, RZ, R144 ;  /* 0x000000ffffe97224 */ /* 0x000fc400078e0090 */
[----:B------:R-:W-:-:S05]  /*1d150*/  IMAD.MOV.U32 R235, RZ, RZ, R146 ;  /* 0x000000ffffeb7224 */ /* 0x000fca00078e0092 */
[C---:B------:R-:W-:Y:S08]  /*1d160*/  HMMA.1688.F32.TF32 R16, R64.reuse, R60, R16 ;  /* 0x0000003c4010723c */ /* 0x040ff00000081010 */
[C---:B------:R-:W-:Y:S08]  /*1d170*/  HMMA.1688.F32.TF32 R20, R64.reuse, R48, R20 ;  /* 0x000000304014723c */ /* 0x040ff00000081014 */
[C---:B------:R-:W-:Y:S08]  /*1d180*/  HMMA.1688.F32.TF32 R24, R64.reuse, R44, R24 ;  /* 0x0000002c4018723c */ /* 0x040ff00000081018 */
[C---:B------:R-:W-:Y:S08]  /*1d190*/  HMMA.1688.F32.TF32 R144, R64.reuse, R40, R28 ;  /* 0x000000284090723c */ /* 0x040ff0000008101c */
[C---:B------:R-:W-:Y:S08]  /*1d1a0*/  HMMA.1688.F32.TF32 R32, R64.reuse, R36, R32 ;  /* 0x000000244020723c */ /* 0x040ff00000081020 */
[----:B------:R-:W-:Y:S01]  /*1d1b0*/  HMMA.1688.F32.TF32 R4, R64, R248, R4 ;  /* 0x000000f84004723c */ /* 0x000fe20000081004 */
[----:B------:R-:W-:Y:S04]  /*1d1c0*/  LDS R64, [R3+0x300] ;  /* 0x0003000003407984 */ /* 0x000fe80000000800 */
[----:B------:R-:W-:Y:S04]  /*1d1d0*/  LDS R66, [R3+0x1300] ;  /* 0x0013000003427984 */ /* 0x000fe80000000800 */
[----:B------:R-:W-:Y:S04]  /*1d1e0*/  LDS R65, [R0+0x300] ;  /* 0x0003000000417984 */ /* 0x000fe80000000800 */
[----:B------:R-:W3:Y:S01]  /*1d1f0*/  LDS R67, [R0+0x1300] ;  /* 0x0013000000437984 */ /* 0x000ee20000000800 */
[C---:B------:R-:W-:Y:S08]  /*1d200*/  HMMA.1688.F32.TF32 R236, R128.reuse, R56, R164 ;  /* 0x0000003880ec723c */ /* 0x040ff000000810a4 */
[----:B------:R-:W-:Y:S01]  /*1d210*/  HMMA.1688.F32.TF32 R168, R128, R52, R168 ;  /* 0x0000003480a8723c */ /* 0x000fe200000810a8 */
[----:B------:R-:W-:Y:S01]  /*1d220*/  IMAD.MOV.U32 R55, RZ, RZ, R136 ;  /* 0x000000ffff377224 */ /* 0x000fe200078e0088 */
[----:B------:R-:W-:Y:S01]  /*1d230*/  MOV R59, R143 ;  /* 0x0000008f003b7202 */ /* 0x000fe20000000f00 */
[----:B------:R-:W-:Y:S01]  /*1d240*/  IMAD.MOV.U32 R62, RZ, RZ, R139 ;  /* 0x000000ffff3e7224 */ /* 0x000fe200078e008b */
[----:B------:R-:W-:Y:S01]  /*1d250*/  LDS R28, [R3+0x380] ;  /* 0x00038000031c7984 */ /* 0x000fe20000000800 */
[----:B------:R-:W-:-:S02]  /*1d260*/  IMAD.MOV.U32 R54, RZ, RZ, R141 ;  /* 0x000000ffff367224 */ /* 0x000fc400078e008d */
[----:B------:R-:W-:Y:S01]  /*1d270*/  IMAD.MOV.U32 R58, RZ, RZ, R142 ;  /* 0x000000ffff3a7224 */ /* 0x000fe200078e008e */
[----:B------:R-:W-:Y:S01]  /*1d280*/  HMMA.1688.F32.TF32 R88, R100, R44, R152 ;  /* 0x0000002c6458723c */ /* 0x000fe20000081098 */
[----:B------:R-:W-:Y:S04]  /*1d290*/  LDS R30, [R3+0x1380] ;  /* 0x00138000031e7984 */ /* 0x000fe80000000800 */
[----:B------:R-:W-:Y:S04]  /*1d2a0*/  LDS R29, [R0+0x380] ;  /* 0x00038000001d7984 */ /* 0x000fe80000000800 */
[----:B------:R-:W-:Y:S04]  /*1d2b0*/  STL.64 [R1+0x20b0], R238 ;  /* 0x0020b0ee01007387 */ /* 0x000fe80000100a00 */
[----:B------:R-:W-:Y:S04]  /*1d2c0*/  STL.64 [R1+0x20a8], R236 ;  /* 0x0020a8ec01007387 */ /* 0x000fe80000100a00 */
[----:B------:R-:W-:Y:S04]  /*1d2d0*/  STL.64 [R1+0x20d0], R170 ;  /* 0x0020d0aa01007387 */ /* 0x000fe80000100a00 */
[----:B------:R1:W-:Y:S04]  /*1d2e0*/  STL.64 [R1+0x20c8], R168 ;  /* 0x0020c8a801007387 */ /* 0x0003e80000100a00 */
[----:B------:R-:W4:Y:S04]  /*1d2f0*/  LDL.LU.64 R136, [R1+0xc0] ;  /* 0x0000c00001887983 */ /* 0x000f280000300a00 */
[----:B------:R-:W4:Y:S04]  /*1d300*/  LDL.LU.64 R138, [R1+0xc8] ;  /* 0x0000c800018a7983 */ /* 0x000f280000300a00 */
[----:B------:R-:W4:Y:S04]  /*1d310*/  LDL.LU.64 R140, [R1+0xa0] ;  /* 0x0000a000018c7983 */ /* 0x000f280000300a00 */
[----:B------:R-:W4:Y:S04]  /*1d320*/  LDL.LU.64 R142, [R1+0xa8] ;  /* 0x0000a800018e7983 */ /* 0x000f280000300a00 */
[----:B------:R-:W4:Y:S04]  /*1d330*/  LDL.LU.64 R160, [R1+0x70] ;  /* 0x0000700001a07983 */ /* 0x000f280000300a00 */
[----:B------:R-:W4:Y:S04]  /*1d340*/  LDL.LU.64 R162, [R1+0x78] ;  /* 0x0000780001a27983 */ /* 0x000f280000300a00 */
[----:B------:R-:W4:Y:S01]  /*1d350*/  LDL.LU.64 R152, [R1+0x60] ;  /* 0x0000600001987983 */ /* 0x000f220000300a00 */
[C---:B-1----:R-:W-:Y:S03]  /*1d360*/  HMMA.1688.F32.TF32 R224, R84.reuse, R56, R224 ;  /* 0x0000003854e0723c */ /* 0x042fe600000810e0 */
[----:B------:R-:W4:Y:S04]  /*1d370*/  LDL.LU.64 R154, [R1+0x68] ;  /* 0x00006800019a7983 */ /* 0x000f280000300a00 */
[----:B------:R-:W4:Y:S01]  /*1d380*/  LDL.LU.64 R132, [R1+0x40] ;  /* 0x0000400001847983 */ /* 0x000f220000300a00 */
[C---:B------:R-:W-:Y:S03]  /*1d390*/  HMMA.1688.F32.TF32 R220, R84.reuse, R52, R220 ;  /* 0x0000003454dc723c */ /* 0x040fe600000810dc */
[----:B------:R-:W4:Y:S05]  /*1d3a0*/  LDL.LU.64 R134, [R1+0x48] ;  /* 0x0000480001867983 */ /* 0x000f2a0000300a00 */
[C---:B------:R-:W-:Y:S08]  /*1d3b0*/  HMMA.1688.F32.TF32 R68, R84.reuse, R60, R68 ;  /* 0x0000003c5444723c */ /* 0x040ff00000081044 */
[C---:B------:R-:W-:Y:S08]  /*1d3c0*/  HMMA.1688.F32.TF32 R156, R84.reuse, R48, R156 ;  /* 0x00000030549c723c */ /* 0x040ff0000008109c */
[C---:B------:R-:W-:Y:S01]  /*1d3d0*/  HMMA.1688.F32.TF32 R72, R84.reuse, R44, R72 ;  /* 0x0000002c5448723c */ /* 0x040fe20000081048 */
[----:B------:R-:W1:Y:S07]  /*1d3e0*/  LDS R31, [R0+0x1380] ;  /* 0x00138000001f7984 */ /* 0x000e6e0000000800 */
[C---:B------:R-:W-:Y:S08]  /*1d3f0*/  HMMA.1688.F32.TF32 R200, R84.reuse, R40, R200 ;  /* 0x0000002854c8723c */ /* 0x040ff000000810c8 */
[C---:B------:R-:W-:Y:S08]  /*1d400*/  HMMA.1688.F32.TF32 R76, R84.reuse, R36, R76 ;  /* 0x00000024544c723c */ /* 0x040ff0000008104c */
[----:B------:R-:W-:Y:S08]  /*1d410*/  HMMA.1688.F32.TF32 R204, R84, R248, R204 ;  /* 0x000000f854cc723c */ /* 0x000ff000000810cc */
[----:B---3--:R-:W-:Y:S01]  /*1d420*/  HMMA.1688.F32.TF32 R104, R64, R56, R96 ;  /* 0x000000384068723c */ /* 0x008fe20000081060 */
[----:B------:R-:W3:Y:S04]  /*1d430*/  LDL.LU.64 R96, [R1+0x20] ;  /* 0x0000200001607983 */ /* 0x000ee80000300a00 */
[----:B------:R-:W3:Y:S03]  /*1d440*/  LDL.LU.64 R98, [R1+0x28] ;  /* 0x0000280001627983 */ /* 0x000ee60000300a00 */
[-C--:B------:R-:W-:Y:S01]  /*1d450*/  HMMA.1688.F32.TF32 R84, R100, R60.reuse, R148 ;  /* 0x0000003c6454723c */ /* 0x080fe20000081094 */
[----:B------:R-:W1:Y:S04]  /*1d460*/  LDL.LU.64 R148, [R1] ;  /* 0x0000000001947983 */ /* 0x000e680000300a00 */
[----:B------:R-:W1:Y:S03]  /*1d470*/  LDL.LU.64 R150, [R1+0x8] ;  /* 0x0000080001967983 */ /* 0x000e660000300a00 */
[----:B------:R-:W-:Y:S01]  /*1d480*/  HMMA.1688.F32.TF32 R172, R128, R60, R172 ;  /* 0x0000003c80ac723c */ /* 0x000fe200000810ac */
[----:B------:R-:W-:-:S07]  /*1d490*/  MOV R168, R233 ;  /* 0x000000e900a87202 */ /* 0x000fce0000000f00 */
[----:B------:R-:W-:Y:S01]  /*1d4a0*/  HMMA.1688.F32.TF32 R176, R128, R48, R176 ;  /* 0x0000003080b0723c */ /* 0x000fe200000810b0 */
[----:B------:R-:W-:-:S07]  /*1d4b0*/  IMAD.MOV.U32 R169, RZ, RZ, R234 ;  /* 0x000000ffffa97224 */ /* 0x000fce00078e00ea */
[C---:B------:R-:W-:Y:S08]  /*1d4c0*/  HMMA.1688.F32.TF32 R180, R128.reuse, R44, R180 ;  /* 0x0000002c80b4723c */ /* 0x040ff000000810b4 */
[C---:B------:R-:W-:Y:S08]  /*1d4d0*/  HMMA.1688.F32.TF32 R184, R128.reuse, R40, R184 ;  /* 0x0000002880b8723c */ /* 0x040ff000000810b8 */
[C---:B------:R-:W-:Y:S08]  /*1d4e0*/  HMMA.1688.F32.TF32 R188, R128.reuse, R36, R188 ;  /* 0x0000002480bc723c */ /* 0x040ff000000810bc */
[----:B------:R-:W-:Y:S01]  /*1d4f0*/  HMMA.1688.F32.TF32 R192, R128, R248, R192 ;  /* 0x000000f880c0723c */ /* 0x000fe200000810c0 */
[----:B------:R-:W-:Y:S01]  /*1d500*/  IMAD.MOV.U32 R170, RZ, RZ, R235 ;  /* 0x000000ffffaa7224 */ /* 0x000fe200078e00eb */
[----:B------:R-:W-:Y:S01]  /*1d510*/  MOV R238, R58 ;  /* 0x0000003a00ee7202 */ /* 0x000fe20000000f00 */
[----:B------:R-:W-:-:S02]  /*1d520*/  IMAD.MOV.U32 R237, RZ, RZ, R54 ;  /* 0x000000ffffed7224 */ /* 0x000fc400078e0036 */
[----:B------:R-:W-:-:S03]  /*1d530*/  IMAD.MOV.U32 R239, RZ, RZ, R59 ;  /* 0x000000ffffef7224 */ /* 0x000fc600078e003b */
[----:B--2---:R-:W-:Y:S07]  /*1d540*/  HMMA.1688.F32.TF32 R128, R64, R36, R240 ;  /* 0x000000244080723c */ /* 0x004fee00000810f0 */
[----:B------:R-:W-:Y:S01]  /*1d550*/  MOV R240, R245 ;  /* 0x000000f500f07202 */ /* 0x000fe20000000f00 */
[----:B------:R-:W-:Y:S01]  /*1d560*/  IMAD.MOV.U32 R241, RZ, RZ, R246 ;  /* 0x000000fffff17224 */ /* 0x000fe200078e00f6 */
[----:B------:R-:W2:Y:S01]  /*1d570*/  LDL.LU R245, [R1+0x2120] ;  /* 0x0021200001f57983 */ /* 0x000ea20000300800 */
[----:B------:R-:W-:-:S02]  /*1d580*/  IMAD.MOV.U32 R242, RZ, RZ, R247 ;  /* 0x000000fffff27224 */ /* 0x000fc400078e00f7 */
[----:B------:R-:W-:Y:S01]  /*1d590*/  IMAD.MOV.U32 R243, RZ, RZ, R232 ;  /* 0x000000fffff37224 */ /* 0x000fe200078e00e8 */
[----:B------:R-:W2:Y:S04]  /*1d5a0*/  LDL.LU R246, [R1+0x211c] ;  /* 0x00211c0001f67983 */ /* 0x000ea80000300800 */
[----:B------:R-:W2:Y:S04]  /*1d5b0*/  LDL.LU R247, [R1+0x2118] ;  /* 0x0021180001f77983 */ /* 0x000ea80000300800 */
[----:B------:R-:W3:Y:S04]  /*1d5c0*/  LDL.LU R232, [R1+0x2114] ;  /* 0x0021140001e87983 */ /* 0x000ee80000300800 */
[----:B------:R-:W3:Y:S04]  /*1d5d0*/  LDL.LU R233, [R1+0x2110] ;  /* 0x0021100001e97983 */ /* 0x000ee80000300800 */
[----:B------:R-:W3:Y:S04]  /*1d5e0*/  LDL.LU R234, [R1+0x210c] ;  /* 0x00210c0001ea7983 */ /* 0x000ee80000300800 */
[----:B------:R-:W3:Y:S04]  /*1d5f0*/  LDL.LU R235, [R1+0x2108] ;  /* 0x0021080001eb7983 */ /* 0x000ee80000300800 */
[----:B------:R-:W3:Y:S04]  /*1d600*/  LDL.LU R171, [R1+0x1bc] ;  /* 0x0001bc0001ab7983 */ /* 0x000ee80000300800 */
[----:B------:R-:W3:Y:S04]  /*1d610*/  LDL.LU R236, [R1+0x1a0] ;  /* 0x0001a00001ec7983 */ /* 0x000ee80000300800 */
[----:B------:R-:W3:Y:S04]  /*1d620*/  LDL.LU R54, [R1+0x2104] ;  /* 0x0021040001367983 */ /* 0x000ee80000300800 */
[----:B------:R-:W3:Y:S04]  /*1d630*/  LDL.LU R58, [R1+0x2100] ;  /* 0x00210000013a7983 */ /* 0x000ee80000300800 */
[----:B------:R-:W3:Y:S01]  /*1d640*/  LDL.LU R59, [R1+0x20fc] ;  /* 0x0020fc00013b7983 */ /* 0x000ee20000300800 */
[----:B------:R-:W-:Y:S08]  /*1d650*/  HMMA.1688.F32.TF32 R92, R100, R40, R216 ;  /* 0x00000028645c723c */ /* 0x000ff000000810d8 */
[C---:B------:R-:W-:Y:S08]  /*1d660*/  HMMA.1688.F32.TF32 R108, R64.reuse, R52, R108 ;  /* 0x00000034406c723c */ /* 0x040ff0000008106c */
[C---:B----4-:R-:W-:Y:S08]  /*1d670*/  HMMA.1688.F32.TF32 R112, R64.reuse, R60, R112 ;  /* 0x0000003c4070723c */ /* 0x050ff00000081070 */
[C---:B------:R-:W-:Y:S08]  /*1d680*/  HMMA.1688.F32.TF32 R116, R64.reuse, R48, R116 ;  /* 0x000000304074723c */ /* 0x040ff00000081074 */
[C---:B------:R-:W-:Y:S08]  /*1d690*/  HMMA.1688.F32.TF32 R120, R64.reuse, R44, R120 ;  /* 0x0000002c4078723c */ /* 0x040ff00000081078 */
[C---:B------:R-:W-:Y:S08]  /*1d6a0*/  HMMA.1688.F32.TF32 R124, R64.reuse, R40, R124 ;  /* 0x00000028407c723c */ /* 0x040ff0000008107c */
[----:B------:R-:W-:Y:S08]  /*1d6b0*/  HMMA.1688.F32.TF32 R136, R64, R248, R136 ;  /* 0x000000f84088723c */ /* 0x000ff00000081088 */
[C---:B-1----:R-:W-:Y:S01]  /*1d6c0*/  HMMA.1688.F32.TF32 R216, R28.reuse, R40, R148 ;  /* 0x000000281cd8723c */ /* 0x042fe20000081094 */
[----:B------:R-:W-:Y:S04]  /*1d6d0*/  LDS R148, [R3+0x2000] ;  /* 0x0020000003947984 */ /* 0x000fe80000000800 */
[----:B------:R-:W-:Y:S04]  /*1d6e0*/  LDS R150, [R3+0x3000] ;  /* 0x0030000003967984 */ /* 0x000fe80000000800 */
[----:B------:R-:W-:Y:S04]  /*1d6f0*/  LDS R149, [R0+0x2000] ;  /* 0x0020000000957984 */ /* 0x000fe80000000800 */
[----:B------:R-:W3:Y:S01]  /*1d700*/  LDS R151, [R0+0x3000] ;  /* 0x0030000000977984 */ /* 0x000ee20000000800 */
[----:B--2---:R-:W-:Y:S08]  /*1d710*/  HMMA.1688.F32.TF32 R64, R28, R36, R244 ;  /* 0x000000241c40723c */ /* 0x004ff000000810f4 */
[----:B---3--:R-:W-:Y:S07]  /*1d720*/  HMMA.1688.F32.TF32 R244, R148, R58, R240 ;  /* 0x0000003a94f4723c */ /* 0x008fee00000810f0 */
[----:B------:R-:W-:-:S02]  /*1d730*/  IMAD.MOV.U32 R240, RZ, RZ, R55 ;  /* 0x000000fffff07224 */ /* 0x000fc400078e0037 */
[----:B------:R-:W2:Y:S01]  /*1d740*/  LDL.LU R55, [R1+0x20f8] ;  /* 0x0020f80001377983 */ /* 0x000ea20000300800 */
[----:B------:R-:W-:-:S03]  /*1d750*/  IMAD.MOV.U32 R243, RZ, RZ, R62 ;  /* 0x000000fffff37224 */ /* 0x000fc600078e003e */
[----:B------:R-:W3:Y:S01]  /*1d760*/  LDL.LU R241, [R1+0x194] ;  /* 0x0001940001f17983 */ /* 0x000ee20000300800 */
[-C--:B------:R-:W-:Y:S03]  /*1d770*/  HMMA.1688.F32.TF32 R80, R100, R56.reuse, R80 ;  /* 0x000000386450723c */ /* 0x080fe60000081050 */
[----:B------:R-:W3:Y:S04]  /*1d780*/  LDL.LU R242, [R1+0x198] ;  /* 0x0001980001f27983 */ /* 0x000ee80000300800 */
[----:B------:R-:W4:Y:S01]  /*1d790*/  LDL.LU R62, [R1+0x20f4] ;  /* 0x0020f400013e7983 */ /* 0x000f220000300800 */
[----:B------:R-:W-:Y:S03]  /*1d7a0*/  HMMA.1688.F32.TF32 R140, R28, R56, R140 ;  /* 0x000000381c8c723c */ /* 0x000fe6000008108c */
[----:B------:R-:W-:Y:S04]  /*1d7b0*/  STL [R1+0x1fbc], R244 ;  /* 0x001fbcf401007387 */ /* 0x000fe80000100800 */
[----:B------:R-:W-:Y:S04]  /*1d7c0*/  STL [R1+0x1fb8], R245 ;  /* 0x001fb8f501007387 */ /* 0x000fe80000100800 */
[----:B------:R1:W-:Y:S04]  /*1d7d0*/  STL [R1+0x1fb4], R246 ;  /* 0x001fb4f601007387 */ /* 0x0003e80000100800 */
[----:B------:R1:W-:Y:S01]  /*1d7e0*/  STL [R1+0x1fb0], R247 ;  /* 0x001fb0f701007387 */ /* 0x0003e20000100800 */
[----:B--2---:R-:W-:Y:S11]  /*1d7f0*/  HMMA.1688.F32.TF32 R168, R148, R54, R168 ;  /* 0x0000003694a8723c */ /* 0x004ff600000810a8 */
[----:B------:R-:W-:Y:S11]  /*1d800*/  @!UPT UIADD3 URZ, URZ, URZ, URZ ;  /* 0x0000003f3f3ff290 */ /* 0x000ff6000fffe03f */
[----:B------:R-:W-:Y:S02]  /*1d810*/  @!UPT UIADD3 URZ, URZ, URZ, URZ ;  /* 0x0000003f3f3ff290 */ /* 0x000fe4000fffe03f */
[----:B------:R-:W-:Y:S02]  /*1d820*/  MOV R57, R168 ;  /* 0x000000a800397202 */ /* 0x000fe40000000f00 */
[----:B------:R-:W-:Y:S02]  /*1d830*/  MOV R168, R63 ;  /* 0x0000003f00a87202 */ /* 0x000fe40000000f00 */
[----:B------:R-:W4:Y:S01]  /*1d840*/  LDL.LU R63, [R1+0x20f0] ;  /* 0x0020f000013f7983 */ /* 0x000f220000300800 */
[-C--:B------:R-:W-:Y:S01]  /*1d850*/  HMMA.1688.F32.TF32 R208, R100, R52.reuse, R208 ;  /* 0x0000003464d0723c */ /* 0x080fe200000810d0 */
[----:B------:R-:W-:Y:S02]  /*1d860*/  IMAD.MOV.U32 R56, RZ, RZ, R169 ;  /* 0x000000ffff387224 */ /* 0x000fe400078e00a9 */
[----:B------:R-:W2:Y:S05]  /*1d870*/  LDL.LU R169, [R1+0x184] ;  /* 0x0001840001a97983 */ /* 0x000eaa0000300800 */
[----:B------:R-:W-:Y:S07]  /*1d880*/  HMMA.1688.F32.TF32 R160, R28, R52, R160 ;  /* 0x000000341ca0723c */ /* 0x000fee00000810a0 */
[----:B------:R-:W-:-:S02]  /*1d890*/  IMAD.MOV.U32 R52, RZ, RZ, R171 ;  /* 0x000000ffff347224 */ /* 0x000fc400078e00ab */
[----:B------:R-:W-:Y:S02]  /*1d8a0*/  IMAD.MOV.U32 R53, RZ, RZ, R170 ;  /* 0x000000ffff357224 */ /* 0x000fe400078e00aa */
[----:B------:R-:W2:Y:S01]  /*1d8b0*/  LDL.LU R170, [R1+0x188] ;  /* 0x0001880001aa7983 */ /* 0x000ea20000300800 */
[----:B------:R-:W-:Y:S01]  /*1d8c0*/  IMAD.MOV.U32 R171, RZ, RZ, R50 ;  /* 0x000000ffffab7224 */ /* 0x000fe200078e0032 */
[-C--:B------:R-:W-:Y:S02]  /*1d8d0*/  HMMA.1688.F32.TF32 R212, R100, R48.reuse, R212 ;  /* 0x0000003064d4723c */ /* 0x080fe400000810d4 */
[----:B------:R-:W3:Y:S04]  /*1d8e0*/  LDL.LU R50, [R1+0x20ec] ;  /* 0x0020ec0001327983 */ /* 0x000ee80000300800 */
[----:B------:R-:W-:Y:S02]  /*1d8f0*/  STL [R1+0x1fcc], R52 ;  /* 0x001fcc3401007387 */ /* 0x000fe40000100800 */
[----:B------:R-:W-:Y:S02]  /*1d900*/  HMMA.1688.F32.TF32 R132, R28, R48, R132 ;  /* 0x000000301c84723c */ /* 0x000fe40000081084 */
[----:B------:R-:W-:Y:S04]  /*1d910*/  STL [R1+0x1fc8], R53 ;  /* 0x001fc83501007387 */ /* 0x000fe80000100800 */
[----:B------:R-:W-:Y:S04]  /*1d920*/  STL [R1+0x1fc4], R56 ;  /* 0x001fc43801007387 */ /* 0x000fe80000100800 */
[----:B------:R-:W-:Y:S01]  /*1d930*/  STL [R1+0x1fc0], R57 ;  /* 0x001fc03901007387 */ /* 0x000fe20000100800 */
[----:B----4-:R-:W-:Y:S11]  /*1d940*/  HMMA.1688.F32.TF32 R236, R148, R62, R236 ;  /* 0x0000003e94ec723c */ /* 0x010ff600000810ec */
[----:B------:R-:W-:Y:S11]  /*1d950*/  @!UPT UIADD3 URZ, URZ, URZ, URZ ;  /* 0x0000003f3f3ff290 */ /* 0x000ff6000fffe03f */
[----:B------:R-:W-:Y:S02]  /*1d960*/  @!UPT UIADD3 URZ, URZ, URZ, URZ ;  /* 0x0000003f3f3ff290 */ /* 0x000fe4000fffe03f */
[----:B------:R-:W-:Y:S02]  /*1d970*/  IMAD.MOV.U32 R49, RZ, RZ, R236 ;  /* 0x000000ffff317224 */ /* 0x000fe400078e00ec */
[----:B------:R-:W-:Y:S02]  /*1d980*/  IMAD.MOV.U32 R236, RZ, RZ, R51 ;  /* 0x000000ffffec7224 */ /* 0x000fe400078e0033 */
[----:B------:R-:W3:Y:S01]  /*1d990*/  LDL.LU R51, [R1+0x20e8] ;  /* 0x0020e80001337983 */ /* 0x000ee20000300800 */
[C---:B------:R-:W-:Y:S01]  /*1d9a0*/  HMMA.1688.F32.TF32 R96, R28.reuse, R44, R96 ;  /* 0x0000002c1c60723c */ /* 0x040fe20000081060 */
[----:B------:R-:W-:Y:S02]  /*1d9b0*/  IMAD.MOV.U32 R48, RZ, RZ, R237 ;  /* 0x000000ffff307224 */ /* 0x000fe400078e00ed */
[----:B------:R-:W4:Y:S04]  /*1d9c0*/  LDL.LU R237, [R1+0x174] ;  /* 0x0001740001ed7983 */ /* 0x000f280000300800 */
[----:B------:R-:W-:Y:S01]  /*1d9d0*/  IMAD.MOV.U32 R44, RZ, RZ, R239 ;  /* 0x000000ffff2c7224 */ /* 0x000fe200078e00ef */
[----:B------:R-:W-:Y:S01]  /*1d9e0*/  MOV R45, R238 ;  /* 0x000000ee002d7202 */ /* 0x000fe20000000f00 */
[----:B------:R-:W-:Y:S01]  /*1d9f0*/  IMAD.MOV.U32 R239, RZ, RZ, R46 ;  /* 0x000000ffffef7224 */ /* 0x000fe200078e002e */
[----:B------:R-:W4:Y:S04]  /*1da00*/  LDL.LU R238, [R1+0x178] ;  /* 0x0001780001ee7983 */ /* 0x000f280000300800 */
[----:B------:R-:W2:Y:S04]  /*1da10*/  LDL.LU R46, [R1+0x20e4] ;  /* 0x0020e400012e7983 */ /* 0x000ea80000300800 */
[----:B------:R-:W-:Y:S04]  /*1da20*/  STL [R1+0x1fdc], R44 ;  /* 0x001fdc2c01007387 */ /* 0x000fe80000100800 */
[----:B------:R-:W-:Y:S04]  /*1da30*/  STL [R1+0x1fd8], R45 ;  /* 0x001fd82d01007387 */ /* 0x000fe80000100800 */
[----:B------:R-:W-:Y:S04]  /*1da40*/  STL [R1+0x1fd4], R48 ;  /* 0x001fd43001007387 */ /* 0x000fe80000100800 */
[----:B------:R-:W-:Y:S01]  /*1da50*/  STL [R1+0x1fd0], R49 ;  /* 0x001fd03101007387 */ /* 0x000fe20000100800 */
[----:B------:R-:W-:Y:S03]  /*1da60*/  HMMA.1688.F32.TF32 R164, R28, R60, R152 ;  /* 0x0000003c1ca4723c */ /* 0x000fe60000081098 */
[----:B------:R-:W-:Y:S04]  /*1da70*/  LDS R152, [R3+0x2180] ;  /* 0x0021800003987984 */ /* 0x000fe80000000800 */
[----:B------:R-:W-:Y:S01]  /*1da80*/  LDS R154, [R3+0x3180] ;  /* 0x00318000039a7984 */ /* 0x000fe20000000800 */
[----:B---3--:R-:W-:Y:S03]  /*1da90*/  HMMA.1688.F32.TF32 R240, R148, R50, R240 ;  /* 0x0000003294f0723c */ /* 0x008fe600000810f0 */
[----:B------:R-:W-:Y:S04]  /*1daa0*/  LDS R153, [R0+0x2180] ;  /* 0x0021800000997984 */ /* 0x000fe80000000800 */
[----:B------:R-:W-:Y:S11]  /*1dab0*/  LDS R155, [R0+0x3180] ;  /* 0x00318000009b7984 */ /* 0x000ff60000000800 */
[----:B------:R-:W-:Y:S06]  /*1dac0*/  @!UPT UIADD3 URZ, URZ, URZ, URZ ;  /* 0x0000003f3f3ff290 */ /* 0x000fec000fffe03f */
[----:B-1----:R-:W-:Y:S02]  /*1dad0*/  MOV R246, R240 ;  /* 0x000000f000f67202 */ /* 0x002fe40000000f00 */
[----:B------:R-:W-:Y:S02]  /*1dae0*/  MOV R240, R47 ;  /* 0x0000002f00f07202 */ /* 0x000fe40000000f00 */
[----:B------:R-:W2:Y:S01]  /*1daf0*/  LDL.LU R47, [R1+0x20e0] ;  /* 0x0020e000012f7983 */ /* 0x000ea20000300800 */
[----:B------:R-:W-:Y:S02]  /*1db00*/  IMAD.MOV.U32 R247, RZ, RZ, R241 ;  /* 0x000000fffff77224 */ /* 0x000fe400078e00f1 */
[----:B------:R-:W-:Y:S01]  /*1db10*/  IMAD.MOV.U32 R61, RZ, RZ, R242 ;  /* 0x000000ffff3d7224 */ /* 0x000fe200078e00f2 */
[----:B------:R-:W3:Y:S01]  /*1db20*/  LDL.LU R241, [R1+0x164] ;  /* 0x0001640001f17983 */ /* 0x000ee20000300800 */
[----:B------:R-:W-:Y:S02]  /*1db30*/  IMAD.MOV.U32 R60, RZ, RZ, R243 ;  /* 0x000000ffff3c7224 */ /* 0x000fe400078e00f3 */
[----:B------:R-:W-:-:S02]  /*1db40*/  IMAD.MOV.U32 R242, RZ, RZ, R42 ;  /* 0x000000fffff27224 */ /* 0x000fc400078e002a */
[----:B------:R-:W4:Y:S01]  /*1db50*/  LDL.LU R42, [R1+0x20dc] ;  /* 0x0020dc00012a7983 */ /* 0x000f220000300800 */
[----:B------:R-:W-:-:S03]  /*1db60*/  IMAD.MOV.U32 R243, RZ, RZ, R43 ;  /* 0x000000fffff37224 */ /* 0x000fc600078e002b */
[----:B------:R-:W4:Y:S04]  /*1db70*/  LDL.LU R43, [R1+0x20d8] ;  /* 0x0020d800012b7983 */ /* 0x000f280000300800 */
[----:B------:R-:W-:Y:S04]  /*1db80*/  STL [R1+0x1fec], R60 ;  /* 0x001fec3c01007387 */ /* 0x000fe80000100800 */
[----:B------:R-:W-:Y:S04]  /*1db90*/  STL [R1+0x1fe8], R61 ;  /* 0x001fe83d01007387 */ /* 0x000fe80000100800 */
[----:B------:R1:W-:Y:S04]  /*1dba0*/  STL [R1+0x1fe4], R247 ;  /* 0x001fe4f701007387 */ /* 0x0003e80000100800 */
[----:B------:R-:W-:Y:S01]  /*1dbb0*/  STL [R1+0x1fe0], R246 ;  /* 0x001fe0f601007387 */ /* 0x000fe20000100800 */
[----:B-1----:R-:W-:Y:S01]  /*1dbc0*/  IMAD.MOV.U32 R247, RZ, RZ, R38 ;  /* 0x000000fffff77224 */ /* 0x002fe200078e0026 */
[C---:B--2---:R-:W-:Y:S08]  /*1dbd0*/  HMMA.1688.F32.TF32 R168, R148.reuse, R46, R168 ;  /* 0x0000002e94a8723c */ /* 0x044ff000000810a8 */
[----:B----4-:R-:W-:Y:S11]  /*1dbe0*/  HMMA.1688.F32.TF32 R236, R148, R42, R236 ;  /* 0x0000002a94ec723c */ /* 0x010ff600000810ec */
[----:B------:R-:W-:Y:S05]  /*1dbf0*/  @!UPT UIADD3 URZ, URZ, URZ, URZ ;  /* 0x0000003f3f3ff290 */ /* 0x000fea000fffe03f */
[----:B------:R-:W-:Y:S02]  /*1dc00*/  IMAD.MOV.U32 R245, RZ, RZ, R171 ;  /* 0x000000fffff57224 */ /* 0x000fe400078e00ab */
[----:B------:R-:W-:Y:S01]  /*1dc10*/  IMAD.MOV.U32 R244, RZ, RZ, R170 ;  /* 0x000000fffff47224 */ /* 0x000fe200078e00aa */
[----:B------:R-:W-:Y:S01]  /*1dc20*/  MOV R57, R169 ;  /* 0x000000a900397202 */ /* 0x000fe20000000f00 */
[----:B------:R-:W-:Y:S01]  /*1dc30*/  IMAD.MOV.U32 R56, RZ, RZ, R168 ;  /* 0x000000ffff387224 */ /* 0x000fe200078e00a8 */
[----:B------:R-:W2:Y:S04]  /*1dc40*/  LDL.LU.64 R170, [R1+0x20d0] ;  /* 0x0020d00001aa7983 */ /* 0x000ea80000300a00 */
[----:B------:R-:W2:Y:S04]  /*1dc50*/  LDL.LU.64 R168, [R1+0x20c8] ;  /* 0x0020c80001a87983 */ /* 0x000ea80000300a00 */
[----:B------:R-:W-:Y:S04]  /*1dc60*/  STL [R1+0x1ffc], R245 ;  /* 0x001ffcf501007387 */ /* 0x000fe80000100800 */
[----:B------:R1:W-:Y:S01]  /*1dc70*/  STL [R1+0x1ff8], R244 ;  /* 0x001ff8f401007387 */ /* 0x0003e20000100800 */
[----:B------:R-:W-:-:S02]  /*1dc80*/  MOV R48, R236 ;  /* 0x000000ec00307202 */ /* 0x000fc40000000f00 */
[----:B------:R-:W-:Y:S01]  /*1dc90*/  MOV R236, R39 ;  /* 0x0000002700ec7202 */ /* 0x000fe20000000f00 */
[----:B-1----:R-:W4:Y:S04]  /*1dca0*/  LDL.LU R244, [R1+0x150] ;  /* 0x0001500001f47983 */ /* 0x002f280000300800 */
[----:B------:R-:W4:Y:S04]  /*1dcb0*/  LDL.LU R245, [R1+0x154] ;  /* 0x0001540001f57983 */ /* 0x000f280000300800 */
[----:B------:R-:W4:Y:S04]  /*1dcc0*/  LDL.LU R246, [R1+0x158] ;  /* 0x0001580001f67983 */ /* 0x000f280000300800 */
[----:B------:R-:W3:Y:S04]  /*1dcd0*/  LDL.LU R38, [R1+0x20c4] ;  /* 0x0020c40001267983 */ /* 0x000ee80000300800 */
[----:B------:R-:W-:Y:S04]  /*1dce0*/  STL [R1+0x1ff4], R57 ;  /* 0x001ff43901007387 */ /* 0x000fe80000100800 */
[----:B------:R-:W-:Y:S04]  /*1dcf0*/  STL [R1+0x1ff0], R56 ;  /* 0x001ff03801007387 */ /* 0x000fe80000100800 */
[----:B------:R-:W3:Y:S01]  /*1dd00*/  LDL.LU R39, [R1+0x20c0] ;  /* 0x0020c00001277983 */ /* 0x000ee20000300800 */
[----:B------:R-:W-:-:S02]  /*1dd10*/  IMAD.MOV.U32 R53, RZ, RZ, R239 ;  /* 0x000000ffff357224 */ /* 0x000fc400078e00ef */
[----:B------:R-:W-:Y:S02]  /*1dd20*/  IMAD.MOV.U32 R49, RZ, RZ, R237 ;  /* 0x000000ffff317224 */ /* 0x000fe400078e00ed */
[----:B------:R-:W-:Y:S01]  /*1dd30*/  IMAD.MOV.U32 R52, RZ, RZ, R238 ;  /* 0x000000ffff347224 */ /* 0x000fe200078e00ee */
[----:B------:R-:W2:Y:S01]  /*1dd40*/  LDL.LU R237, [R1+0x144] ;  /* 0x0001440001ed7983 */ /* 0x000ea20000300800 */
[----:B------:R-:W-:-:S03]  /*1dd50*/  IMAD.MOV.U32 R239, RZ, RZ, R250 ;  /* 0x000000ffffef7224 */ /* 0x000fc600078e00fa */
[----:B------:R-:W2:Y:S04]  /*1dd60*/  LDL.LU R238, [R1+0x148] ;  /* 0x0001480001ee7983 */ /* 0x000ea80000300800 */
[----:B------:R-:W4:Y:S04]  /*1dd70*/  LDL.LU R250, [R1+0x20bc] ;  /* 0x0020bc0001fa7983 */ /* 0x000f280000300800 */
[----:B------:R-:W-:Y:S04]  /*1dd80*/  STL [R1+0x200c], R53 ;  /* 0x00200c3501007387 */ /* 0x000fe80000100800 */
[----:B------:R-:W-:Y:S04]  /*1dd90*/  STL [R1+0x2008], R52 ;  /* 0x0020083401007387 */ /* 0x000fe80000100800 */
[----:B------:R-:W-:Y:S04]  /*1dda0*/  STL [R1+0x2004], R49 ;  /* 0x0020043101007387 */ /* 0x000fe80000100800 */
[----:B------:R-:W-:Y:S01]  /*1ddb0*/  STL [R1+0x2000], R48 ;  /* 0x0020003001007387 */ /* 0x000fe20000100800 */
[----:B------:R-:W-:Y:S08]  /*1ddc0*/  HMMA.1688.F32.TF32 R196, R100, R36, R196 ;  /* 0x0000002464c4723c */ /* 0x000ff000000810c4 */
[----:B---3--:R-:W-:Y:S11]  /*1ddd0*/  HMMA.1688.F32.TF32 R240, R148, R38, R240 ;  /* 0x0000002694f0723c */ /* 0x008ff600000810f0 */
[----:B------:R-:W-:Y:S11]  /*1dde0*/  @!UPT UIADD3 URZ, URZ, URZ, URZ ;  /* 0x0000003f3f3ff290 */ /* 0x000ff6000fffe03f */
[----:B------:R-:W-:Y:S02]  /*1ddf0*/  @!UPT UIADD3 URZ, URZ, URZ, URZ ;  /* 0x0000003f3f3ff290 */ /* 0x000fe4000fffe03f */
[----:B------:R-:W-:Y:S02]  /*1de00*/  IMAD.MOV.U32 R41, RZ, RZ, R240 ;  /* 0x000000ffff297224 */ /* 0x000fe400078e00f0 */
[----:B------:R-:W-:Y:S02]  /*1de10*/  IMAD.MOV.U32 R240, RZ, RZ, R251 ;  /* 0x000000fffff07224 */ /* 0x000fe400078e00fb */
[----:B------:R-:W4:Y:S01]  /*1de20*/  LDL.LU R251, [R1+0x20b8] ;  /* 0x0020b80001fb7983 */ /* 0x000f220000300800 */
[----:B------:R-:W-:Y:S01]  /*1de30*/  IMAD.MOV.U32 R40, RZ, RZ, R241 ;  /* 0x000000ffff287224 */ /* 0x000fe200078e00f1 */
[----:B------:R-:W-:Y:S01]  /*1de40*/  MOV R37, R242 ;  /* 0x000000f200257202 */ /* 0x000fe20000000f00 */
[----:B------:R-:W-:Y:S01]  /*1de50*/  IMAD.MOV.U32 R36, RZ, RZ, R243 ;  /* 0x000000ffff247224 */ /* 0x000fe200078e00f3 */
[----:B------:R-:W3:Y:S04]  /*1de60*/  LDL.LU R241, [R1+0x134] ;  /* 0x0001340001f17983 */ /* 0x000ee80000300800 */
[----:B------:R-:W3:Y:S04]  /*1de70*/  LDL.LU R242, [R1+0x138] ;  /* 0x0001380001f27983 */ /* 0x000ee80000300800 */
[----:B------:R-:W3:Y:S01]  /*1de80*/  LDL.LU R243, [R1+0x13c] ;  /* 0x00013c0001f37983 */ /* 0x000ee20000300800 */
[----:B------:R-:W-:Y:S03]  /*1de90*/  HMMA.1688.F32.TF32 R100, R100, R248, R228 ;  /* 0x000000f86464723c */ /* 0x000fe600000810e4 */
[----:B------:R-:W-:Y:S04]  /*1dea0*/  LDS R228, [R3+0x2080] ;  /* 0x0020800003e47984 */ /* 0x000fe80000000800 */
[----:B------:R-:W-:Y:S04]  /*1deb0*/  LDS R230, [R3+0x3080] ;  /* 0x0030800003e67984 */ /* 0x000fe80000000800 */
[----:B------:R-:W-:Y:S04]  /*1dec0*/  LDS R229, [R0+0x2080] ;  /* 0x0020800000e57984 */ /* 0x000fe80000000800 */
[----:B------:R-:W2:Y:S04]  /*1ded0*/  LDS R231, [R0+0x3080] ;  /* 0x0030800000e77984 */ /* 0x000ea80000000800 */
[----:B------:R-:W-:Y:S04]  /*1dee0*/  STL [R1+0x201c], R36 ;  /* 0x00201c2401007387 */ /* 0x000fe80000100800 */
[----:B------:R-:W-:Y:S04]  /*1def0*/  STL [R1+0x2018], R37 ;  /* 0x0020182501007387 */ /* 0x000fe80000100800 */
[----:B------:R1:W-:Y:S04]  /*1df00*/  STL [R1+0x2014], R40 ;  /* 0x0020142801007387 */ /* 0x0003e80000100800 */
[----:B------:R1:W-:Y:S01]  /*1df10*/  STL [R1+0x2010], R41 ;  /* 0x0020102901007387 */ /* 0x0003e20000100800 */
[----:B--2---:R-:W-:Y:S11]  /*1df20*/  HMMA.1688.F32.TF32 R236, R228, R58, R236 ;  /* 0x0000003ae4ec723c */ /* 0x004ff600000810ec */
[----:B------:R-:W-:Y:S11]  /*1df30*/  @!UPT UIADD3 URZ, URZ, URZ, URZ ;  /* 0x0000003f3f3ff290 */ /* 0x000ff6000fffe03f */
[----:B------:R-:W-:Y:S02]  /*1df40*/  @!UPT UIADD3 URZ, URZ, URZ, URZ ;  /* 0x0000003f3f3ff290 */ /* 0x000fe4000fffe03f */
[----:B------:R-:W-:Y:S01]  /*1df50*/  IMAD.MOV.U32 R57, RZ, RZ, R236 ;  /* 0x000000ffff397224 */ /* 0x000fe200078e00ec */
[----:B------:R-:W-:Y:S01]  /*1df60*/  MOV R56, R237 ;  /* 0x000000ed00387202 */ /* 0x000fe20000000f00 */
[----:B------:R-:W-:Y:S02]  /*1df70*/  IMAD.MOV.U32 R60, RZ, RZ, R238 ;  /* 0x000000ffff3c7224 */ /* 0x000fe400078e00ee */
[----:B------:R-:W-:Y:S01]  /*1df80*/  IMAD.MOV.U32 R61, RZ, RZ, R239 ;  /* 0x000000ffff3d7224 */ /* 0x000fe200078e00ef */
[----:B----4-:R-:W-:Y:S11]  /*1df90*/  HMMA.1688.F32.TF32 R148, R148, R250, R244 ;  /* 0x000000fa9494723c */ /* 0x010ff600000810f4 */
[----:B------:R-:W-:Y:S11]  /*1dfa0*/  @!UPT UIADD3 URZ, URZ, URZ, URZ ;  /* 0x0000003f3f3ff290 */ /* 0x000ff6000fffe03f */
[----:B------:R-:W-:Y:S02]  /*1dfb0*/  @!UPT UIADD3 URZ, URZ, URZ, URZ ;  /* 0x0000003f3f3ff290 */ /* 0x000fe4000fffe03f */
[----:B------:R-:W-:Y:S01]  /*1dfc0*/  IMAD.MOV.U32 R247, RZ, RZ, R148 ;  /* 0x000000fffff77224 */ /* 0x000fe200078e0094 */
[----:B------:R-:W-:Y:S01]  /*1dfd0*/  MOV R246, R149 ;  /* 0x0000009500f67202 */ /* 0x000fe20000000f00 */
[----:B------:R-:W-:Y:S01]  /*1dfe0*/  IMAD.MOV.U32 R45, RZ, RZ, R151 ;  /* 0x000000ffff2d7224 */ /* 0x000fe200078e0097 */
[----:B------:R-:W2:Y:S01]  /*1dff0*/  LDL.LU R148, [R1+0xb0] ;  /* 0x0000b00001947983 */ /* 0x000ea20000300800 */
[----:B------:R-:W-:-:S03]  /*1e000*/  IMAD.MOV.U32 R44, RZ, RZ, R150 ;  /* 0x000000ffff2c7224 */ /* 0x000fc600078e0096 */
[----:B------:R-:W2:Y:S04]  /*1e010*/  LDL.LU R149, [R1+0xb4] ;  /* 0x0000b40001957983 */ /* 0x000ea80000300800 */
[----:B------:R-:W2:Y:S04]  /*1e020*/  LDL.LU R150, [R1+0xb8] ;  /* 0x0000b80001967983 */ /* 0x000ea80000300800 */
[----:B------:R-:W2:Y:S04]  /*1e030*/  LDL.LU R151, [R1+0xbc] ;  /* 0x0000bc0001977983 */ /* 0x000ea80000300800 */
[----:B------:R-:W-:Y:S04]  /*1e040*/  STL [R1+0x202c], R45 ;  /* 0x00202c2d01007387 */ /* 0x000fe80000100800 */
[----:B------:R-:W-:Y:S04]  /*1e050*/  STL [R1+0x2028], R44 ;  /* 0x0020282c01007387 */ /* 0x000fe80000100800 */
[----:B------:R-:W-:Y:S04]  /*1e060*/  STL [R1+0x2024], R246 ;  /* 0x002024f601007387 */ /* 0x000fe80000100800 */
[----:B------:R4:W-:Y:S04]  /*1e070*/  STL [R1+0x2020], R247 ;  /* 0x002020f701007387 */ /* 0x0009e80000100800 */
[----:B------:R-:W4:Y:S04]  /*1e080*/  LDL.LU R236, [R1+0x80] ;  /* 0x0000800001ec7983 */ /* 0x000f280000300800 */
[----:B------:R-:W4:Y:S04]  /*1e090*/  LDL.LU R237, [R1+0x84] ;  /* 0x0000840001ed7983 */ /* 0x000f280000300800 */
[----:B------:R-:W4:Y:S04]  /*1e0a0*/  LDL.LU R238, [R1+0x88] ;  /* 0x0000880001ee7983 */ /* 0x000f280000300800 */
[----:B------:R-:W4:Y:S01]  /*1e0b0*/  LDL.LU R239, [R1+0x8c] ;  /* 0x00008c0001ef7983 */ /* 0x000f220000300800 */
[----:B---3--:R-:W-:Y:S03]  /*1e0c0*/  HMMA.1688.F32.TF32 R240, R228, R54, R240 ;  /* 0x00000036e4f0723c */ /* 0x008fe600000810f0 */
[----:B------:R-:W-:Y:S04]  /*1e0d0*/  STL [R1+0x203c], R61 ;  /* 0x00203c3d01007387 */ /* 0x000fe80000100800 */
[----:B------:R-:W-:Y:S04]  /*1e0e0*/  STL [R1+0x2038], R60 ;  /* 0x0020383c01007387 */ /* 0x000fe80000100800 */
[----:B------:R-:W-:Y:S04]  /*1e0f0*/  STL [R1+0x2034], R56 ;  /* 0x0020343801007387 */ /* 0x000fe80000100800 */
[----:B------:R-:W-:Y:S09]  /*1e100*/  STL [R1+0x2030], R57 ;  /* 0x0020303901007387 */ /* 0x000ff20000100800 */
[----:B------:R-:W-:Y:S01]  /*1e110*/  IMAD.MOV.U32 R49, RZ, RZ, R240 ;  /* 0x000000ffff317224 */ /* 0x000fe200078e00f0 */
[----:B------:R-:W-:Y:S01]  /*1e120*/  MOV R48, R241 ;  /* 0x000000f100307202 */ /* 0x000fe20000000f00 */
[----:B------:R-:W3:Y:S01]  /*1e130*/  LDL.LU R240, [R1+0x50] ;  /* 0x0000500001f07983 */ /* 0x000ee20000300800 */
[----:B------:R-:W-:-:S02]  /*1e140*/  IMAD.MOV.U32 R245, RZ, RZ, R242 ;  /* 0x000000fffff57224 */ /* 0x000fc400078e00f2 */
[----:B------:R-:W-:Y:S01]  /*1e150*/  IMAD.MOV.U32 R244, RZ, RZ, R243 ;  /* 0x000000fffff47224 */ /* 0x000fe200078e00f3 */
[----:B------:R-:W3:Y:S04]  /*1e160*/  LDL.LU R241, [R1+0x54] ;  /* 0x0000540001f17983 */ /* 0x000ee80000300800 */
[----:B------:R-:W3:Y:S04]  /*1e170*/  LDL.LU R242, [R1+0x58] ;  /* 0x0000580001f27983 */ /* 0x000ee80000300800 */
[----:B------:R-:W3:Y:S04]  /*1e180*/  LDL.LU R243, [R1+0x5c] ;  /* 0x00005c0001f37983 */ /* 0x000ee80000300800 */
[----:B------:R1:W-:Y:S04]  /*1e190*/  STL [R1+0x204c], R244 ;  /* 0x00204cf401007387 */ /* 0x0003e80000100800 */
[----:B------:R1:W-:Y:S04]  /*1e1a0*/  STL [R1+0x2048], R245 ;  /* 0x002048f501007387 */ /* 0x0003e80000100800 */
[----:B------:R-:W-:Y:S04]  /*1e1b0*/  STL [R1+0x2044], R48 ;  /* 0x0020443001007387 */ /* 0x000fe80000100800 */
[----:B------:R-:W-:Y:S01]  /*1e1c0*/  STL [R1+0x2040], R49 ;  /* 0x0020403101007387 */ /* 0x000fe20000100800 */
[C---:B--2---:R-:W-:Y:S08]  /*1e1d0*/  HMMA.1688.F32.TF32 R148, R228.reuse, R62, R148 ;  /* 0x0000003ee494723c */ /* 0x044ff00000081094 */
[----:B----4-:R-:W-:Y:S11]  /*1e1e0*/  HMMA.1688.F32.TF32 R236, R228, R50, R236 ;  /* 0x00000032e4ec723c */ /* 0x010ff600000810ec */
[----:B------:R-:W-:Y:S05]  /*1e1f0*/  @!UPT UIADD3 URZ, URZ, URZ, URZ ;  /* 0x0000003f3f3ff290 */ /* 0x000fea000fffe03f */
[----:B-1----:R-:W-:Y:S01]  /*1e200*/  IMAD.MOV.U32 R40, RZ, RZ, R148 ;  /* 0x000000ffff287224 */ /* 0x002fe200078e0094 */
        /* <DEDUP_REMOVED lines=8> */
[----:B------:R-:W-:Y:S01]  /*1e290*/  STL [R1+0x2058], R53 ;  /* 0x0020583501007387 */ /* 0x000fe20000100800 */
[----:B------:R-:W-:Y:S01]  /*1e2a0*/  IMAD.MOV.U32 R37, RZ, RZ, R239 ;  /* 0x000000ffff257224 */ /* 0x000fe200078e00ef */
[----:B------:R-:W-:Y:S01]  /*1e2b0*/  MOV R247, R237 ;  /* 0x000000ed00f77202 */ /* 0x000fe20000000f00 */
[----:B------:R-:W-:Y:S01]  /*1e2c0*/  IMAD.MOV.U32 R36, RZ, RZ, R238 ;  /* 0x000000ffff247224 */ /* 0x000fe200078e00ee */
[----:B------:R-:W-:Y:S01]  /*1e2d0*/  STL [R1+0x2054], R41 ;  /* 0x0020542901007387 */ /* 0x000fe20000100800 */
[----:B------:R-:W-:-:S03]  /*1e2e0*/  IMAD.MOV.U32 R246, RZ, RZ, R236 ;  /* 0x000000fffff67224 */ /* 0x000fc600078e00ec */
[----:B------:R-:W-:Y:S04]  /*1e2f0*/  STL [R1+0x2050], R40 ;  /* 0x0020502801007387 */ /* 0x000fe80000100800 */
[----:B------:R-:W4:Y:S04]  /*1e300*/  LDL.LU.64 R238, [R1+0x20b0] ;  /* 0x0020b00001ee7983 */ /* 0x000f280000300a00 */
[----:B------:R-:W4:Y:S04]  /*1e310*/  LDL.LU.64 R236, [R1+0x20a8] ;  /* 0x0020a80001ec7983 */ /* 0x000f280000300a00 */
[----:B------:R-:W-:Y:S04]  /*1e320*/  STL [R1+0x206c], R37 ;  /* 0x00206c2501007387 */ /* 0x000fe80000100800 */
[----:B------:R-:W-:Y:S01]  /*1e330*/  STL [R1+0x2068], R36 ;  /* 0x0020682401007387 */ /* 0x000fe20000100800 */
[----:B---3--:R-:W-:Y:S03]  /*1e340*/  HMMA.1688.F32.TF32 R240, R228, R46, R240 ;  /* 0x0000002ee4f0723c */ /* 0x008fe600000810f0 */
[----:B------:R-:W-:Y:S04]  /*1e350*/  STL [R1+0x2064], R247 ;  /* 0x002064f701007387 */ /* 0x000fe80000100800 */
[----:B------:R1:W-:Y:S04]  /*1e360*/  STL [R1+0x2060], R246 ;  /* 0x002060f601007387 */ /* 0x0003e80000100800 */
[----:B------:R-:W3:Y:S04]  /*1e370*/  LDL.LU R244, [R1+0x30] ;  /* 0x0000300001f47983 */ /* 0x000ee80000300800 */
[----:B------:R-:W3:Y:S09]  /*1e380*/  LDL.LU R245, [R1+0x34] ;  /* 0x0000340001f57983 */ /* 0x000ef20000300800 */
[----:B------:R-:W-:Y:S01]  /*1e390*/  IMAD.MOV.U32 R45, RZ, RZ, R242 ;  /* 0x000000ffff2d7224 */ /* 0x000fe200078e00f2 */
[----:B------:R-:W-:Y:S01]  /*1e3a0*/  MOV R44, R243 ;  /* 0x000000f3002c7202 */ /* 0x000fe20000000f00 */
[----:B------:R-:W-:Y:S01]  /*1e3b0*/  IMAD.MOV.U32 R56, RZ, RZ, R240 ;  /* 0x000000ffff387224 */ /* 0x000fe200078e00f0 */
[----:B------:R-:W4:Y:S01]  /*1e3c0*/  LDL.LU.64 R242, [R1+0x20a0] ;  /* 0x0020a00001f27983 */ /* 0x000f220000300a00 */
[----:B------:R-:W-:-:S03]  /*1e3d0*/  IMAD.MOV.U32 R57, RZ, RZ, R241 ;  /* 0x000000ffff397224 */ /* 0x000fc600078e00f1 */
[----:B------:R-:W4:Y:S01]  /*1e3e0*/  LDL.LU.64 R240, [R1+0x2098] ;  /* 0x0020980001f07983 */ /* 0x000f220000300a00 */
[----:B-1----:R-:W-:Y:S01]  /*1e3f0*/  IMAD.MOV.U32 R246, RZ, RZ, R252 ;  /* 0x000000fffff67224 */ /* 0x002fe200078e00fc */
[----:B------:R-:W-:Y:S01]  /*1e400*/  MOV R247, R2 ;  /* 0x0000000200f77202 */ /* 0x000fe20000000f00 */
[----:B------:R-:W-:Y:S01]  /*1e410*/  HMMA.1688.F32.TF32 R28, R28, R248, R232 ;  /* 0x000000f81c1c723c */ /* 0x000fe200000810e8 */
[----:B------:R-:W-:Y:S04]  /*1e420*/  LDS R232, [R3+0x2100] ;  /* 0x0021000003e87984 */ /* 0x000fe80000000800 */
[----:B------:R-:W-:Y:S04]  /*1e430*/  LDS R234, [R3+0x3100] ;  /* 0x0031000003ea7984 */ /* 0x000fe80000000800 */
[----:B------:R-:W-:Y:S04]  /*1e440*/  LDS R233, [R0+0x2100] ;  /* 0x0021000000e97984 */ /* 0x000fe80000000800 */
[----:B------:R-:W1:Y:S04]  /*1e450*/  LDS R235, [R0+0x3100] ;  /* 0x0031000000eb7984 */ /* 0x000e680000000800 */
[----:B------:R-:W-:Y:S04]  /*1e460*/  STL [R1+0x207c], R44 ;  /* 0x00207c2c01007387 */ /* 0x000fe80000100800 */
[----:B------:R-:W-:Y:S04]  /*1e470*/  STL [R1+0x2078], R45 ;  /* 0x0020782d01007387 */ /* 0x000fe80000100800 */
[----:B------:R1:W-:Y:S04]  /*1e480*/  STL [R1+0x2074], R57 ;  /* 0x0020743901007387 */ /* 0x0003e80000100800 */
[----:B------:R1:W-:Y:S02]  /*1e490*/  STL [R1+0x2070], R56 ;  /* 0x0020703801007387 */ /* 0x0003e40000100800 */
[-C--:B-1----:R-:W-:Y:S08]  /*1e4a0*/  HMMA.1688.F32.TF32 R188, R232, R38.reuse, R188 ;  /* 0x00000026e8bc723c */ /* 0x082ff000000810bc */
[C---:B--2---:R-:W-:Y:S08]  /*1e4b0*/  HMMA.1688.F32.TF32 R148, R228.reuse, R38, R148 ;  /* 0x00000026e494723c */ /* 0x044ff00000081094 */
[----:B---3--:R-:W-:Y:S11]  /*1e4c0*/  HMMA.1688.F32.TF32 R244, R228, R42, R244 ;  /* 0x0000002ae4f4723c */ /* 0x008ff600000810f4 */
[----:B------:R-:W-:Y:S05]  /*1e4d0*/  @!UPT UIADD3 URZ, URZ, URZ, URZ ;  /* 0x0000003f3f3ff290 */ /* 0x000fea000fffe03f */
[----:B------:R-:W-:Y:S02]  /*1e4e0*/  IMAD.MOV.U32 R41, RZ, RZ, R148 ;  /* 0x000000ffff297224 */ /* 0x000fe400078e0094 */
[----:B------:R-:W-:-:S06]  /*1e4f0*/  IMAD.MOV.U32 R40, RZ, RZ, R149 ;  /* 0x000000ffff287224 */ /* 0x000fcc00078e0095 */
[----:B------:R-:W-:Y:S02]  /*1e500*/  IMAD.MOV.U32 R48, RZ, RZ, R244 ;  /* 0x000000ffff307224 */ /* 0x000fe400078e00f4 */
[----:B------:R-:W-:Y:S01]  /*1e510*/  IMAD.MOV.U32 R49, RZ, RZ, R245 ;  /* 0x000000ffff317224 */ /* 0x000fe200078e00f5 */
[----:B------:R-:W-:Y:S01]  /*1e520*/  MOV R245, R151 ;  /* 0x0000009700f57202 */ /* 0x000fe20000000f00 */
[----:B------:R-:W-:Y:S02]  /*1e530*/  IMAD.MOV.U32 R244, RZ, RZ, R150 ;  /* 0x000000fffff47224 */ /* 0x000fe400078e0096 */
[----:B----4-:R-:W-:Y:S11]  /*1e540*/  HMMA.1688.F32.TF32 R148, R228, R250, R240 ;  /* 0x000000fae494723c */ /* 0x010ff600000810f0 */
[----:B------:R-:W-:Y:S11]  /*1e550*/  @!UPT UIADD3 URZ, URZ, URZ, URZ ;  /* 0x0000003f3f3ff290 */ /* 0x000ff6000fffe03f */
[----:B------:R-:W-:Y:S02]  /*1e560*/  @!UPT UIADD3 URZ, URZ, URZ, URZ ;  /* 0x0000003f3f3ff290 */ /* 0x000fe4000fffe03f */
[----:B------:R-:W-:Y:S01]  /*1e570*/  IMAD.MOV.U32 R243, RZ, RZ, R148 ;  /* 0x000000fffff37224 */ /* 0x000fe200078e0094 */
[----:B------:R-:W-:Y:S01]  /*1e580*/  MOV R240, R151 ;  /* 0x0000009700f07202 */ /* 0x000fe20000000f00 */
[----:B------:R-:W-:Y:S02]  /*1e590*/  IMAD.MOV.U32 R242, RZ, RZ, R149 ;  /* 0x000000fffff27224 */ /* 0x000fe400078e0095 */
[----:B------:R-:W-:Y:S02]  /*1e5a0*/  IMAD.MOV.U32 R241, RZ, RZ, R150 ;  /* 0x000000fffff17224 */ /* 0x000fe400078e0096 */
[----:B------:R-:W-:Y:S01]  /*1e5b0*/  HMMA.1688.F32.TF32 R148, R232, R58, R236 ;  /* 0x0000003ae894723c */ /* 0x000fe200000810ec */
[----:B------:R-:W-:Y:S01]  /*1e5c0*/  IMAD.MOV.U32 R61, RZ, RZ, R246 ;  /* 0x000000ffff3d7224 */ /* 0x000fe200078e00f6 */
[----:B------:R-:W-:-:S06]  /*1e5d0*/  MOV R60, R247 ;  /* 0x000000f7003c7202 */ /* 0x000fcc0000000f00 */
[C---:B------:R-:W-:Y:S11]  /*1e5e0*/  HMMA.1688.F32.TF32 R228, R232.reuse, R42, R184 ;  /* 0x0000002ae8e4723c */ /* 0x040ff600000810b8 */
[----:B------:R-:W-:Y:S05]  /*1e5f0*/  @!UPT UIADD3 URZ, URZ, URZ, URZ ;  /* 0x0000003f3f3ff290 */ /* 0x000fea000fffe03f */
[----:B------:R-:W-:Y:S01]  /*1e600*/  IMAD.MOV.U32 R247, RZ, RZ, R148 ;  /* 0x000000fffff77224 */ /* 0x000fe200078e0094 */
[----:B------:R-:W-:Y:S01]  /*1e610*/  MOV R53, R151 ;  /* 0x0000009700357202 */ /* 0x000fe20000000f00 */
[----:B------:R-:W-:Y:S02]  /*1e620*/  IMAD.MOV.U32 R246, RZ, RZ, R149 ;  /* 0x000000fffff67224 */ /* 0x000fe400078e0095 */
[----:B------:R-:W-:Y:S02]  /*1e630*/  IMAD.MOV.U32 R52, RZ, RZ, R150 ;  /* 0x000000ffff347224 */ /* 0x000fe400078e0096 */
[----:B------:R-:W-:Y:S08]  /*1e640*/  HMMA.1688.F32.TF32 R148, R232, R54, R168 ;  /* 0x00000036e894723c */ /* 0x000ff000000810a8 */
[----:B------:R-:W-:Y:S01]  /*1e650*/  HMMA.1688.F32.TF32 R184, R152, R58, R8 ;  /* 0x0000003a98b8723c */ /* 0x000fe20000081008 */
[----:B------:R-:W-:Y:S04]  /*1e660*/  LDS R8, [R3+0x2200] ;  /* 0x0022000003087984 */ /* 0x000fe80000000800 */
[----:B------:R-:W-:Y:S04]  /*1e670*/  LDS R10, [R3+0x3200] ;  /* 0x00320000030a7984 */ /* 0x000fe80000000800 */
[----:B------:R-:W-:Y:S04]  /*1e680*/  LDS R9, [R0+0x2200] ;  /* 0x0022000000097984 */ /* 0x000fe80000000800 */
[----:B------:R-:W1:Y:S01]  /*1e690*/  LDS R11, [R0+0x3200] ;  /* 0x00320000000b7984 */ /* 0x000e620000000800 */
[----:B------:R-:W-:Y:S02]  /*1e6a0*/  HMMA.1688.F32.TF32 R236, R232, R46, R180 ;  /* 0x0000002ee8ec723c */ /* 0x000fe400000810b4 */
[----:B------:R-:W-:Y:S01]  /*1e6b0*/  IMAD.MOV.U32 R57, RZ, RZ, R148 ;  /* 0x000000ffff397224 */ /* 0x000fe200078e0094 */
[----:B------:R-:W-:Y:S01]  /*1e6c0*/  MOV R36, R151 ;  /* 0x0000009700247202 */ /* 0x000fe20000000f00 */
[----:B------:R-:W-:-:S02]  /*1e6d0*/  IMAD.MOV.U32 R56, RZ, RZ, R149 ;  /* 0x000000ffff387224 */ /* 0x000fc400078e0095 */
[----:B------:R-:W-:Y:S02]  /*1e6e0*/  IMAD.MOV.U32 R37, RZ, RZ, R150 ;  /* 0x000000ffff257224 */ /* 0x000fe400078e0096 */
[----:B------:R-:W-:Y:S01]  /*1e6f0*/  HMMA.1688.F32.TF32 R148, R232, R62, R172 ;  /* 0x0000003ee894723c */ /* 0x000fe200000810ac */
[----:B------:R-:W-:Y:S04]  /*1e700*/  STL [R1+0x208c], R60 ;  /* 0x00208c3c01007387 */ /* 0x000fe80000100800 */
[----:B------:R-:W-:Y:S04]  /*1e710*/  STL [R1+0x2088], R61 ;  /* 0x0020883d01007387 */ /* 0x000fe80000100800 */
[----:B------:R2:W-:Y:S04]  /*1e720*/  STL [R1+0x2084], R49 ;  /* 0x0020843101007387 */ /* 0x0005e80000100800 */
[----:B------:R3:W-:Y:S04]  /*1e730*/  STL [R1+0x2080], R48 ;  /* 0x0020803001007387 */ /* 0x0007e80000100800 */
[----:B------:R-:W-:Y:S04]  /*1e740*/  STL [R1+0x2094], R40 ;  /* 0x0020942801007387 */ /* 0x000fe80000100800 */
[----:B------:R-:W-:Y:S04]  /*1e750*/  STL [R1+0x2090], R41 ;  /* 0x0020902901007387 */ /* 0x000fe80000100800 */
[----:B------:R-:W-:Y:S01]  /*1e760*/  STL [R1+0x1f94], R236 ;  /* 0x001f94ec01007387 */ /* 0x000fe20000100800 */
[----:B--2---:R-:W-:Y:S01]  /*1e770*/  IMAD.MOV.U32 R49, RZ, RZ, R148 ;  /* 0x000000ffff317224 */ /* 0x004fe200078e0094 */
[----:B------:R-:W-:Y:S01]  /*1e780*/  MOV R45, R151 ;  /* 0x00000097002d7202 */ /* 0x000fe20000000f00 */
[----:B---3--:R-:W-:Y:S01]  /*1e790*/  IMAD.MOV.U32 R48, RZ, RZ, R149 ;  /* 0x000000ffff307224 */ /* 0x008fe200078e0095 */
[----:B------:R-:W-:Y:S01]  /*1e7a0*/  STL [R1+0x1f90], R237 ;  /* 0x001f90ed01007387 */ /* 0x000fe20000100800 */
[----:B------:R-:W-:-:S02]  /*1e7b0*/  IMAD.MOV.U32 R44, RZ, RZ, R150 ;  /* 0x000000ffff2c7224 */ /* 0x000fc400078e0096 */
[----:B------:R-:W-:Y:S01]  /*1e7c0*/  HMMA.1688.F32.TF32 R148, R232, R50, R176 ;  /* 0x00000032e894723c */ /* 0x000fe200000810b0 */
[----:B------:R-:W-:Y:S04]  /*1e7d0*/  STL [R1+0x1f8c], R238 ;  /* 0x001f8cee01007387 */ /* 0x000fe80000100800 */
[----:B------:R1:W-:Y:S03]  /*1e7e0*/  STL [R1+0x1f88], R239 ;  /* 0x001f88ef01007387 */ /* 0x0003e60000100800 */
[----:B------:R-:W-:Y:S08]  /*1e7f0*/  HMMA.1688.F32.TF32 R176, R152, R62, R16 ;  /* 0x0000003e98b0723c */ /* 0x000ff00000081010 */
[C---:B-1----:R-:W-:Y:S08]  /*1e800*/  HMMA.1688.F32.TF32 R236, R8.reuse, R58, R224 ;  /* 0x0000003a08ec723c */ /* 0x042ff000000810e0 */
[----:B------:R-:W-:Y:S01]  /*1e810*/  HMMA.1688.F32.TF32 R16, R8, R54, R220 ;  /* 0x000000360810723c */ /* 0x000fe200000810dc */
[----:B------:R-:W-:Y:S04]  /*1e820*/  STL [R1+0x1fa0], R228 ;  /* 0x001fa0e401007387 */ /* 0x000fe80000100800 */
[----:B------:R-:W-:Y:S04]  /*1e830*/  STL [R1+0x1f9c], R229 ;  /* 0x001f9ce501007387 */ /* 0x000fe80000100800 */
[----:B------:R-:W-:Y:S04]  /*1e840*/  STL [R1+0x1f98], R230 ;  /* 0x001f98e601007387 */ /* 0x000fe80000100800 */
[----:B------:R1:W-:Y:S04]  /*1e850*/  STL [R1+0x1f84], R231 ;  /* 0x001f84e701007387 */ /* 0x0003e80000100800 */
[----:B------:R-:W-:Y:S01]  /*1e860*/  STL [R1+0x1fac], R188 ;  /* 0x001facbc01007387 */ /* 0x000fe20000100800 */
[----:B------:R-:W-:Y:S01]  /*1e870*/  IMAD.MOV.U32 R225, RZ, RZ, R238 ;  /* 0x000000ffffe17224 */ /* 0x000fe200078e00ee */
[----:B------:R-:W-:-:S02]  /*1e880*/  MOV R224, R239 ;  /* 0x000000ef00e07202 */ /* 0x000fc40000000f00 */
[----:B------:R-:W-:Y:S04]  /*1e890*/  STL [R1+0x1fa8], R189 ;  /* 0x001fa8bd01007387 */ /* 0x000fe80000100800 */
[----:B------:R-:W-:Y:S01]  /*1e8a0*/  STL [R1+0x1fa4], R190 ;  /* 0x001fa4be01007387 */ /* 0x000fe20000100800 */
[----:B------:R-:W-:Y:S02]  /*1e8b0*/  IMAD.MOV.U32 R238, RZ, RZ, R16 ;  /* 0x000000ffffee7224 */ /* 0x000fe400078e0010 */
[----:B------:R-:W-:Y:S01]  /*1e8c0*/  IMAD.MOV.U32 R239, RZ, RZ, R17 ;  /* 0x000000ffffef7224 */ /* 0x000fe200078e0011 */
[----:B------:R2:W-:Y:S01]  /*1e8d0*/  STL [R1+0x1f80], R191 ;  /* 0x001f80bf01007387 */ /* 0x0005e20000100800 */
[----:B-1----:R-:W-:Y:S01]  /*1e8e0*/  IMAD.MOV.U32 R231, RZ, RZ, R18 ;  /* 0x000000ffffe77224 */ /* 0x002fe200078e0012 */
[----:B--2---:R-:W-:-:S02]  /*1e8f0*/  MOV R191, R19 ;  /* 0x0000001300bf7202 */ /* 0x004fc40000000f00 */
[----:B------:R-:W-:Y:S01]  /*1e900*/  HMMA.1688.F32.TF32 R16, R8, R62, R68 ;  /* 0x0000003e0810723c */ /* 0x000fe20000081044 */
[----:B------:R-:W-:Y:S02]  /*1e910*/  IMAD.MOV.U32 R227, RZ, RZ, R236 ;  /* 0x000000ffffe37224 */ /* 0x000fe400078e00ec */
[----:B------:R-:W-:-:S05]  /*1e920*/  IMAD.MOV.U32 R226, RZ, RZ, R237 ;  /* 0x000000ffffe27224 */ /* 0x000fca00078e00ed */
[----:B------:R-:W-:Y:S01]  /*1e930*/  HMMA.1688.F32.TF32 R180, R152, R54, R12 ;  /* 0x0000003698b4723c */ /* 0x000fe2000008100c */
[----:B------:R-:W-:Y:S04]  /*1e940*/  LDS R12, [R3+0x2280] ;  /* 0x00228000030c7984 */ /* 0x000fe80000000800 */
[----:B------:R-:W-:Y:S04]  /*1e950*/  LDS R14, [R3+0x3280] ;  /* 0x00328000030e7984 */ /* 0x000fe80000000800 */
[----:B------:R-:W-:Y:S04]  /*1e960*/  LDS R13, [R0+0x2280] ;  /* 0x00228000000d7984 */ /* 0x000fe80000000800 */
[----:B------:R-:W1:Y:S03]  /*1e970*/  LDS R15, [R0+0x3280] ;  /* 0x00328000000f7984 */ /* 0x000e660000000800 */
[----:B------:R-:W-:Y:S01]  /*1e980*/  IMAD.MOV.U32 R229, RZ, RZ, R16 ;  /* 0x000000ffffe57224 */ /* 0x000fe200078e0010 */
[----:B------:R-:W-:Y:S01]  /*1e990*/  MOV R237, R19 ;  /* 0x0000001300ed7202 */ /* 0x000fe20000000f00 */
[----:B------:R-:W-:-:S02]  /*1e9a0*/  IMAD.MOV.U32 R230, RZ, RZ, R17 ;  /* 0x000000ffffe67224 */ /* 0x000fc400078e0011 */
[----:B------:R-:W-:Y:S02]  /*1e9b0*/  IMAD.MOV.U32 R236, RZ, RZ, R18 ;  /* 0x000000ffffec7224 */ /* 0x000fe400078e0012 */
[----:B------:R-:W-:Y:S08]  /*1e9c0*/  HMMA.1688.F32.TF32 R16, R8, R50, R156 ;  /* 0x000000320810723c */ /* 0x000ff0000008109c */
[C---:B------:R-:W-:Y:S08]  /*1e9d0*/  HMMA.1688.F32.TF32 R168, R152.reuse, R46, R24 ;  /* 0x0000002e98a8723c */ /* 0x040ff00000081018 */
[----:B------:R-:W-:Y:S08]  /*1e9e0*/  HMMA.1688.F32.TF32 R172, R152, R50, R20 ;  /* 0x0000003298ac723c */ /* 0x000ff00000081014 */
[----:B------:R-:W-:Y:S01]  /*1e9f0*/  HMMA.1688.F32.TF32 R192, R232, R250, R192 ;  /* 0x000000fae8c0723c */ /* 0x000fe200000810c0 */
[----:B------:R-:W-:Y:S01]  /*1ea00*/  IMAD.MOV.U32 R188, RZ, RZ, R16 ;  /* 0x000000ffffbc7224 */ /* 0x000fe200078e0010 */
[----:B------:R-:W-:Y:S01]  /*1ea10*/  MOV R228, R19 ;  /* 0x0000001300e47202 */ /* 0x000fe20000000f00 */
[----:B------:R-:W-:Y:S01]  /*1ea20*/  IMAD.MOV.U32 R189, RZ, RZ, R17 ;  /* 0x000000ffffbd7224 */ /* 0x000fe200078e0011 */
[----:B------:R-:W-:Y:S01]  /*1ea30*/  LDS R232, [R3+0x2300] ;  /* 0x0023000003e87984 */ /* 0x000fe20000000800 */
[----:B------:R-:W-:-:S03]  /*1ea40*/  IMAD.MOV.U32 R190, RZ, RZ, R18 ;  /* 0x000000ffffbe7224 */ /* 0x000fc600078e0012 */
[C---:B------:R-:W-:Y:S01]  /*1ea50*/  HMMA.1688.F32.TF32 R24, R8.reuse, R46, R72 ;  /* 0x0000002e0818723c */ /* 0x040fe20000081048 */
[----:B------:R-:W-:Y:S04]  /*1ea60*/  LDS R234, [R3+0x3300] ;  /* 0x0033000003ea7984 */ /* 0x000fe80000000800 */
[----:B------:R-:W-:Y:S03]  /*1ea70*/  LDS R233, [R0+0x2300] ;  /* 0x0023000000e97984 */ /* 0x000fe60000000800 */
[C---:B------:R-:W-:Y:S01]  /*1ea80*/  HMMA.1688.F32.TF32 R20, R8.reuse, R42, R200 ;  /* 0x0000002a0814723c */ /* 0x040fe200000810c8 */
[----:B------:R-:W2:Y:S01]  /*1ea90*/  LDS R235, [R0+0x3300] ;  /* 0x0033000000eb7984 */ /* 0x000ea20000000800 */
[----:B------:R-:W-:Y:S01]  /*1eaa0*/  IMAD.MOV.U32 R40, RZ, RZ, R148 ;  /* 0x000000ffff287224 */ /* 0x000fe200078e0094 */
[----:B------:R-:W-:Y:S01]  /*1eab0*/  MOV R61, R151 ;  /* 0x00000097003d7202 */ /* 0x000fe20000000f00 */
[----:B------:R-:W-:Y:S01]  /*1eac0*/  IMAD.MOV.U32 R41, RZ, RZ, R149 ;  /* 0x000000ffff297224 */ /* 0x000fe200078e0095 */
[----:B------:R-:W-:Y:S03]  /*1ead0*/  LDS R156, [R3+0x4180] ;  /* 0x00418000039c7984 */ /* 0x000fe60000000800 */
[C---:B------:R-:W-:Y:S01]  /*1eae0*/  HMMA.1688.F32.TF32 R16, R8.reuse, R38, R76 ;  /* 0x000000260810723c */ /* 0x040fe2000008104c */
[----:B------:R-:W-:Y:S01]  /*1eaf0*/  IMAD.MOV.U32 R60, RZ, RZ, R150 ;  /* 0x000000ffff3c7224 */ /* 0x000fe200078e0096 */
[----:B------:R-:W-:Y:S04]  /*1eb00*/  LDS R158, [R3+0x5180] ;  /* 0x00518000039e7984 */ /* 0x000fe80000000800 */
[----:B------:R-:W-:Y:S02]  /*1eb10*/  LDS R157, [R0+0x4180] ;  /* 0x00418000009d7984 */ /* 0x000fe40000000800 */
[----:B------:R-:W-:Y:S02]  /*1eb20*/  HMMA.1688.F32.TF32 R8, R8, R250, R204 ;  /* 0x000000fa0808723c */ /* 0x000fe400000810cc */
[----:B------:R-:W-:Y:S04]  /*1eb30*/  STL.64 [R1+0x1f0], R24 ;  /* 0x0001f01801007387 */ /* 0x000fe80000100a00 */
[----:B------:R-:W-:Y:S04]  /*1eb40*/  STL.64 [R1+0x1f8], R26 ;  /* 0x0001f81a01007387 */ /* 0x000fe80000100a00 */
[----:B------:R-:W-:Y:S04]  /*1eb50*/  STL.64 [R1+0x1e0], R20 ;  /* 0x0001e01401007387 */ /* 0x000fe80000100a00 */
[----:B------:R1:W-:Y:S04]  /*1eb60*/  STL.64 [R1+0x1e8], R22 ;  /* 0x0001e81601007387 */ /* 0x0003e80000100a00 */
[----:B------:R-:W-:Y:S04]  /*1eb70*/  STL.64 [R1+0x1d0], R16 ;  /* 0x0001d01001007387 */ /* 0x000fe80000100a00 */
[----:B------:R3:W-:Y:S01]  /*1eb80*/  STL.64 [R1+0x1d8], R18 ;  /* 0x0001d81201007387 */ /* 0x0007e20000100a00 */
[C---:B-1----:R-:W-:Y:S03]  /*1eb90*/  HMMA.1688.F32.TF32 R20, R12.reuse, R58, R80 ;  /* 0x0000003a0c14723c */ /* 0x042fe60000081050 */
[----:B------:R-:W-:Y:S04]  /*1eba0*/  STL.64 [R1+0x60], R8 ;  /* 0x0000600801007387 */ /* 0x000fe80000100a00 */
[----:B------:R1:W-:Y:S01]  /*1ebb0*/  STL.64 [R1+0x68], R10 ;  /* 0x0000680a01007387 */ /* 0x0003e20000100a00 */
[C---:B---3--:R-:W-:Y:S03]  /*1ebc0*/  HMMA.1688.F32.TF32 R16, R12.reuse, R54, R208 ;  /* 0x000000360c10723c */ /* 0x048fe600000810d0 */
[----:B------:R-:W-:Y:S05]  /*1ebd0*/  LDS R159, [R0+0x5180] ;  /* 0x00518000009f7984 */ /* 0x000fea0000000800 */
[C---:B-1----:R-:W-:Y:S07]  /*1ebe0*/  HMMA.1688.F32.TF32 R8, R12.reuse, R62, R84 ;  /* 0x0000003e0c08723c */ /* 0x042fee0000081054 */
[----:B------:R-:W-:Y:S04]  /*1ebf0*/  STL.64 [R1+0x50], R20 ;  /* 0x0000501401007387 */ /* 0x000fe80000100a00 */
[----:B------:R1:W-:Y:S04]  /*1ec00*/  STL.64 [R1+0x58], R22 ;  /* 0x0000581601007387 */ /* 0x0003e80000100a00 */
[----:B------:R-:W-:Y:S04]  /*1ec10*/  STL.64 [R1+0x1b0], R16 ;  /* 0x0001b01001007387 */ /* 0x000fe80000100a00 */
[----:B------:R3:W-:Y:S01]  /*1ec20*/  STL.64 [R1+0x1b8], R18 ;  /* 0x0001b81201007387 */ /* 0x0007e20000100a00 */
[C---:B-1----:R-:W-:Y:S03]  /*1ec30*/  HMMA.1688.F32.TF32 R20, R12.reuse, R50, R212 ;  /* 0x000000320c14723c */ /* 0x042fe600000810d4 */
[----:B------:R-:W-:Y:S04]  /*1ec40*/  STL.64 [R1+0x1a0], R8 ;  /* 0x0001a00801007387 */ /* 0x000fe80000100a00 */
[----:B------:R1:W-:Y:S01]  /*1ec50*/  STL.64 [R1+0x1a8], R10 ;  /* 0x0001a80a01007387 */ /* 0x0003e20000100a00 */
[----:B---3--:R-:W-:Y:S08]  /*1ec60*/  HMMA.1688.F32.TF32 R16, R12, R46, R88 ;  /* 0x0000002e0c10723c */ /* 0x008ff00000081058 */
[C---:B------:R-:W-:Y:S08]  /*1ec70*/  HMMA.1688.F32.TF32 R144, R152.reuse, R42, R144 ;  /* 0x0000002a9890723c */ /* 0x040ff00000081090 */
[----:B------:R-:W-:Y:S08]  /*1ec80*/  HMMA.1688.F32.TF32 R148, R152, R38, R32 ;  /* 0x000000269894723c */ /* 0x000ff00000081020 */
[----:B-1----:R-:W-:Y:S01]  /*1ec90*/  HMMA.1688.F32.TF32 R8, R12, R42, R92 ;  /* 0x0000002a0c08723c */ /* 0x002fe2000008105c */
[----:B------:R-:W-:Y:S04]  /*1eca0*/  STL.64 [R1+0x190], R20 ;  /* 0x0001901401007387 */ /* 0x000fe80000100a00 */
[----:B------:R-:W-:Y:S04]  /*1ecb0*/  STL.64 [R1+0x198], R22 ;  /* 0x0001981601007387 */ /* 0x000fe80000100a00 */
[----:B------:R-:W-:Y:S04]  /*1ecc0*/  STL.64 [R1+0x180], R16 ;  /* 0x0001801001007387 */ /* 0x000fe80000100a00 */
[----:B------:R1:W-:Y:S01]  /*1ecd0*/  STL.64 [R1+0x188], R18 ;  /* 0x0001881201007387 */ /* 0x0003e20000100a00 */
[----:B------:R-:W-:Y:S01]  /*1ece0*/  IMAD.MOV.U32 R86, RZ, RZ, R244 ;  /* 0x000000ffff567224 */ /* 0x000fe200078e00f4 */
[----:B------:R-:W-:-:S02]  /*1ecf0*/  MOV R87, R245 ;  /* 0x000000f500577202 */ /* 0x000fc40000000f00 */
[----:B------:R-:W-:Y:S04]  /*1ed00*/  LDS R88, [R3+0x4080] ;  /* 0x0040800003587984 */ /* 0x000fe80000000800 */
[----:B------:R-:W-:Y:S01]  /*1ed10*/  LDS R90, [R3+0x5080] ;  /* 0x00508000035a7984 */ /* 0x000fe20000000800 */
[----:B-1----:R-:W-:Y:S02]  /*1ed20*/  HMMA.1688.F32.TF32 R16, R12, R38, R196 ;  /* 0x000000260c10723c */ /* 0x002fe400000810c4 */
[----:B------:R-:W-:Y:S01]  /*1ed30*/  IMAD.MOV.U32 R252, RZ, RZ, R10 ;  /* 0x000000fffffc7224 */ /* 0x000fe200078e000a */
[----:B------:R2:W-:Y:S01]  /*1ed40*/  STL.64 [R1+0x170], R8 ;  /* 0x0001700801007387 */ /* 0x0005e20000100a00 */
[----:B------:R-:W-:-:S03]  /*1ed50*/  IMAD.MOV.U32 R2, RZ, RZ, R11 ;  /* 0x000000ffff027224 */ /* 0x000fc600078e000b */
[----:B------:R-:W-:Y:S01]  /*1ed60*/  LDS R89, [R0+0x4080] ;  /* 0x0040800000597984 */ /* 0x000fe20000000800 */
[----:B------:R-:W-:Y:S03]  /*1ed70*/  HMMA.1688.F32.TF32 R12, R12, R250, R100 ;  /* 0x000000fa0c0c723c */ /* 0x000fe60000081064 */
[----:B------:R-:W-:Y:S05]  /*1ed80*/  LDS R91, [R0+0x5080] ;  /* 0x00508000005b7984 */ /* 0x000fea0000000800 */
[C---:B--2---:R-:W-:Y:S01]  /*1ed90*/  HMMA.1688.F32.TF32 R8, R232.reuse, R58, R104 ;  /* 0x0000003ae808723c */ /* 0x044fe20000081068 */
[----:B------:R-:W-:Y:S04]  /*1eda0*/  STL [R1+0x1f74], R2 ;  /* 0x001f740201007387 */ /* 0x000fe80000100800 */
[----:B------:R-:W-:Y:S04]  /*1edb0*/  STL [R1+0x1f70], R252 ;  /* 0x001f70fc01007387 */ /* 0x000fe80000100800 */
[----:B------:R-:W-:Y:S04]  /*1edc0*/  STL.64 [R1+0x160], R16 ;  /* 0x0001601001007387 */ /* 0x000fe80000100a00 */
[----:B------:R1:W-:Y:S04]  /*1edd0*/  STL.64 [R1+0x168], R18 ;  /* 0x0001681201007387 */ /* 0x0003e80000100a00 */
[----:B------:R-:W-:Y:S04]  /*1ede0*/  STL.64 [R1+0x150], R12 ;  /* 0x0001500c01007387 */ /* 0x000fe80000100a00 */
[----:B------:R2:W-:Y:S04]  /*1edf0*/  STL.64 [R1+0x158], R14 ;  /* 0x0001580e01007387 */ /* 0x0005e80000100a00 */
[----:B------:R-:W-:Y:S01]  /*1ee00*/  STL.64 [R1+0x140], R8 ;  /* 0x0001400801007387 */ /* 0x000fe20000100a00 */
[C---:B-1----:R-:W-:Y:S03]  /*1ee10*/  HMMA.1688.F32.TF32 R16, R232.reuse, R54, R108 ;  /* 0x00000036e810723c */ /* 0x042fe6000008106c */
[----:B------:R1:W-:Y:S05]  /*1ee20*/  STL.64 [R1+0x148], R10 ;  /* 0x0001480a01007387 */ /* 0x0003ea0000100a00 */
[C---:B--2---:R-:W-:Y:S08]  /*1ee30*/  HMMA.1688.F32.TF32 R12, R232.reuse, R62, R112 ;  /* 0x0000003ee80c723c */ /* 0x044ff00000081070 */
[----:B-1----:R-:W-:Y:S07]  /*1ee40*/  HMMA.1688.F32.TF32 R8, R232, R50, R116 ;  /* 0x00000032e808723c */ /* 0x002fee0000081074 */
[----:B------:R-:W-:Y:S04]  /*1ee50*/  STL.64 [R1+0x130], R16 ;  /* 0x0001301001007387 */ /* 0x000fe80000100a00 */
[----:B------:R-:W-:Y:S04]  /*1ee60*/  STL.64 [R1+0x138], R18 ;  /* 0x0001381201007387 */ /* 0x000fe80000100a00 */
[----:B------:R-:W-:Y:S04]  /*1ee70*/  STL.64 [R1+0x120], R12 ;  /* 0x0001200c01007387 */ /* 0x000fe80000100a00 */
[----:B------:R-:W-:Y:S05]  /*1ee80*/  STL.64 [R1+0x128], R14 ;  /* 0x0001280e01007387 */ /* 0x000fea0000100a00 */
[----:B------:R-:W-:Y:S01]  /*1ee90*/  MOV R252, R11 ;  /* 0x0000000b00fc7202 */ /* 0x000fe20000000f00 */
[----:B------:R-:W-:Y:S01]  /*1eea0*/  IMAD.MOV.U32 R2, RZ, RZ, R10 ;  /* 0x000000ffff027224 */ /* 0x000fe200078e000a */
[----:B------:R1:W-:Y:S04]  /*1eeb0*/  STL.64 [R1+0x110], R8 ;  /* 0x0001100801007387 */ /* 0x0003e80000100a00 */
[----:B------:R2:W-:Y:S04]  /*1eec0*/  STL [R1+0x1f7c], R252 ;  /* 0x001f7cfc01007387 */ /* 0x0005e80000100800 */
[----:B------:R3:W-:Y:S04]  /*1eed0*/  STL [R1+0x1f78], R2 ;  /* 0x001f780201007387 */ /* 0x0007e80000100800 */
[----:B-1----:R-:W4:Y:S01]  /*1eee0*/  LDL R8, [R1+0xfb8] ;  /* 0x000fb80001087983 */ /* 0x002f220000100800 */
[----:B------:R-:W-:Y:S03]  /*1eef0*/  HMMA.1688.F32.TF32 R152, R152, R250, R4 ;  /* 0x000000fa9898723c */ /* 0x000fe60000081004 */
[----:B------:R-:W-:Y:S04]  /*1ef00*/  LDS R4, [R3+0x2380] ;  /* 0x0023800003047984 */ /* 0x000fe80000000800 */
[----:B------:R-:W-:Y:S04]  /*1ef10*/  LDS R6, [R3+0x3380] ;  /* 0x0033800003067984 */ /* 0x000fe80000000800 */
[----:B------:R-:W-:Y:S04]  /*1ef20*/  LDS R5, [R0+0x2380] ;  /* 0x0023800000057984 */ /* 0x000fe80000000800 */
[----:B------:R-:W1:Y:S01]  /*1ef30*/  LDS R7, [R0+0x3380] ;  /* 0x0033800000077984 */ /* 0x000e620000000800 */
[----:B------:R-:W-:Y:S01]  /*1ef40*/  HMMA.1688.F32.TF32 R16, R232, R46, R120 ;  /* 0x0000002ee810723c */ /* 0x000fe20000081078 */
[----:B------:R-:W-:-:S02]  /*1ef50*/  IMAD.MOV.U32 R104, RZ, RZ, R40 ;  /* 0x000000ffff687224 */ /* 0x000fc400078e0028 */
[----:B------:R-:W-:Y:S02]  /*1ef60*/  IMAD.MOV.U32 R105, RZ, RZ, R41 ;  /* 0x000000ffff697224 */ /* 0x000fe400078e0029 */
[----:B------:R-:W-:Y:S01]  /*1ef70*/  IMAD.MOV.U32 R106, RZ, RZ, R60 ;  /* 0x000000ffff6a7224 */ /* 0x000fe200078e003c */
[----:B------:R-:W-:Y:S01]  /*1ef80*/  MOV R107, R61 ;  /* 0x0000003d006b7202 */ /* 0x000fe20000000f00 */
[----:B------:R-:W-:Y:S01]  /*1ef90*/  IMAD.MOV.U32 R100, RZ, RZ, R49 ;  /* 0x000000ffff647224 */ /* 0x000fe200078e0031 */
[----:B------:R-:W-:Y:S01]  /*1efa0*/  HMMA.1688.F32.TF32 R12, R232, R42, R124 ;  /* 0x0000002ae80c723c */ /* 0x000fe2000008107c */
[----:B------:R-:W-:Y:S01]  /*1efb0*/  IMAD.MOV.U32 R101, RZ, RZ, R48 ;  /* 0x000000ffff657224 */ /* 0x000fe200078e0030 */
[----:B------:R-:W-:Y:S01]  /*1efc0*/  MOV R103, R45 ;  /* 0x0000002d00677202 */ /* 0x000fe20000000f00 */
[----:B------:R-:W-:Y:S02]  /*1efd0*/  IMAD.MOV.U32 R102, RZ, RZ, R44 ;  /* 0x000000ffff667224 */ /* 0x000fe400078e002c */
[----:B------:R-:W-:-:S02]  /*1efe0*/  IMAD.MOV.U32 R108, RZ, RZ, R57 ;  /* 0x000000ffff6c7224 */ /* 0x000fc400078e0039 */
[----:B------:R-:W-:Y:S01]  /*1eff0*/  IMAD.MOV.U32 R109, RZ, RZ, R56 ;  /* 0x000000ffff6d7224 */ /* 0x000fe200078e0038 */
[----:B------:R-:W-:Y:S01]  /*1f000*/  MOV R111, R36 ;  /* 0x00000024006f7202 */ /* 0x000fe20000000f00 */
[----:B------:R-:W-:Y:S02]  /*1f010*/  IMAD.MOV.U32 R110, RZ, RZ, R37 ;  /* 0x000000ffff6e7224 */ /* 0x000fe400078e0025 */
[----:B------:R-:W-:Y:S02]  /*1f020*/  IMAD.MOV.U32 R92, RZ, RZ, R247 ;  /* 0x000000ffff5c7224 */ /* 0x000fe400078e00f7 */
[----:B------:R-:W-:Y:S01]  /*1f030*/  IMAD.MOV.U32 R93, RZ, RZ, R246 ;  /* 0x000000ffff5d7224 */ /* 0x000fe200078e00f6 */
[----:B------:R-:W-:Y:S01]  /*1f040*/  MOV R95, R53 ;  /* 0x00000035005f7202 */ /* 0x000fe20000000f00 */
[----:B------:R-:W-:Y:S04]  /*1f050*/  STL.64 [R1+0x100], R16 ;  /* 0x0001001001007387 */ /* 0x000fe80000100a00 */
[----:B------:R-:W-:Y:S04]  /*1f060*/  STL.64 [R1+0x108], R18 ;  /* 0x0001081201007387 */ /* 0x000fe80000100a00 */
[----:B------:R1:W-:Y:S01]  /*1f070*/  STL.64 [R1+0xf0], R12 ;  /* 0x0000f00c01007387 */ /* 0x0003e20000100a00 */
[----:B--2---:R-:W-:-:S02]  /*1f080*/  IMAD.MOV.U32 R252, RZ, RZ, R14 ;  /* 0x000000fffffc7224 */ /* 0x004fc400078e000e */
[----:B---3--:R-:W-:Y:S01]  /*1f090*/  IMAD.MOV.U32 R2, RZ, RZ, R15 ;  /* 0x000000ffff027224 */ /* 0x008fe200078e000f */
[----:B------:R-:W-:Y:S01]  /*1f0a0*/  LDS R120, [R3+0x4100] ;  /* 0x0041000003787984 */ /* 0x000fe20000000800 */
[----:B-1----:R-:W-:Y:S01]  /*1f0b0*/  HMMA.1688.F32.TF32 R196, R4, R58, R140 ;  /* 0x0000003a04c4723c */ /* 0x002fe2000008108c */
[----:B------:R-:W-:Y:S02]  /*1f0c0*/  IMAD.MOV.U32 R94, RZ, RZ, R52 ;  /* 0x000000ffff5e7224 */ /* 0x000fe400078e0034 */
[----:B------:R-:W-:Y:S04]  /*1f0d0*/  LDS R122, [R3+0x5100] ;  /* 0x00510000037a7984 */ /* 0x000fe80000000800 */
[----:B------:R-:W-:Y:S01]  /*1f0e0*/  LDS R121, [R0+0x4100] ;  /* 0x0041000000797984 */ /* 0x000fe20000000800 */
[----:B------:R-:W-:Y:S03]  /*1f0f0*/  HMMA.1688.F32.TF32 R12, R232, R38, R128 ;  /* 0x00000026e80c723c */ /* 0x000fe60000081080 */
[----:B------:R-:W-:Y:S01]  /*1f100*/  LDS R123, [R0+0x5100] ;  /* 0x00510000007b7984 */ /* 0x000fe20000000800 */
[----:B------:R-:W-:Y:S01]  /*1f110*/  IMAD.MOV.U32 R114, RZ, RZ, R241 ;  /* 0x000000ffff727224 */ /* 0x000fe200078e00f1 */
[----:B------:R-:W-:-:S02]  /*1f120*/  MOV R115, R240 ;  /* 0x000000f000737202 */ /* 0x000fc40000000f00 */
[----:B------:R-:W-:Y:S01]  /*1f130*/  LDS R58, [R3+0x5000] ;  /* 0x00500000033a7984 */ /* 0x000fe20000000800 */
[----:B------:R-:W-:Y:S03]  /*1f140*/  HMMA.1688.F32.TF32 R232, R232, R250, R136 ;  /* 0x000000fae8e8723c */ /* 0x000fe60000081088 */
[----:B------:R-:W-:Y:S05]  /*1f150*/  LDS R59, [R0+0x5000] ;  /* 0x00500000003b7984 */ /* 0x000fea0000000800 */
[C---:B------:R-:W-:Y:S08]  /*1f160*/  HMMA.1688.F32.TF32 R200, R4.reuse, R54, R160 ;  /* 0x0000003604c8723c */ /* 0x040ff000000810a0 */
[C---:B------:R-:W-:Y:S08]  /*1f170*/  HMMA.1688.F32.TF32 R204, R4.reuse, R62, R164 ;  /* 0x0000003e04cc723c */ /* 0x040ff000000810a4 */
[C---:B------:R-:W-:Y:S08]  /*1f180*/  HMMA.1688.F32.TF32 R208, R4.reuse, R50, R132 ;  /* 0x0000003204d0723c */ /* 0x040ff00000081084 */
[C---:B------:R-:W-:Y:S08]  /*1f190*/  HMMA.1688.F32.TF32 R212, R4.reuse, R46, R96 ;  /* 0x0000002e04d4723c */ /* 0x040ff00000081060 */
[C---:B------:R-:W-:Y:S01]  /*1f1a0*/  HMMA.1688.F32.TF32 R216, R4.reuse, R42, R216 ;  /* 0x0000002a04d8723c */ /* 0x040fe200000810d8 */
[----:B------:R-:W-:Y:S07]  /*1f1b0*/  STL.64 [R1+0x1ee8], R234 ;  /* 0x001ee8ea01007387 */ /* 0x000fee0000100a00 */
[C---:B------:R-:W-:Y:S01]  /*1f1c0*/  HMMA.1688.F32.TF32 R220, R4.reuse, R38, R64 ;  /* 0x0000002604dc723c */ /* 0x040fe20000081040 */
[----:B------:R4:W-:Y:S07]  /*1f1d0*/  STL.64 [R1+0xe0], R12 ;  /* 0x0000e00c01007387 */ /* 0x0009ee0000100a00 */
[----:B------:R-:W-:Y:S01]  /*1f1e0*/  HMMA.1688.F32.TF32 R248, R4, R250, R28 ;  /* 0x000000fa04f8723c */ /* 0x000fe2000008101c */
[----:B------:R-:W-:Y:S04]  /*1f1f0*/  STL.64 [R1+0xe8], R14 ;  /* 0x0000e80e01007387 */ /* 0x000fe80000100a00 */
[----:B------:R-:W-:Y:S04]  /*1f200*/  STL.64 [R1+0x1ee0], R232 ;  /* 0x001ee0e801007387 */ /* 0x000fe80000100a00 */
[----:B------:R-:W-:Y:S04]  /*1f210*/  STL.64 [R1+0x1ef8], R198 ;  /* 0x001ef8c601007387 */ /* 0x000fe80000100a00 */
[----:B------:R-:W-:Y:S04]  /*1f220*/  STL.64 [R1+0x1ef0], R196 ;  /* 0x001ef0c401007387 */ /* 0x000fe80000100a00 */
[----:B------:R-:W-:Y:S04]  /*1f230*/  STL.64 [R1+0x1f08], R202 ;  /* 0x001f08ca01007387 */ /* 0x000fe80000100a00 */
[----:B------:R1:W-:Y:S04]  /*1f240*/  STL.64 [R1+0x1f00], R200 ;  /* 0x001f00c801007387 */ /* 0x0003e80000100a00 */
[----:B------:R-:W-:Y:S04]  /*1f250*/  STL.64 [R1+0x1f18], R206 ;  /* 0x001f18ce01007387 */ /* 0x000fe80000100a00 */
[----:B------:R-:W-:Y:S01]  /*1f260*/  STL.64 [R1+0x1f10], R204 ;  /* 0x001f10cc01007387 */ /* 0x000fe20000100a00 */
[----:B------:R-:W-:-:S03]  /*1f270*/  IMAD.U32 R4, RZ, RZ, UR4 ;  /* 0x00000004ff047e24 */ /* 0x000fc6000f8e00ff */
[----:B------:R-:W-:Y:S04]  /*1f280*/  STL.64 [R1+0x1f28], R210 ;  /* 0x001f28d201007387 */ /* 0x000fe80000100a00 */
        /* <DEDUP_REMOVED lines=9> */
[----:B------:R-:W2:Y:S04]  /*1f320*/  LDL.LU R40, [R1+0x2094] ;  /* 0x0020940001287983 */ /* 0x000ea80000300800 */
[----:B------:R-:W3:Y:S04]  /*1f330*/  LDL.LU R41, [R1+0x2090] ;  /* 0x0020900001297983 */ /* 0x000ee80000300800 */
[----:B------:R-:W3:Y:S01]  /*1f340*/  LDL.LU R60, [R1+0x208c] ;  /* 0x00208c00013c7983 */ /* 0x000ee20000300800 */
[----:B----4-:R-:W-:-:S05]  /*1f350*/  LEA R12, R4, R8, 0x10 ;  /* 0x00000008040c7211 */ /* 0x010fca00078e80ff */
[----:B------:R-:W-:Y:S04]  /*1f360*/  STL [R1+0x390], R12 ;  /* 0x0003900c01007387 */ /* 0x000fe80000100800 */
[----:B------:R-:W4:Y:S04]  /*1f370*/  LDL.LU R61, [R1+0x2088] ;  /* 0x00208800013d7983 */ /* 0x000f280000300800 */
        /* <DEDUP_REMOVED lines=12> */
[----:B------:R-:W2:Y:S04]  /*1f440*/  LDSM.16.M88.4 R32, [R12+0x44000] ;  /* 0x044000000c20783b */ /* 0x000ea80000000200 */
[----:B------:R-:W-:Y:S04]  /*1f450*/  LDSM.16.M88.4 R20, [R12+0x4a000] ;  /* 0x04a000000c14783b */ /* 0x000fe80000000200 */
[----:B------:R-:W-:Y:S01]  /*1f460*/  LDSM.16.M88.4 R28, [R12+0x46000] ;  /* 0x046000000c1c783b */ /* 0x000fe20000000200 */
[----:B-1----:R-:W-:-:S02]  /*1f470*/  IMAD.MOV.U32 R200, RZ, RZ, R238 ;  /* 0x000000ffffc87224 */ /* 0x002fc400078e00ee */
[----:B------:R-:W-:Y:S02]  /*1f480*/  IMAD.MOV.U32 R201, RZ, RZ, R239 ;  /* 0x000000ffffc97224 */ /* 0x000fe400078e00ef */
[----:B------:R-:W-:Y:S01]  /*1f490*/  IMAD.MOV.U32 R202, RZ, RZ, R231 ;  /* 0x000000ffffca7224 */ /* 0x000fe200078e00e7 */
[----:B------:R-:W-:Y:S01]  /*1f4a0*/  MOV R203, R191 ;  /* 0x000000bf00cb7202 */ /* 0x000fe20000000f00 */
[----:B------:R-:W-:Y:S04]  /*1f4b0*/  LDSM.16.M88.4 R8, [R12+0x40000] ;  /* 0x040000000c08783b */ /* 0x000fe80000000200 */
[----:B------:R-:W-:Y:S04]  /*1f4c0*/  LDSM.16.M88.4 R4, [R12+0x42000] ;  /* 0x042000000c04783b */ /* 0x000fe80000000200 */
[----:B------:R-:W-:Y:S04]  /*1f4d0*/  LDSM.16.M88.4 R24, [R12+0x48000] ;  /* 0x048000000c18783b */ /* 0x000fe80000000200 */
[----:B------:R-:W-:Y:S04]  /*1f4e0*/  LDSM.16.M88.4 R16, [R12+0x4c000] ;  /* 0x04c000000c10783b */ /* 0x000fe80000000200 */
[----:B------:R-:W-:Y:S01]  /*1f4f0*/  LDSM.16.M88.4 R12, [R12+0x4e000] ;  /* 0x04e000000c0c783b */ /* 0x000fe20000000200 */
[----:B--2---:R-:W-:-:S02]  /*1f500*/  IMAD.MOV.U32 R85, RZ, RZ, R40 ;  /* 0x000000ffff557224 */ /* 0x004fc400078e0028 */
[----:B---3--:R-:W-:Y:S02]  /*1f510*/  IMAD.MOV.U32 R84, RZ, RZ, R41 ;  /* 0x000000ffff547224 */ /* 0x008fe400078e0029 */
[----:B------:R-:W2:Y:S04]  /*1f520*/  LDL.LU R41, [R1+0x2054] ;  /* 0x0020540001297983 */ /* 0x000ea80000300800 */
[----:B------:R-:W3:Y:S04]  /*1f530*/  LDL.LU R40, [R1+0x2050] ;  /* 0x0020500001287983 */ /* 0x000ee80000300800 */
[----:B------:R-:W3:Y:S01]  /*1f540*/  LDL.LU R244, [R1+0x204c] ;  /* 0x00204c0001f47983 */ /* 0x000ee20000300800 */
[----:B------:R-:W-:-:S03]  /*1f550*/  MOV R83, R60 ;  /* 0x0000003c00537202 */ /* 0x000fc60000000f00 */
[----:B------:R-:W3:Y:S01]  /*1f560*/  LDL.LU R245, [R1+0x2048] ;  /* 0x0020480001f57983 */ /* 0x000ee20000300800 */
[----:B----4-:R-:W-:Y:S02]  /*1f570*/  IMAD.MOV.U32 R82, RZ, RZ, R61 ;  /* 0x000000ffff527224 */ /* 0x010fe400078e003d */
[----:B------:R-:W-:Y:S02]  /*1f580*/  IMAD.MOV.U32 R81, RZ, RZ, R49 ;  /* 0x000000ffff517224 */ /* 0x000fe400078e0031 */
[----:B------:R-:W-:Y:S02]  /*1f590*/  IMAD.MOV.U32 R80, RZ, RZ, R48 ;  /* 0x000000ffff507224 */ /* 0x000fe400078e0030 */
[----:B------:R-:W4:Y:S04]  /*1f5a0*/  LDL.LU R48, [R1+0x2044] ;  /* 0x0020440001307983 */ /* 0x000f280000300800 */
[----:B------:R-:W4:Y:S04]  /*1f5b0*/  LDL.LU R49, [R1+0x2040] ;  /* 0x0020400001317983 */ /* 0x000f280000300800 */
[----:B------:R-:W4:Y:S01]  /*1f5c0*/  LDL.LU R61, [R1+0x203c] ;  /* 0x00203c00013d7983 */ /* 0x000f220000300800 */
[----:B------:R-:W-:-:S03]  /*1f5d0*/  IMAD.MOV.U32 R77, RZ, RZ, R57 ;  /* 0x000000ffff4d7224 */ /* 0x000fc600078e0039 */
[----:B------:R-:W4:Y:S01]  /*1f5e0*/  LDL.LU R60, [R1+0x2038] ;  /* 0x00203800013c7983 */ /* 0x000f220000300800 */
[----:B------:R-:W-:-:S03]  /*1f5f0*/  IMAD.MOV.U32 R76, RZ, RZ, R56 ;  /* 0x000000ffff4c7224 */ /* 0x000fc600078e0038 */
[----:B------:R-:W4:Y:S04]  /*1f600*/  LDL.LU R56, [R1+0x2034] ;  /* 0x0020340001387983 */ /* 0x000f280000300800 */
[----:B------:R-:W4:Y:S01]  /*1f610*/  LDL.LU R57, [R1+0x2030] ;  /* 0x0020300001397983 */ /* 0x000f220000300800 */
[----:B------:R-:W-:Y:S01]  /*1f620*/  IMAD.MOV.U32 R78, RZ, RZ, R45 ;  /* 0x000000ffff4e7224 */ /* 0x000fe200078e002d */
[----:B------:R-:W-:Y:S02]  /*1f630*/  MOV R79, R44 ;  /* 0x0000002c004f7202 */ /* 0x000fe40000000f00 */
[----:B------:R-:W4:Y:S01]  /*1f640*/  LDL.LU R45, [R1+0x202c] ;  /* 0x00202c00012d7983 */ /* 0x000f220000300800 */
[----:B------:R-:W-:Y:S02]  /*1f650*/  IMAD.MOV.U32 R74, RZ, RZ, R36 ;  /* 0x000000ffff4a7224 */ /* 0x000fe400078e0024 */
[----:B------:R-:W-:Y:S01]  /*1f660*/  IMAD.MOV.U32 R73, RZ, RZ, R247 ;  /* 0x000000ffff497224 */ /* 0x000fe200078e00f7 */
[----:B------:R-:W4:Y:S01]  /*1f670*/  LDL.LU R44, [R1+0x2028] ;  /* 0x00202800012c7983 */ /* 0x000f220000300800 */
[----:B------:R-:W-:-:S03]  /*1f680*/  IMAD.MOV.U32 R72, RZ, RZ, R246 ;  /* 0x000000ffff487224 */ /* 0x000fc600078e00f6 */
[----:B------:R-:W4:Y:S01]  /*1f690*/  LDL.LU R246, [R1+0x2024] ;  /* 0x0020240001f67983 */ /* 0x000f220000300800 */
[----:B------:R-:W-:-:S03]  /*1f6a0*/  MOV R75, R37 ;  /* 0x00000025004b7202 */ /* 0x000fc60000000f00 */
[----:B------:R-:W4:Y:S04]  /*1f6b0*/  LDL.LU R247, [R1+0x2020] ;  /* 0x0020200001f77983 */ /* 0x000f280000300800 */
[----:B------:R-:W4:Y:S01]  /*1f6c0*/  LDL.LU R36, [R1+0x201c] ;  /* 0x00201c0001247983 */ /* 0x000f220000300800 */
[----:B------:R-:W-:-:S03]  /*1f6d0*/  IMAD.MOV.U32 R70, RZ, RZ, R53 ;  /* 0x000000ffff467224 */ /* 0x000fc600078e0035 */
[----:B------:R-:W4:Y:S01]  /*1f6e0*/  LDL.LU R37, [R1+0x2018] ;  /* 0x0020180001257983 */ /* 0x000f220000300800 */
[----:B------:R-:W-:Y:S01]  /*1f6f0*/  MOV R71, R52 ;  /* 0x0000003400477202 */ /* 0x000fe20000000f00 */
[----:B--2---:R-:W-:Y:S02]  /*1f700*/  IMAD.MOV.U32 R69, RZ, RZ, R41 ;  /* 0x000000ffff457224 */ /* 0x004fe400078e0029 */
[----:B---3--:R-:W-:Y:S02]  /*1f710*/  IMAD.MOV.U32 R68, RZ, RZ, R40 ;  /* 0x000000ffff447224 */ /* 0x008fe400078e0028 */
[----:B------:R-:W2:Y:S04]  /*1f720*/  LDL.LU R40, [R1+0x2014] ;  /* 0x0020140001287983 */ /* 0x000ea80000300800 */
[----:B------:R-:W3:Y:S04]  /*1f730*/  LDL.LU R41, [R1+0x2010] ;  /* 0x0020100001297983 */ /* 0x000ee80000300800 */
[----:B------:R-:W2:Y:S01]  /*1f740*/  LDL.LU R53, [R1+0x200c] ;  /* 0x00200c0001357983 */ /* 0x000ea20000300800 */
[----:B------:R-:W-:-:S03]  /*1f750*/  IMAD.MOV.U32 R118, RZ, RZ, R245 ;  /* 0x000000ffff767224 */ /* 0x000fc600078e00f5 */
[----:B------:R-:W3:Y:S01]  /*1f760*/  LDL.LU R52, [R1+0x2008] ;  /* 0x0020080001347983 */ /* 0x000ee20000300800 */
[----:B------:R-:W-:Y:S01]  /*1f770*/  MOV R119, R244 ;  /* 0x000000f400777202 */ /* 0x000fe20000000f00 */
[----:B----4-:R-:W-:Y:S02]  /*1f780*/  IMAD.MOV.U32 R117, RZ, RZ, R48 ;  /* 0x000000ffff757224 */ /* 0x010fe400078e0030 */
        /* <DEDUP_REMOVED lines=19> */
[----:B------:R-:W4:Y:S04]  /*1f8c0*/  LDL.LU R44, [R1+0x1fdc] ;  /* 0x001fdc00012c7983 */ /* 0x000f280000300800 */
[----:B------:R-:W4:Y:S01]  /*1f8d0*/  LDL.LU R45, [R1+0x1fd8] ;  /* 0x001fd800012d7983 */ /* 0x000f220000300800 */
[----:B--2---:R-:W-:Y:S01]  /*1f8e0*/  MOV R235, R53 ;  /* 0x0000003500eb7202 */ /* 0x004fe20000000f00 */
[----:B---3--:R-:W-:-:S02]  /*1f8f0*/  IMAD.MOV.U32 R234, RZ, RZ, R52 ;  /* 0x000000ffffea7224 */ /* 0x008fc400078e0034 */
[----:B----4-:R-:W-:Y:S02]  /*1f900*/  IMAD.MOV.U32 R233, RZ, RZ, R49 ;  /* 0x000000ffffe97224 */ /* 0x010fe400078e0031 */
[----:B------:R-:W-:Y:S02]  /*1f910*/  IMAD.MOV.U32 R232, RZ, RZ, R48 ;  /* 0x000000ffffe87224 */ /* 0x000fe400078e0030 */
[----:B------:R-:W2:Y:S04]  /*1f920*/  LDL.LU R48, [R1+0x1fd4] ;  /* 0x001fd40001307983 */ /* 0x000ea80000300800 */
[----:B------:R-:W3:Y:S04]  /*1f930*/  LDL.LU R49, [R1+0x1fd0] ;  /* 0x001fd00001317983 */ /* 0x000ee80000300800 */
[----:B------:R-:W4:Y:S01]  /*1f940*/  LDL.LU R52, [R1+0x1fcc] ;  /* 0x001fcc0001347983 */ /* 0x000f220000300800 */
[----:B------:R-:W-:-:S03]  /*1f950*/  IMAD.MOV.U32 R141, RZ, RZ, R57 ;  /* 0x000000ffff8d7224 */ /* 0x000fc600078e0039 */
[----:B------:R-:W2:Y:S01]  /*1f960*/  LDL.LU R53, [R1+0x1fc8] ;  /* 0x001fc80001357983 */ /* 0x000ea20000300800 */
[----:B------:R-:W-:-:S03]  /*1f970*/  IMAD.MOV.U32 R140, RZ, RZ, R56 ;  /* 0x000000ffff8c7224 */ /* 0x000fc600078e0038 */
[----:B------:R-:W2:Y:S04]  /*1f980*/  LDL.LU R56, [R1+0x1fc4] ;  /* 0x001fc40001387983 */ /* 0x000ea80000300800 */
[----:B------:R-:W3:Y:S01]  /*1f990*/  LDL.LU R57, [R1+0x1fc0] ;  /* 0x001fc00001397983 */ /* 0x000ee20000300800 */
[----:B------:R-:W-:Y:S01]  /*1f9a0*/  HMMA.1688.F32.TF32 R100, R120, R32, R100 ;  /* 0x000000207864723c */ /* 0x000fe20000081064 */
[----:B------:R-:W-:Y:S01]  /*1f9b0*/  IMAD.MOV.U32 R142, RZ, RZ, R244 ;  /* 0x000000ffff8e7224 */ /* 0x000fe200078e00f4 */
[----:B------:R-:W-:Y:S01]  /*1f9c0*/  MOV R143, R245 ;  /* 0x000000f5008f7202 */ /* 0x000fe20000000f00 */
[----:B------:R-:W4:Y:S01]  /*1f9d0*/  LDL.LU R244, [R1+0x1fbc] ;  /* 0x001fbc0001f47983 */ /* 0x000f220000300800 */
[----:B------:R-:W-:Y:S01]  /*1f9e0*/  IMAD.MOV.U32 R198, RZ, RZ, R61 ;  /* 0x000000ffffc67224 */ /* 0x000fe200078e003d */
[----:B------:R-:W-:Y:S01]  /*1f9f0*/  MOV R199, R60 ;  /* 0x0000003c00c77202 */ /* 0x000fe20000000f00 */
[----:B------:R-:W-:Y:S01]  /*1fa00*/  IMAD.MOV.U32 R197, RZ, RZ, R247 ;  /* 0x000000ffffc57224 */ /* 0x000fe200078e00f7 */
[----:B------:R-:W4:Y:S01]  /*1fa10*/  LDL.LU R245, [R1+0x1fb8] ;  /* 0x001fb80001f57983 */ /* 0x000f220000300800 */
[----:B------:R-:W-:-:S03]  /*1fa20*/  IMAD.MOV.U32 R196, RZ, RZ, R246 ;  /* 0x000000ffffc47224 */ /* 0x000fc600078e00f6 */
[----:B------:R-:W4:Y:S01]  /*1fa30*/  LDL.LU R246, [R1+0x1fb4] ;  /* 0x001fb40001f67983 */ /* 0x000f220000300800 */
[----:B------:R-:W-:-:S03]  /*1fa40*/  IMAD.MOV.U32 R136, RZ, RZ, R41 ;  /* 0x000000ffff887224 */ /* 0x000fc600078e0029 */
[----:B------:R-:W4:Y:S01]  /*1fa50*/  LDL.LU R247, [R1+0x1fb0] ;  /* 0x001fb00001f77983 */ /* 0x000f220000300800 */
[----:B------:R-:W-:-:S07]  /*1fa60*/  IMAD.MOV.U32 R137, RZ, RZ, R40 ;  /* 0x000000ffff897224 */ /* 0x000fce00078e0028 */
[----:B------:R-:W-:Y:S01]  /*1fa70*/  STL [R1+0x1edc], R103 ;  /* 0x001edc6701007387 */ /* 0x000fe20000100800 */
[----:B--2---:R-:W-:-:S03]  /*1fa80*/  IMAD.MOV.U32 R241, RZ, RZ, R56 ;  /* 0x000000fffff17224 */ /* 0x004fc600078e0038 */
[----:B------:R-:W-:Y:S01]  /*1fa90*/  LDS R56, [R3+0x4000] ;  /* 0x0040000003387984 */ /* 0x000fe20000000800 */
[----:B---3--:R-:W-:-:S03]  /*1faa0*/  IMAD.MOV.U32 R240, RZ, RZ, R57 ;  /* 0x000000fffff07224 */ /* 0x008fc600078e0039 */
[----:B------:R-:W1:Y:S01]  /*1fab0*/  LDS R57, [R0+0x4000] ;  /* 0x0040000000397984 */ /* 0x000e620000000800 */
[----:B------:R-:W-:Y:S02]  /*1fac0*/  IMAD.MOV.U32 R160, RZ, RZ, R49 ;  /* 0x000000ffffa07224 */ /* 0x000fe400078e0031 */
[----:B------:R-:W-:Y:S02]  /*1fad0*/  IMAD.MOV.U32 R161, RZ, RZ, R48 ;  /* 0x000000ffffa17224 */ /* 0x000fe400078e0030 */
[----:B-1----:R-:W-:Y:S07]  /*1fae0*/  HMMA.1688.F32.TF32 R48, R56, R20, R232 ;  /* 0x000000143830723c */ /* 0x002fee00000810e8 */
[----:B------:R-:W-:-:S02]  /*1faf0*/  IMAD.MOV.U32 R232, RZ, RZ, R188 ;  /* 0x000000ffffe87224 */ /* 0x000fc400078e00bc */
[----:B------:R-:W2:Y:S01]  /*1fb00*/  LDL.LU R188, [R1+0x1fac] ;  /* 0x001fac0001bc7983 */ /* 0x000ea20000300800 */
[----:B------:R-:W-:Y:S01]  /*1fb10*/  IMAD.MOV.U32 R233, RZ, RZ, R189 ;  /* 0x000000ffffe97224 */ /* 0x000fe200078e00bd */
[----:B------:R-:W-:Y:S01]  /*1fb20*/  HMMA.1688.F32.TF32 R40, R56, R28, R196 ;  /* 0x0000001c3828723c */ /* 0x000fe200000810c4 */
[----:B------:R-:W-:Y:S01]  /*1fb30*/  IMAD.MOV.U32 R234, RZ, RZ, R190 ;  /* 0x000000ffffea7224 */ /* 0x000fe200078e00be */
[----:B------:R-:W2:Y:S01]  /*1fb40*/  LDL.LU R189, [R1+0x1fa8] ;  /* 0x001fa80001bd7983 */ /* 0x000ea20000300800 */
[----:B------:R-:W-:-:S03]  /*1fb50*/  MOV R235, R228 ;  /* 0x000000e400eb7202 */ /* 0x000fc60000000f00 */
[----:B------:R-:W2:Y:S01]  /*1fb60*/  LDL.LU R190, [R1+0x1fa4] ;  /* 0x001fa40001be7983 */ /* 0x000ea20000300800 */
[----:B------:R-:W-:Y:S02]  /*1fb70*/  IMAD.MOV.U32 R196, RZ, RZ, R229 ;  /* 0x000000ffffc47224 */ /* 0x000fe400078e00e5 */
[----:B------:R-:W-:Y:S01]  /*1fb80*/  IMAD.MOV.U32 R197, RZ, RZ, R230 ;  /* 0x000000ffffc57224 */ /* 0x000fe200078e00e6 */
[----:B------:R-:W3:Y:S01]  /*1fb90*/  LDL.LU R228, [R1+0x1fa0] ;  /* 0x001fa00001e47983 */ /* 0x000ee20000300800 */
[----:B------:R-:W-:Y:S01]  /*1fba0*/  IMAD.MOV.U32 R198, RZ, RZ, R236 ;  /* 0x000000ffffc67224 */ /* 0x000fe200078e00ec */
[----:B------:R-:W-:Y:S02]  /*1fbb0*/  MOV R199, R237 ;  /* 0x000000ed00c77202 */ /* 0x000fe40000000f00 */
[----:B------:R-:W3:Y:S04]  /*1fbc0*/  LDL.LU R229, [R1+0x1f9c] ;  /* 0x001f9c0001e57983 */ /* 0x000ee80000300800 */
[----:B------:R-:W3:Y:S04]  /*1fbd0*/  LDL.LU R230, [R1+0x1f98] ;  /* 0x001f980001e67983 */ /* 0x000ee80000300800 */
[----:B------:R-:W2:Y:S04]  /*1fbe0*/  LDL.LU R236, [R1+0x1f94] ;  /* 0x001f940001ec7983 */ /* 0x000ea80000300800 */
[----:B------:R-:W2:Y:S04]  /*1fbf0*/  LDL.LU R237, [R1+0x1f90] ;  /* 0x001f900001ed7983 */ /* 0x000ea80000300800 */
[----:B------:R-:W2:Y:S04]  /*1fc00*/  LDL.LU R238, [R1+0x1f8c] ;  /* 0x001f8c0001ee7983 */ /* 0x000ea80000300800 */
[----:B------:R-:W2:Y:S04]  /*1fc10*/  LDL.LU R239, [R1+0x1f88] ;  /* 0x001f880001ef7983 */ /* 0x000ea80000300800 */
[----:B------:R-:W3:Y:S04]  /*1fc20*/  LDL.LU R231, [R1+0x1f84] ;  /* 0x001f840001e77983 */ /* 0x000ee80000300800 */
[----:B------:R-:W2:Y:S01]  /*1fc30*/  LDL.LU R191, [R1+0x1f80] ;  /* 0x001f800001bf7983 */ /* 0x000ea20000300800 */
[----:B------:R-:W-:Y:S01]  /*1fc40*/  IMAD.MOV.U32 R112, RZ, RZ, R243 ;  /* 0x000000ffff707224 */ /* 0x000fe200078e00f3 */
[----:B----4-:R-:W-:Y:S01]  /*1fc50*/  MOV R243, R52 ;  /* 0x0000003400f37202 */ /* 0x010fe20000000f00 */
[----:B------:R-:W-:Y:S01]  /*1fc60*/  IMAD.MOV.U32 R113, RZ, RZ, R242 ;  /* 0x000000ffff717224 */ /* 0x000fe200078e00f2 */
[----:B------:R-:W-:Y:S01]  /*1fc70*/  MOV R163, R44 ;  /* 0x0000002c00a37202 */ /* 0x000fe20000000f00 */
[----:B------:R-:W-:Y:S01]  /*1fc80*/  IMAD.MOV.U32 R242, RZ, RZ, R53 ;  /* 0x000000fffff27224 */ /* 0x000fe200078e0035 */
[----:B------:R-:W-:Y:S01]  /*1fc90*/  MOV R139, R36 ;  /* 0x00000024008b7202 */ /* 0x000fe20000000f00 */
[----:B------:R-:W-:-:S02]  /*1fca0*/  IMAD.MOV.U32 R162, RZ, RZ, R45 ;  /* 0x000000ffffa27224 */ /* 0x000fc400078e002d */
[----:B------:R-:W-:Y:S01]  /*1fcb0*/  IMAD.MOV.U32 R138, RZ, RZ, R37 ;  /* 0x000000ffff8a7224 */ /* 0x000fe200078e0025 */
[C---:B------:R-:W-:Y:S08]  /*1fcc0*/  HMMA.1688.F32.TF32 R244, R56.reuse, R8, R244 ;  /* 0x0000000838f4723c */ /* 0x040ff000000810f4 */
[C---:B------:R-:W-:Y:S08]  /*1fcd0*/  HMMA.1688.F32.TF32 R240, R56.reuse, R4, R240 ;  /* 0x0000000438f0723c */ /* 0x040ff000000810f0 */
[C---:B------:R-:W-:Y:S01]  /*1fce0*/  HMMA.1688.F32.TF32 R36, R56.reuse, R32, R160 ;  /* 0x000000203824723c */ /* 0x040fe200000810a0 */
[----:B------:R-:W-:Y:S01]  /*1fcf0*/  IMAD.MOV.U32 R164, RZ, RZ, R227 ;  /* 0x000000ffffa47224 */ /* 0x000fe200078e00e3 */
[----:B------:R-:W-:Y:S01]  /*1fd00*/  MOV R167, R224 ;  /* 0x000000e000a77202 */ /* 0x000fe20000000f00 */
[----:B------:R-:W-:Y:S01]  /*1fd10*/  IMAD.MOV.U32 R165, RZ, RZ, R226 ;  /* 0x000000ffffa57224 */ /* 0x000fe200078e00e2 */
[----:B------:R-:W-:Y:S04]  /*1fd20*/  LDS R160, [R3+0x4280] ;  /* 0x0042800003a07984 */ /* 0x000fe80000000800 */
[C---:B------:R-:W-:Y:S01]  /*1fd30*/  HMMA.1688.F32.TF32 R44, R56.reuse, R24, R140 ;  /* 0x00000018382c723c */ /* 0x040fe2000008108c */
[----:B------:R-:W-:Y:S01]  /*1fd40*/  IMAD.MOV.U32 R166, RZ, RZ, R225 ;  /* 0x000000ffffa67224 */ /* 0x000fe200078e00e1 */
[----:B------:R-:W-:Y:S04]  /*1fd50*/  LDS R162, [R3+0x5280] ;  /* 0x0052800003a27984 */ /* 0x000fe80000000800 */
[----:B------:R-:W-:Y:S02]  /*1fd60*/  LDS R161, [R0+0x4280] ;  /* 0x0042800000a17984 */ /* 0x000fe40000000800 */
[C---:B------:R-:W-:Y:S02]  /*1fd70*/  HMMA.1688.F32.TF32 R52, R56.reuse, R16, R136 ;  /* 0x000000103834723c */ /* 0x040fe40000081088 */
[----:B------:R-:W-:Y:S04]  /*1fd80*/  LDS R163, [R0+0x5280] ;  /* 0x0052800000a37984 */ /* 0x000fe80000000800 */
[----:B------:R-:W-:Y:S02]  /*1fd90*/  LDS R224, [R3+0x4380] ;  /* 0x0043800003e07984 */ /* 0x000fe40000000800 */
[----:B------:R-:W-:Y:S02]  /*1fda0*/  HMMA.1688.F32.TF32 R56, R56, R12, R128 ;  /* 0x0000000c3838723c */ /* 0x000fe40000081080 */
[----:B------:R-:W-:Y:S04]  /*1fdb0*/  LDS R226, [R3+0x5380] ;  /* 0x0053800003e27984 */ /* 0x000fe80000000800 */
[----:B------:R-:W-:Y:S02]  /*1fdc0*/  LDS R225, [R0+0x4380] ;  /* 0x0043800000e17984 */ /* 0x000fe40000000800 */
[-C--:B------:R-:W-:Y:S02]  /*1fdd0*/  HMMA.1688.F32.TF32 R60, R88, R8.reuse, R124 ;  /* 0x00000008583c723c */ /* 0x080fe4000008107c */
[----:B------:R-:W-:Y:S06]  /*1fde0*/  LDS R227, [R0+0x5380] ;  /* 0x0053800000e37984 */ /* 0x000fec0000000800 */
[C---:B------:R-:W-:Y:S08]  /*1fdf0*/  HMMA.1688.F32.TF32 R124, R156.reuse, R8, R184 ;  /* 0x000000089c7c723c */ /* 0x040ff000000810b8 */
[C---:B------:R-:W-:Y:S08]  /*1fe00*/  HMMA.1688.F32.TF32 R128, R156.reuse, R4, R180 ;  /* 0x000000049c80723c */ /* 0x040ff000000810b4 */
        /* <DEDUP_REMOVED lines=8> */
[----:B------:R-:W-:Y:S01]  /*1fe90*/  LDS R157, [R0+0x4200] ;  /* 0x00420000009d7984 */ /* 0x000fe20000000800 */
[----:B------:R-:W-:Y:S03]  /*1fea0*/  HMMA.1688.F32.TF32 R104, R120, R28, R104 ;  /* 0x0000001c7868723c */ /* 0x000fe60000081068 */
[----:B------:R-:W1:Y:S05]  /*1feb0*/  LDS R159, [R0+0x5200] ;  /* 0x00520000009f7984 */ /* 0x000e6a0000000800 */
[C---:B------:R-:W-:Y:S08]  /*1fec0*/  HMMA.1688.F32.TF32 R64, R88.reuse, R4, R116 ;  /* 0x000000045840723c */ /* 0x040ff00000081074 */
[C---:B------:R-:W-:Y:S08]  /*1fed0*/  HMMA.1688.F32.TF32 R68, R88.reuse, R32, R68 ;  /* 0x000000205844723c */ /* 0x040ff00000081044 */
[C---:B------:R-:W-:Y:S08]  /*1fee0*/  HMMA.1688.F32.TF32 R72, R88.reuse, R28, R72 ;  /* 0x0000001c5848723c */ /* 0x040ff00000081048 */
[C---:B------:R-:W-:Y:S08]  /*1fef0*/  HMMA.1688.F32.TF32 R76, R88.reuse, R24, R76 ;  /* 0x00000018584c723c */ /* 0x040ff0000008104c */
[C---:B------:R-:W-:Y:S08]  /*1ff00*/  HMMA.1688.F32.TF32 R80, R88.reuse, R20, R80 ;  /* 0x000000145850723c */ /* 0x040ff00000081050 */
[C---:B------:R-:W-:Y:S08]  /*1ff10*/  HMMA.1688.F32.TF32 R84, R88.reuse, R16, R84 ;  /* 0x000000105854723c */ /* 0x040ff00000081054 */
[----:B------:R-:W-:Y:S08]  /*1ff20*/  HMMA.1688.F32.TF32 R88, R88, R12, R112 ;  /* 0x0000000c5858723c */ /* 0x000ff00000081070 */
[C---:B------:R-:W-:Y:S08]  /*1ff30*/  HMMA.1688.F32.TF32 R96, R120.reuse, R4, R108 ;  /* 0x000000047860723c */ /* 0x040ff0000008106c */
[C---:B------:R-:W-:Y:S01]  /*1ff40*/  HMMA.1688.F32.TF32 R92, R120.reuse, R8, R92 ;  /* 0x00000008785c723c */ /* 0x040fe2000008105c */
[----:B------:R-:W-:Y:S04]  /*1ff50*/  STL [R1+0x1ed8], R105 ;  /* 0x001ed86901007387 */ /* 0x000fe80000100800 */
[----:B------:R-:W-:Y:S04]  /*1ff60*/  STL [R1+0x1ed4], R106 ;  /* 0x001ed46a01007387 */ /* 0x000fe80000100800 */
[----:B------:R-:W-:Y:S01]  /*1ff70*/  STL [R1+0x1ed0], R107 ;  /* 0x001ed06b01007387 */ /* 0x000fe20000100800 */
[C---:B---3--:R-:W-:Y:S08]  /*1ff80*/  HMMA.1688.F32.TF32 R112, R120.reuse, R20, R228 ;  /* 0x000000147870723c */ /* 0x048ff000000810e4 */
[C---:B--2---:R-:W-:Y:S08]  /*1ff90*/  HMMA.1688.F32.TF32 R116, R120.reuse, R16, R188 ;  /* 0x000000107874723c */ /* 0x044ff000000810bc */
[C---:B------:R-:W-:Y:S08]  /*1ffa0*/  HMMA.1688.F32.TF32 R108, R120.reuse, R24, R236 ;  /* 0x00000018786c723c */ /* 0x040ff000000810ec */
[----:B------:R-:W-:Y:S01]  /*1ffb0*/  HMMA.1688.F32.TF32 R120, R120, R12, R192 ;  /* 0x0000000c7878723c */ /* 0x000fe200000810c0 */
[----:B------:R-:W-:Y:S04]  /*1ffc0*/  STL [R1+0x1e9c], R112 ;  /* 0x001e9c7001007387 */ /* 0x000fe80000100800 */
        /* <DEDUP_REMOVED lines=10> */
[----:B------:R1:W-:Y:S01]  /*20070*/  STL [R1+0x1eb0], R123 ;  /* 0x001eb07b01007387 */ /* 0x0003e20000100800 */
[----:B------:R-:W-:-:S02]  /*20080*/  IMAD.MOV.U32 R230, RZ, RZ, R252 ;  /* 0x000000ffffe67224 */ /* 0x000fc400078e00fc */
[----:B------:R-:W-:Y:S01]  /*20090*/  IMAD.MOV.U32 R231, RZ, RZ, R2 ;  /* 0x000000ffffe77224 */ /* 0x000fe200078e0002 */
[----:B------:R-:W-:Y:S04]  /*200a0*/  LDS R192, [R3+0x4300] ;  /* 0x0043000003c07984 */ /* 0x000fe80000000800 */
[----:B------:R-:W-:Y:S01]  /*200b0*/  LDS R194, [R3+0x5300] ;  /* 0x0053000003c27984 */ /* 0x000fe20000000800 */
[C---:B-1----:R-:W-:Y:S03]  /*200c0*/  HMMA.1688.F32.TF32 R120, R156.reuse, R8, R164 ;  /* 0x000000089c78723c */ /* 0x042fe600000810a4 */
[----:B------:R-:W-:Y:S04]  /*200d0*/  STL [R1+0x1ecc], R124 ;  /* 0x001ecc7c01007387 */ /* 0x000fe80000100800 */
[----:B------:R-:W-:Y:S04]  /*200e0*/  STL [R1+0x1ec8], R125 ;  /* 0x001ec87d01007387 */ /* 0x000fe80000100800 */
[----:B------:R-:W-:Y:S04]  /*200f0*/  STL [R1+0x1ec4], R126 ;  /* 0x001ec47e01007387 */ /* 0x000fe80000100800 */
[----:B------:R1:W-:Y:S04]  /*20100*/  STL [R1+0x1ec0], R127 ;  /* 0x001ec07f01007387 */ /* 0x0003e80000100800 */
[----:B------:R-:W-:Y:S04]  /*20110*/  LDS R193, [R0+0x4300] ;  /* 0x0043000000c17984 */ /* 0x000fe80000000800 */
[----:B------:R-:W2:Y:S04]  /*20120*/  LDS R195, [R0+0x5300] ;  /* 0x0053000000c37984 */ /* 0x000ea80000000800 */
[----:B------:R-:W-:Y:S04]  /*20130*/  STL.64 [R1+0xd0], R120 ;  /* 0x0000d07801007387 */ /* 0x000fe80000100a00 */
[----:B------:R3:W-:Y:S04]  /*20140*/  STL.64 [R1+0xd8], R122 ;  /* 0x0000d87a01007387 */ /* 0x0007e80000100a00 */
[----:B------:R-:W4:Y:S04]  /*20150*/  LDL.LU R236, [R1+0xe0] ;  /* 0x0000e00001ec7983 */ /* 0x000f280000300800 */
[----:B------:R-:W4:Y:S04]  /*20160*/  LDL.LU R237, [R1+0xe4] ;  /* 0x0000e40001ed7983 */ /* 0x000f280000300800 */
[----:B------:R-:W4:Y:S04]  /*20170*/  LDL.LU R238, [R1+0xe8] ;  /* 0x0000e80001ee7983 */ /* 0x000f280000300800 */
[----:B------:R-:W4:Y:S04]  /*20180*/  LDL.LU R239, [R1+0xec] ;  /* 0x0000ec0001ef7983 */ /* 0x000f280000300800 */
[----:B------:R-:W2:Y:S04]  /*20190*/  LDL.LU R228, [R1+0xf0] ;  /* 0x0000f00001e47983 */ /* 0x000ea80000300800 */
[----:B------:R-:W2:Y:S04]  /*201a0*/  LDL.LU R229, [R1+0xf4] ;  /* 0x0000f40001e57983 */ /* 0x000ea80000300800 */
[----:B------:R-:W2:Y:S04]  /*201b0*/  LDL.LU R252, [R1+0x1f7c] ;  /* 0x001f7c0001fc7983 */ /* 0x000ea80000300800 */
        /* <DEDUP_REMOVED lines=12> */
[----:B------:R-:W4:Y:S01]  /*20280*/  LDL.LU R175, [R1+0x15c] ;  /* 0x00015c0001af7983 */ /* 0x000f220000300800 */
[C---:B-1----:R-:W-:Y:S03]  /*20290*/  HMMA.1688.F32.TF32 R124, R156.reuse, R28, R232 ;  /* 0x0000001c9c7c723c */ /* 0x042fe600000810e8 */
[----:B------:R-:W4:Y:S04]  /*202a0*/  LDL.LU R168, [R1+0x160] ;  /* 0x0001600001a87983 */ /* 0x000f280000300800 */
[----:B------:R-:W4:Y:S04]  /*202b0*/  LDL.LU R169, [R1+0x164] ;  /* 0x0001640001a97983 */ /* 0x000f280000300800 */
[----:B------:R-:W4:Y:S04]  /*202c0*/  LDL.LU R170, [R1+0x168] ;  /* 0x0001680001aa7983 */ /* 0x000f280000300800 */
[----:B------:R-:W4:Y:S01]  /*202d0*/  LDL.LU R171, [R1+0x16c] ;  /* 0x00016c0001ab7983 */ /* 0x000f220000300800 */
[C---:B---3--:R-:W-:Y:S03]  /*202e0*/  HMMA.1688.F32.TF32 R120, R156.reuse, R32, R196 ;  /* 0x000000209c78723c */ /* 0x048fe600000810c4 */
        /* <DEDUP_REMOVED lines=32> */
[----:B------:R-:W-:Y:S03]  /*204f0*/  HMMA.1688.F32.TF32 R116, R156, R4, R200 ;  /* 0x000000049c74723c */ /* 0x000fe600000810c8 */
        /* <DEDUP_REMOVED lines=9> */
[----:B------:R-:W-:-:S03]  /*20590*/  IMAD.MOV.U32 R114, RZ, RZ, R118 ;  /* 0x000000ffff727224 */ /* 0x000fc600078e0076 */
[----:B------:R-:W3:Y:S01]  /*205a0*/  LDL.LU R177, [R1+0x134] ;  /* 0x0001340001b17983 */ /* 0x000ee20000300800 */
[----:B------:R-:W-:-:S03]  /*205b0*/  MOV R115, R119 ;  /* 0x0000007700737202 */ /* 0x000fc60000000f00 */
[----:B------:R-:W3:Y:S01]  /*205c0*/  LDL.LU R178, [R1+0x138] ;  /* 0x0001380001b27983 */ /* 0x000ee20000300800 */
[----:B------:R-:W-:Y:S01]  /*205d0*/  IMAD.MOV.U32 R112, RZ, RZ, R116 ;  /* 0x000000ffff707224 */ /* 0x000fe200078e0074 */
[----:B------:R-:W-:Y:S02]  /*205e0*/  MOV R119, R123 ;  /* 0x0000007b00777202 */ /* 0x000fe40000000f00 */
[----:B------:R-:W3:Y:S01]  /*205f0*/  LDL.LU R179, [R1+0x13c] ;  /* 0x00013c0001b37983 */ /* 0x000ee20000300800 */
[----:B------:R-:W-:Y:S01]  /*20600*/  IMAD.MOV.U32 R113, RZ, RZ, R117 ;  /* 0x000000ffff717224 */ /* 0x000fe200078e0075 */
[----:B------:R-:W-:Y:S01]  /*20610*/  MOV R123, R127 ;  /* 0x0000007f007b7202 */ /* 0x000fe20000000f00 */
[----:B------:R-:W-:Y:S01]  /*20620*/  IMAD.MOV.U32 R118, RZ, RZ, R122 ;  /* 0x000000ffff767224 */ /* 0x000fe200078e007a */
[----:B------:R-:W3:Y:S01]  /*20630*/  LDL.LU R184, [R1+0x110] ;  /* 0x0001100001b87983 */ /* 0x000ee20000300800 */
[----:B------:R-:W-:Y:S02]  /*20640*/  IMAD.MOV.U32 R116, RZ, RZ, R120 ;  /* 0x000000ffff747224 */ /* 0x000fe400078e0078 */
[----:B------:R-:W-:Y:S01]  /*20650*/  IMAD.MOV.U32 R117, RZ, RZ, R121 ;  /* 0x000000ffff757224 */ /* 0x000fe200078e0079 */
[----:B------:R-:W3:Y:S01]  /*20660*/  LDL.LU R185, [R1+0x114] ;  /* 0x0001140001b97983 */ /* 0x000ee20000300800 */
[----:B------:R-:W-:-:S02]  /*20670*/  IMAD.MOV.U32 R122, RZ, RZ, R126 ;  /* 0x000000ffff7a7224 */ /* 0x000fc400078e007e */
[----:B------:R-:W-:Y:S02]  /*20680*/  IMAD.MOV.U32 R120, RZ, RZ, R124 ;  /* 0x000000ffff787224 */ /* 0x000fe400078e007c */
[----:B------:R-:W-:Y:S01]  /*20690*/  IMAD.MOV.U32 R121, RZ, RZ, R125 ;  /* 0x000000ffff797224 */ /* 0x000fe200078e007d */
[----:B--2---:R-:W-:Y:S01]  /*206a0*/  MOV R187, R252 ;  /* 0x000000fc00bb7202 */ /* 0x004fe20000000f00 */
[----:B----4-:R-:W-:Y:S02]  /*206b0*/  IMAD.MOV.U32 R186, RZ, RZ, R2 ;  /* 0x000000ffffba7224 */ /* 0x010fe400078e0002 */
[----:B------:R-:W2:Y:S04]  /*206c0*/  LDL.LU R2, [R1+0x1f74] ;  /* 0x001f740001027983 */ /* 0x000ea80000300800 */
[----:B------:R-:W4:Y:S01]  /*206d0*/  LDL.LU R252, [R1+0x1f70] ;  /* 0x001f700001fc7983 */ /* 0x000f220000300800 */
[----:B---3--:R-:W-:Y:S08]  /*206e0*/  HMMA.1688.F32.TF32 R196, R160, R28, R196 ;  /* 0x0000001ca0c4723c */ /* 0x008ff000000810c4 */
[C---:B------:R-:W-:Y:S08]  /*206f0*/  HMMA.1688.F32.TF32 R248, R156.reuse, R24, R248 ;  /* 0x000000189cf8723c */ /* 0x040ff000000810f8 */
[----:B------:R-:W-:Y:S08]  /*20700*/  HMMA.1688.F32.TF32 R220, R156, R20, R220 ;  /* 0x000000149cdc723c */ /* 0x000ff000000810dc */
[----:B------:R-:W-:Y:S08]  /*20710*/  HMMA.1688.F32.TF32 R204, R160, R4, R204 ;  /* 0x00000004a0cc723c */ /* 0x000ff000000810cc */
[----:B------:R-:W-:Y:S01]  /*20720*/  IMAD.MOV.U32 R126, RZ, RZ, R250 ;  /* 0x000000ffff7e7224 */ /* 0x000fe200078e00fa */
[----:B------:R-:W-:Y:S01]  /*20730*/  MOV R127, R251 ;  /* 0x000000fb007f7202 */ /* 0x000fe20000000f00 */
[----:B------:R-:W-:Y:S01]  /*20740*/  IMAD.MOV.U32 R124, RZ, RZ, R248 ;  /* 0x000000ffff7c7224 */ /* 0x000fe200078e00f8 */
[----:B------:R-:W3:Y:S01]  /*20750*/  LDL.LU.64 R250, [R1+0x1f68] ;  /* 0x001f680001fa7983 */ /* 0x000ee20000300a00 */
[----:B------:R-:W-:-:S03]  /*20760*/  IMAD.MOV.U32 R125, RZ, RZ, R249 ;  /* 0x000000ffff7d7224 */ /* 0x000fc600078e00f9 */
[----:B------:R-:W3:Y:S01]  /*20770*/  LDL.LU.64 R248, [R1+0x1f60] ;  /* 0x001f600001f87983 */ /* 0x000ee20000300a00 */
[C---:B------:R-:W-:Y:S08]  /*20780*/  HMMA.1688.F32.TF32 R216, R156.reuse, R16, R216 ;  /* 0x000000109cd8723c */ /* 0x040ff000000810d8 */
[----:B------:R-:W-:Y:S08]  /*20790*/  HMMA.1688.F32.TF32 R156, R156, R12, R212 ;  /* 0x0000000c9c9c723c */ /* 0x000ff000000810d4 */
[----:B------:R-:W-:Y:S01]  /*207a0*/  HMMA.1688.F32.TF32 R208, R160, R8, R208 ;  /* 0x00000008a0d0723c */ /* 0x000fe200000810d0 */
[----:B------:R-:W-:Y:S01]  /*207b0*/  IMAD.MOV.U32 R106, RZ, RZ, R222 ;  /* 0x000000ffff6a7224 */ /* 0x000fe200078e00de */
[----:B------:R-:W-:Y:S01]  /*207c0*/  MOV R107, R223 ;  /* 0x000000df006b7202 */ /* 0x000fe20000000f00 */
[----:B------:R-:W-:Y:S01]  /*207d0*/  IMAD.MOV.U32 R103, RZ, RZ, R220 ;  /* 0x000000ffff677224 */ /* 0x000fe200078e00dc */
[----:B------:R-:W3:Y:S01]  /*207e0*/  LDL.LU.64 R222, [R1+0x1f58] ;  /* 0x001f580001de7983 */ /* 0x000ee20000300a00 */
[----:B------:R-:W-:-:S03]  /*207f0*/  IMAD.MOV.U32 R105, RZ, RZ, R221 ;  /* 0x000000ffff697224 */ /* 0x000fc600078e00dd */
[----:B------:R-:W3:Y:S01]  /*20800*/  LDL.LU.64 R220, [R1+0x1f50] ;  /* 0x001f500001dc7983 */ /* 0x000ee20000300a00 */
[C---:B------:R-:W-:Y:S03]  /*20810*/  HMMA.1688.F32.TF32 R200, R160.reuse, R32, R200 ;  /* 0x00000020a0c8723c */ /* 0x040fe600000810c8 */
[----:B------:R-:W-:Y:S04]  /*20820*/  STL.64 [R1+0x70], R216 ;  /* 0x000070d801007387 */ /* 0x000fe80000100a00 */
[----:B------:R1:W-:Y:S04]  /*20830*/  STL.64 [R1+0x78], R218 ;  /* 0x000078da01007387 */ /* 0x0003e80000100a00 */
[----:B-1----:R-:W3:Y:S04]  /*20840*/  LDL.LU.64 R218, [R1+0x1f48] ;  /* 0x001f480001da7983 */ /* 0x002ee80000300a00 */
[----:B------:R-:W3:Y:S04]  /*20850*/  LDL.LU.64 R216, [R1+0x1f40] ;  /* 0x001f400001d87983 */ /* 0x000ee80000300a00 */
[----:B------:R-:W3:Y:S04]  /*20860*/  LDL.LU.64 R214, [R1+0x1f38] ;  /* 0x001f380001d67983 */ /* 0x000ee80000300a00 */
[----:B------:R-:W3:Y:S04]  /*20870*/  LDL.LU.64 R212, [R1+0x1f30] ;  /* 0x001f300001d47983 */ /* 0x000ee80000300a00 */
[----:B------:R1:W-:Y:S04]  /*20880*/  STL.64 [R1+0x60], R156 ;  /* 0x0000609c01007387 */ /* 0x0003e80000100a00 */
[----:B------:R-:W-:Y:S04]  /*20890*/  STL.64 [R1+0x68], R158 ;  /* 0x0000689e01007387 */ /* 0x000fe80000100a00 */
[----:B-1----:R-:W3:Y:S04]  /*208a0*/  LDL.LU R156, [R1+0x170] ;  /* 0x00017000019c7983 */ /* 0x002ee80000300800 */
[----:B------:R-:W3:Y:S04]  /*208b0*/  LDL.LU R157, [R1+0x174] ;  /* 0x00017400019d7983 */ /* 0x000ee80000300800 */
[----:B------:R-:W-:Y:S04]  /*208c0*/  STL.64 [R1+0x50], R208 ;  /* 0x000050d001007387 */ /* 0x000fe80000100a00 */
[----:B------:R1:W-:Y:S04]  /*208d0*/  STL.64 [R1+0x58], R210 ;  /* 0x000058d201007387 */ /* 0x0003e80000100a00 */
[----:B-1----:R-:W3:Y:S04]  /*208e0*/  LDL.LU.64 R210, [R1+0x1f28] ;  /* 0x001f280001d27983 */ /* 0x002ee80000300a00 */
[----:B------:R-:W3:Y:S04]  /*208f0*/  LDL.LU.64 R208, [R1+0x1f20] ;  /* 0x001f200001d07983 */ /* 0x000ee80000300a00 */
        /* <DEDUP_REMOVED lines=11> */
[----:B------:R-:W3:Y:S01]  /*209b0*/  LDL.LU.64 R196, [R1+0x1ef0] ;  /* 0x001ef00001c47983 */ /* 0x000ee20000300a00 */
[----:B------:R-:W-:Y:S11]  /*209c0*/  HMMA.1688.F32.TF32 R232, R160, R24, R232 ;  /* 0x00000018a0e8723c */ /* 0x000ff600000810e8 */
[----:B------:R-:W-:Y:S11]  /*209d0*/  @!UPT UIADD3 URZ, URZ, URZ, URZ ;  /* 0x0000003f3f3ff290 */ /* 0x000ff6000fffe03f */
[----:B------:R-:W-:Y:S01]  /*209e0*/  @!UPT UIADD3 URZ, URZ, URZ, URZ ;  /* 0x0000003f3f3ff290 */ /* 0x000fe2000fffe03f */
[----:B------:R-:W-:Y:S04]  /*209f0*/  STL.64 [R1+0x10], R232 ;  /* 0x000010e801007387 */ /* 0x000fe80000100a00 */
[----:B------:R1:W-:Y:S04]  /*20a00*/  STL.64 [R1+0x18], R234 ;  /* 0x000018ea01007387 */ /* 0x0003e80000100a00 */
[----:B-1----:R-:W3:Y:S04]  /*20a10*/  LDL.LU.64 R234, [R1+0x1ee8] ;  /* 0x001ee80001ea7983 */ /* 0x002ee80000300a00 */
[----:B------:R-:W3:Y:S01]  /*20a20*/  LDL.LU.64 R232, [R1+0x1ee0] ;  /* 0x001ee00001e87983 */ /* 0x000ee20000300a00 */
[----:B----4-:R-:W-:-:S02]  /*20a30*/  IMAD.MOV.U32 R158, RZ, RZ, R252 ;  /* 0x000000ffff9e7224 */ /* 0x010fc400078e00fc */
[----:B--2---:R-:W-:Y:S01]  /*20a40*/  IMAD.MOV.U32 R159, RZ, RZ, R2 ;  /* 0x000000ffff9f7224 */ /* 0x004fe200078e0002 */
[C---:B---3--:R-:W-:Y:S08]  /*20a50*/  HMMA.1688.F32.TF32 R248, R224.reuse, R12, R248 ;  /* 0x0000000ce0f8723c */ /* 0x048ff000000810f8 */
        /* <DEDUP_REMOVED lines=10> */
[----:B------:R-:W1:Y:S01]  /*20b00*/  LDS R227, [R0+0x7000] ;  /* 0x0070000000e37984 */ /* 0x000e620000000800 */
[----:B------:R-:W-:Y:S08]  /*20b10*/  HMMA.1688.F32.TF32 R156, R160, R20, R156 ;  /* 0x00000014a09c723c */ /* 0x000ff0000008109c */
[----:B------:R-:W-:Y:S08]  /*20b20*/  HMMA.1688.F32.TF32 R164, R192, R8, R164 ;  /* 0x00000008c0a4723c */ /* 0x000ff000000810a4 */
[----:B-1----:R-:W-:Y:S07]  /*20b30*/  HMMA.1688.F32.TF32 R36, R224, R34, R36 ;  /* 0x00000022e024723c */ /* 0x002fee0000081024 */
[----:B------:R-:W-:Y:S04]  /*20b40*/  STL.64 [R1], R156 ;  /* 0x0000009c01007387 */ /* 0x000fe80000100a00 */
[----:B------:R1:W-:Y:S02]  /*20b50*/  STL.64 [R1+0x8], R158 ;  /* 0x0000089e01007387 */ /* 0x0003e40000100a00 */
[C---:B-1----:R-:W-:Y:S08]  /*20b60*/  HMMA.1688.F32.TF32 R156, R160.reuse, R16, R168 ;  /* 0x00000010a09c723c */ /* 0x042ff000000810a8 */
[----:B------:R-:W-:Y:S08]  /*20b70*/  HMMA.1688.F32.TF32 R160, R160, R12, R172 ;  /* 0x0000000ca0a0723c */ /* 0x000ff000000810ac */
[C---:B------:R-:W-:Y:S08]  /*20b80*/  HMMA.1688.F32.TF32 R168, R192.reuse, R4, R176 ;  /* 0x00000004c0a8723c */ /* 0x040ff000000810b0 */
[C---:B------:R-:W-:Y:S08]  /*20b90*/  HMMA.1688.F32.TF32 R172, R192.reuse, R32, R180 ;  /* 0x00000020c0ac723c */ /* 0x040ff000000810b4 */
[C---:B------:R-:W-:Y:S08]  /*20ba0*/  HMMA.1688.F32.TF32 R176, R192.reuse, R28, R184 ;  /* 0x0000001cc0b0723c */ /* 0x040ff000000810b8 */
[C---:B------:R-:W-:Y:S07]  /*20bb0*/  HMMA.1688.F32.TF32 R180, R192.reuse, R24, R188 ;  /* 0x00000018c0b4723c */ /* 0x040fee00000810bc */
[----:B------:R-:W-:Y:S01]  /*20bc0*/  IMAD.MOV.U32 R25, RZ, RZ, R36 ;  /* 0x000000ffff197224 */ /* 0x000fe200078e0024 */
[----:B------:R-:W-:Y:S01]  /*20bd0*/  HMMA.1688.F32.TF32 R184, R192, R20, R228 ;  /* 0x00000014c0b8723c */ /* 0x000fe200000810e4 */
[----:B------:R-:W-:Y:S01]  /*20be0*/  MOV R24, R37 ;  /* 0x0000002500187202 */ /* 0x000fe20000000f00 */
[----:B------:R-:W-:Y:S05]  /*20bf0*/  STL [R1+0x1e8c], R163 ;  /* 0x001e8ca301007387 */ /* 0x000fea0000100800 */
[----:B------:R-:W-:-:S02]  /*20c00*/  IMAD.MOV.U32 R21, RZ, RZ, R38 ;  /* 0x000000ffff157224 */ /* 0x000fc400078e0026 */
[----:B------:R-:W-:Y:S01]  /*20c10*/  IMAD.MOV.U32 R20, RZ, RZ, R39 ;  /* 0x000000ffff147224 */ /* 0x000fe200078e0027 */
[----:B------:R-:W-:Y:S01]  /*20c20*/  LDS R228, [R3+0x6080] ;  /* 0x0060800003e47984 */ /* 0x000fe20000000800 */
[C---:B------:R-:W-:Y:S03]  /*20c30*/  HMMA.1688.F32.TF32 R36, R224.reuse, R30, R40 ;  /* 0x0000001ee024723c */ /* 0x040fe60000081028 */
[----:B------:R-:W-:Y:S04]  /*20c40*/  STL [R1+0x1e88], R164 ;  /* 0x001e88a401007387 */ /* 0x000fe80000100800 */
[----:B------:R-:W-:Y:S04]  /*20c50*/  STL [R1+0x1e84], R165 ;  /* 0x001e84a501007387 */ /* 0x000fe80000100800 */
[----:B------:R-:W-:Y:S04]  /*20c60*/  STL [R1+0x1e80], R166 ;  /* 0x001e80a601007387 */ /* 0x000fe80000100800 */
[----:B------:R1:W-:Y:S04]  /*20c70*/  STL [R1+0x1e7c], R167 ;  /* 0x001e7ca701007387 */ /* 0x0003e80000100800 */
[----:B------:R-:W-:Y:S04]  /*20c80*/  LDS R230, [R3+0x7080] ;  /* 0x0070800003e67984 */ /* 0x000fe80000000800 */
[----:B------:R-:W-:Y:S01]  /*20c90*/  LDS R229, [R0+0x6080] ;  /* 0x0060800000e57984 */ /* 0x000fe20000000800 */
[----:B------:R-:W-:Y:S01]  /*20ca0*/  IMAD.MOV.U32 R33, RZ, RZ, R36 ;  /* 0x000000ffff217224 */ /* 0x000fe200078e0024 */
[----:B-1----:R-:W-:Y:S01]  /*20cb0*/  HMMA.1688.F32.TF32 R164, R224, R10, R244 ;  /* 0x0000000ae0a4723c */ /* 0x002fe200000810f4 */
[----:B------:R-:W-:Y:S01]  /*20cc0*/  MOV R32, R37 ;  /* 0x0000002500207202 */ /* 0x000fe20000000f00 */
[----:B------:R-:W-:Y:S01]  /*20cd0*/  IMAD.MOV.U32 R29, RZ, RZ, R38 ;  /* 0x000000ffff1d7224 */ /* 0x000fe200078e0026 */
[----:B------:R-:W1:Y:S01]  /*20ce0*/  LDS R231, [R0+0x7080] ;  /* 0x0070800000e77984 */ /* 0x000e620000000800 */
[----:B------:R-:W-:-:S04]  /*20cf0*/  IMAD.MOV.U32 R28, RZ, RZ, R39 ;  /* 0x000000ffff1c7224 */ /* 0x000fc800078e0027 */
[C---:B------:R-:W-:Y:S11]  /*20d00*/  HMMA.1688.F32.TF32 R36, R224.reuse, R26, R44 ;  /* 0x0000001ae024723c */ /* 0x040ff6000008102c */
[----:B------:R-:W-:Y:S05]  /*20d10*/  @!UPT UIADD3 URZ, URZ, URZ, URZ ;  /* 0x0000003f3f3ff290 */ /* 0x000fea000fffe03f */
[----:B------:R-:W-:Y:S01]  /*20d20*/  IMAD.MOV.U32 R9, RZ, RZ, R164 ;  /* 0x000000ffff097224 */ /* 0x000fe200078e00a4 */
[----:B------:R-:W-:Y:S01]  /*20d30*/  MOV R8, R165 ;  /* 0x000000a500087202 */ /* 0x000fe20000000f00 */
[----:B------:R-:W-:Y:S02]  /*20d40*/  IMAD.MOV.U32 R5, RZ, RZ, R166 ;  /* 0x000000ffff057224 */ /* 0x000fe400078e00a6 */
[----:B------:R-:W-:Y:S02]  /*20d50*/  IMAD.MOV.U32 R4, RZ, RZ, R167 ;  /* 0x000000ffff047224 */ /* 0x000fe400078e00a7 */
[----:B------:R-:W-:Y:S02]  /*20d60*/  HMMA.1688.F32.TF32 R164, R224, R6, R240 ;  /* 0x00000006e0a4723c */ /* 0x000fe400000810f0 */
[----:B------:R-:W-:Y:S01]  /*20d70*/  IMAD.MOV.U32 R247, RZ, RZ, R36 ;  /* 0x000000fffff77224 */ /* 0x000fe200078e0024 */
[----:B------:R-:W-:Y:S01]  /*20d80*/  MOV R246, R37 ;  /* 0x0000002500f67202 */ /* 0x000fe20000000f00 */
[----:B------:R-:W-:-:S02]  /*20d90*/  IMAD.MOV.U32 R245, RZ, RZ, R38 ;  /* 0x000000fffff57224 */ /* 0x000fc400078e0026 */
[----:B------:R-:W-:Y:S02]  /*20da0*/  IMAD.MOV.U32 R244, RZ, RZ, R39 ;  /* 0x000000fffff47224 */ /* 0x000fe400078e0027 */
[----:B------:R-:W-:Y:S01]  /*20db0*/  HMMA.1688.F32.TF32 R36, R224, R22, R48 ;  /* 0x00000016e024723c */ /* 0x000fe20000081030 */
[----:B------:R2:W-:Y:S04]  /*20dc0*/  STL [R1+0x1e78], R170 ;  /* 0x001e78aa01007387 */ /* 0x0005e80000100800 */
[----:B------:R3:W-:Y:S03]  /*20dd0*/  STL [R1+0x1e74], R171 ;  /* 0x001e74ab01007387 */ /* 0x0007e60000100800 */
[C---:B------:R-:W-:Y:S01]  /*20de0*/  HMMA.1688.F32.TF32 R188, R192.reuse, R16, R236 ;  /* 0x00000010c0bc723c */ /* 0x040fe200000810ec */
[----:B------:R-:W-:Y:S04]  /*20df0*/  LDS R236, [R3+0x6180] ;  /* 0x0061800003ec7984 */ /* 0x000fe80000000800 */
[----:B------:R-:W-:Y:S03]  /*20e00*/  LDS R238, [R3+0x7180] ;  /* 0x0071800003ee7984 */ /* 0x000fe60000000800 */
[----:B------:R-:W-:Y:S08]  /*20e10*/  HMMA.1688.F32.TF32 R192, R192, R12, R232 ;  /* 0x0000000cc0c0723c */ /* 0x000ff000000810e8 */
[----:B--2---:R-:W-:Y:S01]  /*20e20*/  MOV R170, R37 ;  /* 0x0000002500aa7202 */ /* 0x004fe20000000f00 */
[----:B------:R-:W-:-:S02]  /*20e30*/  IMAD.MOV.U32 R12, RZ, RZ, R167 ;  /* 0x000000ffff0c7224 */ /* 0x000fc400078e00a7 */
[----:B---3--:R-:W-:Y:S02]  /*20e40*/  IMAD.MOV.U32 R171, RZ, RZ, R38 ;  /* 0x000000ffffab7224 */ /* 0x008fe400078e0026 */
[----:B------:R-:W-:Y:S01]  /*20e50*/  IMAD.MOV.U32 R252, RZ, RZ, R39 ;  /* 0x000000fffffc7224 */ /* 0x000fe200078e0027 */
[C---:B------:R-:W-:Y:S01]  /*20e60*/  HMMA.1688.F32.TF32 R44, R224.reuse, R14, R56 ;  /* 0x0000000ee02c723c */ /* 0x040fe20000081038 */
[----:B------:R-:W-:Y:S01]  /*20e70*/  IMAD.MOV.U32 R167, RZ, RZ, R36 ;  /* 0x000000ffffa77224 */ /* 0x000fe200078e0024 */
[----:B------:R-:W-:Y:S01]  /*20e80*/  MOV R16, R165 ;  /* 0x000000a500107202 */ /* 0x000fe20000000f00 */
[----:B------:R-:W-:Y:S01]  /*20e90*/  IMAD.MOV.U32 R17, RZ, RZ, R164 ;  /* 0x000000ffff117224 */ /* 0x000fe200078e00a4 */
[----:B------:R-:W-:Y:S04]  /*20ea0*/  LDS R232, [R3+0x6100] ;  /* 0x0061000003e87984 */ /* 0x000fe80000000800 */
[----:B------:R-:W-:Y:S01]  /*20eb0*/  HMMA.1688.F32.TF32 R36, R224, R18, R52 ;  /* 0x00000012e024723c */ /* 0x000fe20000081034 */
[----:B------:R-:W-:Y:S01]  /*20ec0*/  IMAD.MOV.U32 R13, RZ, RZ, R166 ;  /* 0x000000ffff0d7224 */ /* 0x000fe200078e00a6 */
[----:B------:R-:W-:Y:S04]  /*20ed0*/  LDS R234, [R3+0x7100] ;  /* 0x0071000003ea7984 */ /* 0x000fe80000000800 */
[----:B------:R-:W-:Y:S02]  /*20ee0*/  LDS R233, [R0+0x6100] ;  /* 0x0061000000e97984 */ /* 0x000fe40000000800 */
[----:B-1----:R-:W-:Y:S02]  /*20ef0*/  HMMA.1688.F32.TF32 R40, R228, R10, R60 ;  /* 0x0000000ae428723c */ /* 0x002fe4000008103c */
[----:B------:R-:W1:Y:S04]  /*20f00*/  LDS R235, [R0+0x7100] ;  /* 0x0071000000eb7984 */ /* 0x000e680000000800 */
[----:B------:R-:W-:Y:S04]  /*20f10*/  LDS R237, [R0+0x6180] ;  /* 0x0061800000ed7984 */ /* 0x000fe80000000800 */
[----:B------:R-:W-:Y:S04]  /*20f20*/  STL.64 [R1+0x170], R44 ;  /* 0x0001702c01007387 */ /* 0x000fe80000100a00 */
[----:B------:R-:W2:Y:S02]  /*20f30*/  LDS R239, [R0+0x7180] ;  /* 0x0071800000ef7984 */ /* 0x000ea40000000800 */
[----:B------:R-:W-:Y:S01]  /*20f40*/  IMAD.MOV.U32 R163, RZ, RZ, R36 ;  /* 0x000000ffffa37224 */ /* 0x000fe200078e0024 */
[----:B------:R-:W-:Y:S01]  /*20f50*/  MOV R164, R37 ;  /* 0x0000002500a47202 */ /* 0x000fe20000000f00 */
[----:B------:R-:W-:Y:S01]  /*20f60*/  IMAD.MOV.U32 R165, RZ, RZ, R38 ;  /* 0x000000ffffa57224 */ /* 0x000fe200078e0026 */
[----:B------:R-:W-:Y:S01]  /*20f70*/  LDS R224, [R3+0x6380] ;  /* 0x0063800003e07984 */ /* 0x000fe20000000800 */
[----:B------:R-:W-:-:S02]  /*20f80*/  IMAD.MOV.U32 R166, RZ, RZ, R39 ;  /* 0x000000ffffa67224 */ /* 0x000fc400078e0027 */
[C---:B------:R-:W-:Y:S01]  /*20f90*/  HMMA.1688.F32.TF32 R36, R228.reuse, R6, R64 ;  /* 0x00000006e424723c */ /* 0x040fe20000081040 */
[----:B------:R3:W-:Y:S04]  /*20fa0*/  STL.64 [R1+0x178], R46 ;  /* 0x0001782e01007387 */ /* 0x0007e80000100a00 */
[----:B------:R-:W-:Y:S04]  /*20fb0*/  STL.64 [R1+0x160], R40 ;  /* 0x0001602801007387 */ /* 0x000fe80000100a00 */
[----:B------:R4:W-:Y:S01]  /*20fc0*/  STL.64 [R1+0x168], R42 ;  /* 0x0001682a01007387 */ /* 0x0009e20000100a00 */
[C---:B---3--:R-:W-:Y:S03]  /*20fd0*/  HMMA.1688.F32.TF32 R44, R228.reuse, R34, R68 ;  /* 0x00000022e42c723c */ /* 0x048fe60000081044 */
[----:B------:R-:W-:Y:S04]  /*20fe0*/  LDS R226, [R3+0x7380] ;  /* 0x0073800003e27984 */ /* 0x000fe80000000800 */
[----:B------:R-:W-:Y:S01]  /*20ff0*/  LDS R225, [R0+0x6380] ;  /* 0x0063800000e17984 */ /* 0x000fe20000000800 */
[C---:B----4-:R-:W-:Y:S03]  /*21000*/  HMMA.1688.F32.TF32 R40, R228.reuse, R30, R72 ;  /* 0x0000001ee428723c */ /* 0x050fe60000081048 */
[----:B------:R-:W-:Y:S04]  /*21010*/  LDS R227, [R0+0x7380] ;  /* 0x0073800000e37984 */ /* 0x000fe80000000800 */
[----:B------:R-:W-:Y:S04]  /*21020*/  STL.64 [R1+0x150], R36 ;  /* 0x0001502401007387 */ /* 0x000fe80000100a00 */
[----:B------:R3:W-:Y:S02]  /*21030*/  STL.64 [R1+0x158], R38 ;  /* 0x0001582601007387 */ /* 0x0007e40000100a00 */
[C---:B---3--:R-:W-:Y:S02]  /*21040*/  HMMA.1688.F32.TF32 R36, R228.reuse, R26, R76 ;  /* 0x0000001ae424723c */ /* 0x048fe4000008104c */
[----:B------:R-:W-:Y:S04]  /*21050*/  STL.64 [R1+0x140], R44 ;  /* 0x0001402c01007387 */ /* 0x000fe80000100a00 */
[----:B------:R3:W-:Y:S04]  /*21060*/  STL.64 [R1+0x148], R46 ;  /* 0x0001482e01007387 */ /* 0x0007e80000100a00 */
[----:B------:R-:W-:Y:S04]  /*21070*/  STL.64 [R1+0x130], R40 ;  /* 0x0001302801007387 */ /* 0x000fe80000100a00 */
[----:B------:R4:W-:Y:S01]  /*21080*/  STL.64 [R1+0x138], R42 ;  /* 0x0001382a01007387 */ /* 0x0009e20000100a00 */
[C---:B---3--:R-:W-:Y:S08]  /*21090*/  HMMA.1688.F32.TF32 R44, R228.reuse, R22, R80 ;  /* 0x00000016e42c723c */ /* 0x048ff00000081050 */
[----:B------:R-:W-:Y:S01]  /*210a0*/  STL.64 [R1+0x120], R36 ;  /* 0x0001202401007387 */ /* 0x000fe20000100a00 */
[----:B----4-:R-:W-:Y:S03]  /*210b0*/  HMMA.1688.F32.TF32 R40, R228, R18, R84 ;  /* 0x00000012e428723c */ /* 0x010fe60000081054 */
[----:B------:R3:W-:Y:S05]  /*210c0*/  STL.64 [R1+0x128], R38 ;  /* 0x0001282601007387 */ /* 0x0007ea0000100a00 */
[----:B-1----:R-:W-:Y:S01]  /*210d0*/  HMMA.1688.F32.TF32 R240, R232, R10, R92 ;  /* 0x0000000ae8f0723c */ /* 0x002fe2000008105c */
[----:B------:R-:W-:Y:S04]  /*210e0*/  LDS R92, [R3+0x6200] ;  /* 0x00620000035c7984 */ /* 0x000fe80000000800 */
[----:B------:R-:W-:Y:S03]  /*210f0*/  LDS R94, [R3+0x7200] ;  /* 0x00720000035e7984 */ /* 0x000fe60000000800 */
[----:B---3--:R-:W-:Y:S01]  /*21100*/  HMMA.1688.F32.TF32 R36, R228, R14, R88 ;  /* 0x0000000ee424723c */ /* 0x008fe20000081058 */
[----:B------:R-:W-:Y:S04]  /*21110*/  STL.64 [R1+0x110], R44 ;  /* 0x0001102c01007387 */ /* 0x000fe80000100a00 */
[----:B------:R-:W-:Y:S03]  /*21120*/  STL.64 [R1+0x118], R46 ;  /* 0x0001182e01007387 */ /* 0x000fe60000100a00 */
[----:B------:R-:W-:Y:S01]  /*21130*/  HMMA.1688.F32.TF32 R96, R232, R6, R96 ;  /* 0x00000006e860723c */ /* 0x000fe20000081060 */
[----:B------:R-:W-:Y:S04]  /*21140*/  LDS R93, [R0+0x6200] ;  /* 0x00620000005d7984 */ /* 0x000fe80000000800 */
[----:B------:R-:W1:Y:S03]  /*21150*/  LDS R95, [R0+0x7200] ;  /* 0x00720000005f7984 */ /* 0x000e660000000800 */
[----:B--2---:R-:W-:Y:S01]  /*21160*/  HMMA.1688.F32.TF32 R68, R236, R34, R132 ;  /* 0x00000022ec44723c */ /* 0x004fe20000081084 */
[----:B------:R-:W-:Y:S04]  /*21170*/  LDS R228, [R3+0x6300] ;  /* 0x0063000003e47984 */ /* 0x000fe80000000800 */
[----:B------:R-:W-:Y:S04]  /*21180*/  LDS R230, [R3+0x7300] ;  /* 0x0073000003e67984 */ /* 0x000fe80000000800 */
[----:B------:R-:W-:Y:S04]  /*21190*/  STL.64 [R1+0xe0], R36 ;  /* 0x0000e02401007387 */ /* 0x000fe80000100a00 */
[----:B------:R-:W-:Y:S04]  /*211a0*/  STL.64 [R1+0x100], R40 ;  /* 0x0001002801007387 */ /* 0x000fe80000100a00 */
[----:B------:R-:W-:Y:S04]  /*211b0*/  STL.64 [R1+0x108], R42 ;  /* 0x0001082a01007387 */ /* 0x000fe80000100a00 */
[----:B------:R-:W-:Y:S04]  /*211c0*/  STL [R1+0xe8], R38 ;  /* 0x0000e82601007387 */ /* 0x000fe80000100800 */
[----:B------:R2:W-:Y:S04]  /*211d0*/  STL [R1+0x1e50], R240 ;  /* 0x001e50f001007387 */ /* 0x0005e80000100800 */
[----:B------:R3:W-:Y:S04]  /*211e0*/  STL [R1+0x1e4c], R241 ;  /* 0x001e4cf101007387 */ /* 0x0007e80000100800 */
[----:B------:R4:W-:Y:S01]  /*211f0*/  STL [R1+0x1e48], R242 ;  /* 0x001e48f201007387 */ /* 0x0009e20000100800 */
[----:B--2---:R-:W-:-:S03]  /*21200*/  MOV R240, R103 ;  /* 0x0000006700f07202 */ /* 0x004fc60000000f00 */
[----:B------:R2:W-:Y:S01]  /*21210*/  STL [R1+0x1e44], R243 ;  /* 0x001e44f301007387 */ /* 0x0005e20000100800 */
[----:B---3--:R-:W-:-:S03]  /*21220*/  IMAD.MOV.U32 R241, RZ, RZ, R105 ;  /* 0x000000fffff17224 */ /* 0x008fc600078e0069 */
[----:B------:R-:W3:Y:S01]  /*21230*/  LDL.LU R103, [R1+0x1edc] ;  /* 0x001edc0001677983 */ /* 0x000ee20000300800 */
[----:B----4-:R-:W-:-:S03]  /*21240*/  IMAD.MOV.U32 R242, RZ, RZ, R106 ;  /* 0x000000fffff27224 */ /* 0x010fc600078e006a */
[----:B------:R-:W4:Y:S01]  /*21250*/  LDL.LU R105, [R1+0x1ed8] ;  /* 0x001ed80001697983 */ /* 0x000f220000300800 */
[----:B--2---:R-:W-:-:S03]  /*21260*/  IMAD.MOV.U32 R243, RZ, RZ, R107 ;  /* 0x000000fffff37224 */ /* 0x004fc600078e006b */
[----:B------:R-:W4:Y:S04]  /*21270*/  LDL.LU R106, [R1+0x1ed4] ;  /* 0x001ed400016a7983 */ /* 0x000f280000300800 */
[----:B------:R-:W4:Y:S01]  /*21280*/  LDL.LU R107, [R1+0x1ed0] ;  /* 0x001ed000016b7983 */ /* 0x000f220000300800 */
[----:B------:R-:W-:-:S03]  /*21290*/  IMAD.MOV.U32 R2, RZ, RZ, R39 ;  /* 0x000000ffff027224 */ /* 0x000fc600078e0027 */
[----:B------:R2:W-:Y:S04]  /*212a0*/  STL [R1+0x1e30], R96 ;  /* 0x001e306001007387 */ /* 0x0005e80000100800 */
[----:B------:R1:W-:Y:S04]  /*212b0*/  STL [R1+0x1e2c], R97 ;  /* 0x001e2c6101007387 */ /* 0x0003e80000100800 */
[----:B------:R1:W-:Y:S04]  /*212c0*/  STL [R1+0x1e28], R98 ;  /* 0x001e286201007387 */ /* 0x0003e80000100800 */
[----:B------:R1:W-:Y:S01]  /*212d0*/  STL [R1+0x1e24], R99 ;  /* 0x001e246301007387 */ /* 0x0003e20000100800 */
[----:B------:R-:W-:Y:S01]  /*212e0*/  HMMA.1688.F32.TF32 R44, R232, R26, R108 ;  /* 0x0000001ae82c723c */ /* 0x000fe2000008106c */
[----:B--2---:R-:W-:Y:S01]  /*212f0*/  MOV R96, R120 ;  /* 0x0000007800607202 */ /* 0x004fe20000000f00 */
[----:B-1----:R-:W-:Y:S01]  /*21300*/  IMAD.MOV.U32 R97, RZ, RZ, R121 ;  /* 0x000000ffff617224 */ /* 0x002fe200078e0079 */
[----:B------:R-:W-:Y:S04]  /*21310*/  LDS R229, [R0+0x6300] ;  /* 0x0063000000e57984 */ /* 0x000fe80000000800 */
[----:B------:R-:W-:Y:S01]  /*21320*/  MOV R108, R124 ;  /* 0x0000007c006c7202 */ /* 0x000fe20000000f00 */
[----:B------:R-:W-:Y:S01]  /*21330*/  IMAD.MOV.U32 R109, RZ, RZ, R125 ;  /* 0x000000ffff6d7224 */ /* 0x000fe200078e007d */
[----:B------:R-:W-:Y:S01]  /*21340*/  HMMA.1688.F32.TF32 R64, R236, R6, R128 ;  /* 0x00000006ec40723c */ /* 0x000fe20000081080 */
[----:B------:R-:W-:Y:S01]  /*21350*/  IMAD.MOV.U32 R110, RZ, RZ, R126 ;  /* 0x000000ffff6e7224 */ /* 0x000fe200078e007e */
[----:B------:R-:W-:Y:S01]  /*21360*/  LDS R231, [R0+0x7300] ;  /* 0x0073000000e77984 */ /* 0x000fe20000000800 */
[----:B------:R-:W-:-:S02]  /*21370*/  IMAD.MOV.U32 R111, RZ, RZ, R127 ;  /* 0x000000ffff6f7224 */ /* 0x000fc400078e007f */
[----:B------:R-:W-:Y:S02]  /*21380*/  IMAD.MOV.U32 R98, RZ, RZ, R122 ;  /* 0x000000ffff627224 */ /* 0x000fe400078e007a */
[----:B------:R-:W-:Y:S01]  /*21390*/  IMAD.MOV.U32 R99, RZ, RZ, R123 ;  /* 0x000000ffff637224 */ /* 0x000fe200078e007b */
[C---:B---3--:R-:W-:Y:S08]  /*213a0*/  HMMA.1688.F32.TF32 R36, R232.reuse, R34, R100 ;  /* 0x00000022e824723c */ /* 0x048ff00000081064 */
[----:B----4-:R-:W-:Y:S11]  /*213b0*/  HMMA.1688.F32.TF32 R40, R232, R30, R104 ;  /* 0x0000001ee828723c */ /* 0x010ff60000081068 */
[----:B------:R-:W-:Y:S04]  /*213c0*/  @!UPT UIADD3 URZ, URZ, URZ, URZ ;  /* 0x0000003f3f3ff290 */ /* 0x000fe8000fffe03f */
[----:B------:R1:W-:Y:S04]  /*213d0*/  STL [R1+0x1e1c], R36 ;  /* 0x001e1c2401007387 */ /* 0x0003e80000100800 */
[----:B------:R2:W-:Y:S04]  /*213e0*/  STL [R1+0x1e18], R37 ;  /* 0x001e182501007387 */ /* 0x0005e80000100800 */
[----:B------:R3:W-:Y:S04]  /*213f0*/  STL [R1+0x1e14], R38 ;  /* 0x001e142601007387 */ /* 0x0007e80000100800 */
[----:B------:R2:W-:Y:S04]  /*21400*/  STL [R1+0x1e10], R39 ;  /* 0x001e102701007387 */ /* 0x0005e80000100800 */
[----:B------:R-:W-:Y:S04]  /*21410*/  STL [R1+0x1e3c], R40 ;  /* 0x001e3c2801007387 */ /* 0x000fe80000100800 */
[----:B------:R-:W-:Y:S04]  /*21420*/  STL [R1+0x1e38], R41 ;  /* 0x001e382901007387 */ /* 0x000fe80000100800 */
[----:B------:R-:W-:Y:S04]  /*21430*/  STL [R1+0x1e34], R42 ;  /* 0x001e342a01007387 */ /* 0x000fe80000100800 */
[----:B------:R1:W-:Y:S04]  /*21440*/  STL [R1+0x1e20], R43 ;  /* 0x001e202b01007387 */ /* 0x0003e80000100800 */
[----:B------:R-:W2:Y:S04]  /*21450*/  LDL.LU R124, [R1+0x1ecc] ;  /* 0x001ecc00017c7983 */ /* 0x000ea80000300800 */
[----:B------:R-:W2:Y:S04]  /*21460*/  LDL.LU R125, [R1+0x1ec8] ;  /* 0x001ec800017d7983 */ /* 0x000ea80000300800 */
[----:B------:R-:W2:Y:S04]  /*21470*/  LDL.LU R126, [R1+0x1ec4] ;  /* 0x001ec400017e7983 */ /* 0x000ea80000300800 */
[----:B------:R-:W2:Y:S01]  /*21480*/  LDL.LU R127, [R1+0x1ec0] ;  /* 0x001ec000017f7983 */ /* 0x000ea20000300800 */
[----:B------:R-:W-:-:S03]  /*21490*/  MOV R100, R116 ;  /* 0x0000007400647202 */ /* 0x000fc60000000f00 */
[----:B------:R-:W2:Y:S01]  /*214a0*/  LDL.LU R120, [R1+0x1ebc] ;  /* 0x001ebc0001787983 */ /* 0x000ea20000300800 */
[----:B------:R-:W-:-:S03]  /*214b0*/  IMAD.MOV.U32 R101, RZ, RZ, R117 ;  /* 0x000000ffff657224 */ /* 0x000fc600078e0075 */
[----:B------:R-:W2:Y:S01]  /*214c0*/  LDL.LU R121, [R1+0x1eb8] ;  /* 0x001eb80001797983 */ /* 0x000ea20000300800 */
[----:B------:R-:W-:-:S03]  /*214d0*/  IMAD.MOV.U32 R102, RZ, RZ, R118 ;  /* 0x000000ffff667224 */ /* 0x000fc600078e0076 */
[----:B------:R-:W2:Y:S01]  /*214e0*/  LDL.LU R122, [R1+0x1eb4] ;  /* 0x001eb400017a7983 */ /* 0x000ea20000300800 */
[----:B------:R-:W-:-:S03]  /*214f0*/  IMAD.MOV.U32 R103, RZ, RZ, R119 ;  /* 0x000000ffff677224 */ /* 0x000fc600078e0077 */
[----:B------:R-:W2:Y:S01]  /*21500*/  LDL.LU R123, [R1+0x1eb0] ;  /* 0x001eb000017b7983 */ /* 0x000ea20000300800 */
[----:B-1----:R-:W-:-:S03]  /*21510*/  MOV R36, R112 ;  /* 0x0000007000247202 */ /* 0x002fc60000000f00 */
[----:B------:R-:W2:Y:S02]  /*21520*/  LDL.LU R116, [R1+0x1eac] ;  /* 0x001eac0001747983 */ /* 0x000ea40000300800 */
[----:B--2---:R-:W-:Y:S02]  /*21530*/  IMAD.MOV.U32 R37, RZ, RZ, R113 ;  /* 0x000000ffff257224 */ /* 0x004fe400078e0071 */
[----:B------:R-:W2:Y:S01]  /*21540*/  LDL.LU R117, [R1+0x1ea8] ;  /* 0x001ea80001757983 */ /* 0x000ea20000300800 */
[----:B---3--:R-:W-:-:S03]  /*21550*/  IMAD.MOV.U32 R38, RZ, RZ, R114 ;  /* 0x000000ffff267224 */ /* 0x008fc600078e0072 */
[----:B------:R-:W2:Y:S01]  /*21560*/  LDL.LU R118, [R1+0x1ea4] ;  /* 0x001ea40001767983 */ /* 0x000ea20000300800 */
[----:B------:R-:W-:-:S03]  /*21570*/  IMAD.MOV.U32 R39, RZ, RZ, R115 ;  /* 0x000000ffff277224 */ /* 0x000fc600078e0073 */
[----:B------:R-:W2:Y:S04]  /*21580*/  LDL.LU R119, [R1+0x1ea0] ;  /* 0x001ea00001777983 */ /* 0x000ea80000300800 */
[----:B------:R-:W3:Y:S04]  /*21590*/  LDL.LU R112, [R1+0x1e9c] ;  /* 0x001e9c0001707983 */ /* 0x000ee80000300800 */
[----:B------:R-:W3:Y:S04]  /*215a0*/  LDL.LU R113, [R1+0x1e98] ;  /* 0x001e980001717983 */ /* 0x000ee80000300800 */
[----:B------:R-:W3:Y:S04]  /*215b0*/  LDL.LU R114, [R1+0x1e94] ;  /* 0x001e940001727983 */ /* 0x000ee80000300800 */
[----:B------:R-:W3:Y:S04]  /*215c0*/  LDL.LU R115, [R1+0x1e90] ;  /* 0x001e900001737983 */ /* 0x000ee80000300800 */
[----:B------:R-:W2:Y:S04]  /*215d0*/  LDL.LU R104, [R1+0xd0] ;  /* 0x0000d00001687983 */ /* 0x000ea80000300800 */
[----:B------:R-:W2:Y:S04]  /*215e0*/  LDL.LU R105, [R1+0xd4] ;  /* 0x0000d40001697983 */ /* 0x000ea80000300800 */
[----:B------:R-:W2:Y:S04]  /*215f0*/  LDL.LU R106, [R1+0xd8] ;  /* 0x0000d800016a7983 */ /* 0x000ea80000300800 */
[----:B------:R-:W2:Y:S04]  /*21600*/  LDL.LU R107, [R1+0xdc] ;  /* 0x0000dc00016b7983 */ /* 0x000ea80000300800 */
[----:B------:R-:W-:Y:S04]  /*21610*/  STL [R1+0x1e5c], R44 ;  /* 0x001e5c2c01007387 */ /* 0x000fe80000100800 */
[----:B------:R-:W-:Y:S04]  /*21620*/  STL [R1+0x1e58], R45 ;  /* 0x001e582d01007387 */ /* 0x000fe80000100800 */
[----:B------:R-:W-:Y:S04]  /*21630*/  STL [R1+0x1e54], R46 ;  /* 0x001e542e01007387 */ /* 0x000fe80000100800 */
[----:B------:R-:W-:Y:S01]  /*21640*/  STL [R1+0x1e40], R47 ;  /* 0x001e402f01007387 */ /* 0x000fe20000100800 */
[----:B---3--:R-:W-:Y:S08]  /*21650*/  HMMA.1688.F32.TF32 R48, R232, R22, R112 ;  /* 0x00000016e830723c */ /* 0x008ff00000081070 */
[----:B--2---:R-:W-:Y:S11]  /*21660*/  HMMA.1688.F32.TF32 R40, R92, R10, R104 ;  /* 0x0000000a5c28723c */ /* 0x004ff60000081068 */
[----:B------:R-:W-:Y:S04]  /*21670*/  @!UPT UIADD3 URZ, URZ, URZ, URZ ;  /* 0x0000003f3f3ff290 */ /* 0x000fe8000fffe03f */
[----:B------:R1:W-:Y:S04]  /*21680*/  STL [R1+0x1e6c], R48 ;  /* 0x001e6c3001007387 */ /* 0x0003e80000100800 */
[----:B------:R2:W-:Y:S04]  /*21690*/  STL [R1+0x1e68], R49 ;  /* 0x001e683101007387 */ /* 0x0005e80000100800 */
[----:B------:R3:W-:Y:S04]  /*216a0*/  STL [R1+0x1e64], R50 ;  /* 0x001e643201007387 */ /* 0x0007e80000100800 */
[----:B------:R1:W-:Y:S01]  /*216b0*/  STL [R1+0x1e60], R51 ;  /* 0x001e603301007387 */ /* 0x0003e20000100800 */
[----:B------:R-:W-:Y:S01]  /*216c0*/  MOV R107, R40 ;  /* 0x00000028006b7202 */ /* 0x000fe20000000f00 */
[----:B------:R-:W-:-:S02]  /*216d0*/  IMAD.MOV.U32 R106, RZ, RZ, R41 ;  /* 0x000000ffff6a7224 */ /* 0x000fc400078e0029 */
[----:B------:R-:W-:Y:S02]  /*216e0*/  IMAD.MOV.U32 R105, RZ, RZ, R42 ;  /* 0x000000ffff697224 */ /* 0x000fe400078e002a */
[----:B------:R-:W-:Y:S02]  /*216f0*/  IMAD.MOV.U32 R104, RZ, RZ, R43 ;  /* 0x000000ffff687224 */ /* 0x000fe400078e002b */
[C---:B------:R-:W-:Y:S01]  /*21700*/  HMMA.1688.F32.TF32 R40, R92.reuse, R34, R100 ;  /* 0x000000225c28723c */ /* 0x040fe20000081064 */
[----:B------:R-:W4:Y:S04]  /*21710*/  LDL.LU R100, [R1+0x70] ;  /* 0x0000700001647983 */ /* 0x000f280000300800 */
[----:B------:R-:W4:Y:S04]  /*21720*/  LDL.LU R101, [R1+0x74] ;  /* 0x0000740001657983 */ /* 0x000f280000300800 */
[----:B------:R-:W4:Y:S04]  /*21730*/  LDL.LU R102, [R1+0x78] ;  /* 0x0000780001667983 */ /* 0x000f280000300800 */
[----:B------:R-:W4:Y:S01]  /*21740*/  LDL.LU R103, [R1+0x7c] ;  /* 0x00007c0001677983 */ /* 0x000f220000300800 */
[C---:B------:R-:W-:Y:S03]  /*21750*/  HMMA.1688.F32.TF32 R36, R92.reuse, R6, R36 ;  /* 0x000000065c24723c */ /* 0x040fe60000081024 */
[----:B-1----:R-:W4:Y:S04]  /*21760*/  LDL.LU R48, [R1+0x60] ;  /* 0x0000600001307983 */ /* 0x002f280000300800 */
[----:B--2---:R-:W2:Y:S01]  /*21770*/  LDL.LU R49, [R1+0x64] ;  /* 0x0000640001317983 */ /* 0x004ea20000300800 */
[----:B------:R-:W-:Y:S03]  /*21780*/  HMMA.1688.F32.TF32 R44, R92, R26, R108 ;  /* 0x0000001a5c2c723c */ /* 0x000fe6000008106c */
[----:B---3--:R-:W2:Y:S04]  /*21790*/  LDL.LU R50, [R1+0x68] ;  /* 0x0000680001327983 */ /* 0x008ea80000300800 */
[----:B------:R-:W2:Y:S09]  /*217a0*/  LDL.LU R51, [R1+0x6c] ;  /* 0x00006c0001337983 */ /* 0x000eb20000300800 */
[----:B------:R-:W-:Y:S01]  /*217b0*/  MOV R135, R36 ;  /* 0x0000002400877202 */ /* 0x000fe20000000f00 */
[----:B------:R-:W-:Y:S01]  /*217c0*/  IMAD.MOV.U32 R134, RZ, RZ, R37 ;  /* 0x000000ffff867224 */ /* 0x000fe200078e0025 */
[----:B------:R-:W-:Y:S01]  /*217d0*/  MOV R36, R40 ;  /* 0x0000002800247202 */ /* 0x000fe20000000f00 */
[----:B------:R-:W-:-:S02]  /*217e0*/  IMAD.MOV.U32 R133, RZ, RZ, R38 ;  /* 0x000000ffff857224 */ /* 0x000fc400078e0026 */
[----:B------:R-:W-:Y:S02]  /*217f0*/  IMAD.MOV.U32 R132, RZ, RZ, R39 ;  /* 0x000000ffff847224 */ /* 0x000fe400078e0027 */
[----:B------:R-:W-:Y:S02]  /*21800*/  IMAD.MOV.U32 R37, RZ, RZ, R41 ;  /* 0x000000ffff257224 */ /* 0x000fe400078e0029 */
[----:B------:R-:W-:Y:S02]  /*21810*/  IMAD.MOV.U32 R38, RZ, RZ, R42 ;  /* 0x000000ffff267224 */ /* 0x000fe400078e002a */
[----:B------:R-:W-:Y:S02]  /*21820*/  IMAD.MOV.U32 R39, RZ, RZ, R43 ;  /* 0x000000ffff277224 */ /* 0x000fe400078e002b */
[----:B------:R-:W-:Y:S07]  /*21830*/  HMMA.1688.F32.TF32 R40, R92, R30, R96 ;  /* 0x0000001e5c28723c */ /* 0x000fee0000081060 */
[----:B------:R-:W-:Y:S01]  /*21840*/  IMAD.MOV.U32 R96, RZ, RZ, R47 ;  /* 0x000000ffff607224 */ /* 0x000fe200078e002f */
[----:B------:R-:W-:Y:S01]  /*21850*/  HMMA.1688.F32.TF32 R60, R236, R10, R124 ;  /* 0x0000000aec3c723c */ /* 0x000fe2000008107c */
[----:B------:R-:W3:Y:S04]  /*21860*/  LDL.LU R124, [R1+0x50] ;  /* 0x00005000017c7983 */ /* 0x000ee80000300800 */
[----:B------:R-:W3:Y:S04]  /*21870*/  LDL.LU R125, [R1+0x54] ;  /* 0x00005400017d7983 */ /* 0x000ee80000300800 */
[----:B------:R-:W3:Y:S04]  /*21880*/  LDL.LU R126, [R1+0x58] ;  /* 0x00005800017e7983 */ /* 0x000ee80000300800 */
[----:B------:R-:W3:Y:S03]  /*21890*/  LDL.LU R127, [R1+0x5c] ;  /* 0x00005c00017f7983 */ /* 0x000ee60000300800 */
[----:B------:R-:W-:Y:S01]  /*218a0*/  MOV R97, R40 ;  /* 0x0000002800617202 */ /* 0x000fe20000000f00 */
[----:B------:R-:W-:Y:S01]  /*218b0*/  IMAD.MOV.U32 R98, RZ, RZ, R41 ;  /* 0x000000ffff627224 */ /* 0x000fe200078e0029 */
[----:B------:R-:W-:Y:S01]  /*218c0*/  MOV R41, R45 ;  /* 0x0000002d00297202 */ /* 0x000fe20000000f00 */
[----:B------:R-:W-:Y:S01]  /*218d0*/  IMAD.MOV.U32 R99, RZ, RZ, R42 ;  /* 0x000000ffff637224 */ /* 0x000fe200078e002a */
[----:B------:R-:W2:Y:S01]  /*218e0*/  LDL.LU R108, [R1+0x40] ;  /* 0x00004000016c7983 */ /* 0x000ea20000300800 */
[----:B------:R-:W-:-:S02]  /*218f0*/  IMAD.MOV.U32 R40, RZ, RZ, R44 ;  /* 0x000000ffff287224 */ /* 0x000fc400078e002c */
[----:B------:R-:W-:Y:S01]  /*21900*/  IMAD.MOV.U32 R42, RZ, RZ, R46 ;  /* 0x000000ffff2a7224 */ /* 0x000fe200078e002e */
[----:B------:R-:W2:Y:S01]  /*21910*/  LDL.LU R109, [R1+0x44] ;  /* 0x00004400016d7983 */ /* 0x000ea20000300800 */
[----:B------:R-:W-:Y:S03]  /*21920*/  HMMA.1688.F32.TF32 R44, R92, R22, R240 ;  /* 0x000000165c2c723c */ /* 0x000fe600000810f0 */
[----:B------:R-:W2:Y:S04]  /*21930*/  LDL.LU R110, [R1+0x48] ;  /* 0x00004800016e7983 */ /* 0x000ea80000300800 */
[----:B------:R-:W2:Y:S01]  /*21940*/  LDL.LU R111, [R1+0x4c] ;  /* 0x00004c00016f7983 */ /* 0x000ea20000300800 */
[C---:B------:R-:W-:Y:S03]  /*21950*/  HMMA.1688.F32.TF32 R52, R232.reuse, R18, R116 ;  /* 0x00000012e834723c */ /* 0x040fe60000081074 */
[----:B------:R-:W2:Y:S04]  /*21960*/  LDL.LU R112, [R1+0x30] ;  /* 0x0000300001707983 */ /* 0x000ea80000300800 */
[----:B------:R-:W2:Y:S04]  /*21970*/  LDL.LU R113, [R1+0x34] ;  /* 0x0000340001717983 */ /* 0x000ea80000300800 */
[----:B------:R-:W2:Y:S04]  /*21980*/  LDL.LU R114, [R1+0x38] ;  /* 0x0000380001727983 */ /* 0x000ea80000300800 */
[----:B------:R-:W2:Y:S01]  /*21990*/  LDL.LU R115, [R1+0x3c] ;  /* 0x00003c0001737983 */ /* 0x000ea20000300800 */
[----:B------:R-:W-:Y:S03]  /*219a0*/  HMMA.1688.F32.TF32 R56, R232, R14, R120 ;  /* 0x0000000ee838723c */ /* 0x000fe60000081078 */
[----:B------:R-:W2:Y:S04]  /*219b0*/  LDL.LU R116, [R1+0x20] ;  /* 0x0000200001747983 */ /* 0x000ea80000300800 */
[----:B------:R-:W2:Y:S04]  /*219c0*/  LDL.LU R117, [R1+0x24] ;  /* 0x0000240001757983 */ /* 0x000ea80000300800 */
[----:B------:R-:W2:Y:S01]  /*219d0*/  LDL.LU R118, [R1+0x28] ;  /* 0x0000280001767983 */ /* 0x000ea20000300800 */
[----:B------:R-:W-:-:S03]  /*219e0*/  IMAD.MOV.U32 R241, RZ, RZ, R44 ;  /* 0x000000fffff17224 */ /* 0x000fc600078e002c */
[----:B------:R-:W2:Y:S01]  /*219f0*/  LDL.LU R119, [R1+0x2c] ;  /* 0x00002c0001777983 */ /* 0x000ea20000300800 */
[----:B------:R-:W-:-:S03]  /*21a00*/  MOV R242, R45 ;  /* 0x0000002d00f27202 */ /* 0x000fc60000000f00 */
[----:B------:R-:W2:Y:S01]  /*21a10*/  LDL.LU R120, [R1+0x10] ;  /* 0x0000100001787983 */ /* 0x000ea20000300800 */
[----:B------:R-:W-:-:S03]  /*21a20*/  IMAD.MOV.U32 R243, RZ, RZ, R46 ;  /* 0x000000fffff37224 */ /* 0x000fc600078e002e */
[----:B------:R-:W2:Y:S04]  /*21a30*/  LDL.LU R121, [R1+0x14] ;  /* 0x0000140001797983 */ /* 0x000ea80000300800 */
[----:B------:R-:W2:Y:S04]  /*21a40*/  LDL.LU R122, [R1+0x18] ;  /* 0x00001800017a7983 */ /* 0x000ea80000300800 */
[----:B------:R-:W2:Y:S04]  /*21a50*/  LDL.LU R123, [R1+0x1c] ;  /* 0x00001c00017b7983 */ /* 0x000ea80000300800 */
[----:B------:R-:W-:Y:S04]  /*21a60*/  LDS R232, [R3+0x6280] ;  /* 0x0062800003e87984 */ /* 0x000fe80000000800 */
[----:B------:R-:W-:Y:S04]  /*21a70*/  LDS R234, [R3+0x7280] ;  /* 0x0072800003ea7984 */ /* 0x000fe80000000800 */
[----:B------:R-:W-:Y:S04]  /*21a80*/  LDS R233, [R0+0x6280] ;  /* 0x0062800000e97984 */ /* 0x000fe80000000800 */
[----:B------:R-:W3:Y:S01]  /*21a90*/  LDS R235, [R0+0x7280] ;  /* 0x0072800000eb7984 */ /* 0x000ee20000000800 */
[----:B----4-:R-:W-:Y:S11]  /*21aa0*/  HMMA.1688.F32.TF32 R100, R92, R18, R100 ;  /* 0x000000125c64723c */ /* 0x010ff60000081064 */
[----:B------:R-:W-:Y:S11]  /*21ab0*/  @!UPT UIADD3 URZ, URZ, URZ, URZ ;  /* 0x0000003f3f3ff290 */ /* 0x000ff6000fffe03f */
[----:B------:R-:W-:Y:S02]  /*21ac0*/  @!UPT UIADD3 URZ, URZ, URZ, URZ ;  /* 0x0000003f3f3ff290 */ /* 0x000fe4000fffe03f */
[----:B------:R-:W-:Y:S01]  /*21ad0*/  IMAD.MOV.U32 R44, RZ, RZ, R100 ;  /* 0x000000ffff2c7224 */ /* 0x000fe200078e0064 */
[----:B------:R-:W-:Y:S01]  /*21ae0*/  MOV R46, R102 ;  /* 0x00000066002e7202 */ /* 0x000fe20000000f00 */
[----:B------:R-:W-:Y:S01]  /*21af0*/  IMAD.MOV.U32 R45, RZ, RZ, R101 ;  /* 0x000000ffff2d7224 */ /* 0x000fe200078e0065 */
[----:B------:R-:W4:Y:S01]  /*21b00*/  LDL.LU R100, [R1] ;  /* 0x0000000001647983 */ /* 0x000f220000300800 */
[----:B------:R-:W-:-:S03]  /*21b10*/  IMAD.MOV.U32 R240, RZ, RZ, R103 ;  /* 0x000000fffff07224 */ /* 0x000fc600078e0067 */
[----:B------:R-:W4:Y:S04]  /*21b20*/  LDL.LU R101, [R1+0x4] ;  /* 0x0000040001657983 */ /* 0x000f280000300800 */
[----:B------:R-:W4:Y:S04]  /*21b30*/  LDL.LU R102, [R1+0x8] ;  /* 0x0000080001667983 */ /* 0x000f280000300800 */
[----:B------:R-:W4:Y:S01]  /*21b40*/  LDL.LU R103, [R1+0xc] ;  /* 0x00000c0001677983 */ /* 0x000f220000300800 */
[C---:B------:R-:W-:Y:S08]  /*21b50*/  HMMA.1688.F32.TF32 R72, R236.reuse, R30, R136 ;  /* 0x0000001eec48723c */ /* 0x040ff00000081088 */
[C---:B------:R-:W-:Y:S08]  /*21b60*/  HMMA.1688.F32.TF32 R76, R236.reuse, R26, R140 ;  /* 0x0000001aec4c723c */ /* 0x040ff0000008108c */
[C---:B------:R-:W-:Y:S08]  /*21b70*/  HMMA.1688.F32.TF32 R80, R236.reuse, R22, R144 ;  /* 0x00000016ec50723c */ /* 0x040ff00000081090 */
[C---:B------:R-:W-:Y:S08]  /*21b80*/  HMMA.1688.F32.TF32 R84, R236.reuse, R18, R148 ;  /* 0x00000012ec54723c */ /* 0x040ff00000081094 */
[----:B------:R-:W-:Y:S08]  /*21b90*/  HMMA.1688.F32.TF32 R88, R236, R14, R152 ;  /* 0x0000000eec58723c */ /* 0x000ff00000081098 */
[C---:B---3--:R-:W-:Y:S08]  /*21ba0*/  HMMA.1688.F32.TF32 R236, R232.reuse, R10, R124 ;  /* 0x0000000ae8ec723c */ /* 0x048ff0000008107c */
[C---:B--2---:R-:W-:Y:S08]  /*21bb0*/  HMMA.1688.F32.TF32 R108, R232.reuse, R6, R108 ;  /* 0x00000006e86c723c */ /* 0x044ff0000008106c */
[C---:B------:R-:W-:Y:S08]  /*21bc0*/  HMMA.1688.F32.TF32 R112, R232.reuse, R34, R112 ;  /* 0x00000022e870723c */ /* 0x040ff00000081070 */
[C---:B------:R-:W-:Y:S01]  /*21bd0*/  HMMA.1688.F32.TF32 R116, R232.reuse, R30, R116 ;  /* 0x0000001ee874723c */ /* 0x040fe20000081074 */
[----:B------:R-:W-:Y:S04]  /*21be0*/  STL [R1+0x1d68], R236 ;  /* 0x001d68ec01007387 */ /* 0x000fe80000100800 */
[----:B------:R-:W-:Y:S03]  /*21bf0*/  STL [R1+0x1d64], R237 ;  /* 0x001d64ed01007387 */ /* 0x000fe60000100800 */
[C---:B------:R-:W-:Y:S01]  /*21c00*/  HMMA.1688.F32.TF32 R120, R232.reuse, R26, R120 ;  /* 0x0000001ae878723c */ /* 0x040fe20000081078 */
        /* <DEDUP_REMOVED lines=18> */
[C---:B----4-:R-:W-:Y:S08]  /*21d30*/  HMMA.1688.F32.TF32 R124, R232.reuse, R22, R100 ;  /* 0x00000016e87c723c */ /* 0x050ff00000081064 */
[----:B------:R-:W-:Y:S08]  /*21d40*/  HMMA.1688.F32.TF32 R128, R232, R18, R156 ;  /* 0x00000012e880723c */ /* 0x000ff0000008109c */
[C---:B------:R-:W-:Y:S08]  /*21d50*/  HMMA.1688.F32.TF32 R144, R228.reuse, R34, R172 ;  /* 0x00000022e490723c */ /* 0x040ff000000810ac */
[----:B------:R-:W-:Y:S01]  /*21d60*/  HMMA.1688.F32.TF32 R148, R228, R30, R176 ;  /* 0x0000001ee494723c */ /* 0x000fe200000810b0 */
[----:B------:R1:W-:Y:S04]  /*21d70*/  STL [R1+0x1db0], R124 ;  /* 0x001db07c01007387 */ /* 0x0003e80000100800 */
[----:B------:R2:W-:Y:S04]  /*21d80*/  STL [R1+0x1dac], R125 ;  /* 0x001dac7d01007387 */ /* 0x0005e80000100800 */
[----:B------:R3:W-:Y:S01]  /*21d90*/  STL [R1+0x1da8], R126 ;  /* 0x001da87e01007387 */ /* 0x0007e20000100800 */
[----:B-1----:R-:W-:-:S03]  /*21da0*/  IMAD.MOV.U32 R124, RZ, RZ, R163 ;  /* 0x000000ffff7c7224 */ /* 0x002fc600078e00a3 */
[----:B------:R1:W-:Y:S04]  /*21db0*/  STL [R1+0x1da4], R127 ;  /* 0x001da47f01007387 */ /* 0x0003e80000100800 */
[----:B------:R-:W4:Y:S01]  /*21dc0*/  LDL.LU R163, [R1+0x1e8c] ;  /* 0x001e8c0001a37983 */ /* 0x000f220000300800 */
[----:B--2---:R-:W-:Y:S01]  /*21dd0*/  IMAD.MOV.U32 R125, RZ, RZ, R164 ;  /* 0x000000ffff7d7224 */ /* 0x004fe200078e00a4 */
[----:B---3--:R-:W-:Y:S02]  /*21de0*/  MOV R126, R165 ;  /* 0x000000a5007e7202 */ /* 0x008fe40000000f00 */
[----:B------:R-:W2:Y:S01]  /*21df0*/  LDL.LU R164, [R1+0x1e88] ;  /* 0x001e880001a47983 */ /* 0x000ea20000300800 */
[----:B-1----:R-:W-:-:S03]  /*21e00*/  IMAD.MOV.U32 R127, RZ, RZ, R166 ;  /* 0x000000ffff7f7224 */ /* 0x002fc600078e00a6 */
[----:B------:R-:W2:Y:S04]  /*21e10*/  LDL.LU R165, [R1+0x1e84] ;  /* 0x001e840001a57983 */ /* 0x000ea80000300800 */
[----:B------:R-:W2:Y:S04]  /*21e20*/  LDL.LU R166, [R1+0x1e80] ;  /* 0x001e800001a67983 */ /* 0x000ea80000300800 */
[----:B------:R-:W-:Y:S04]  /*21e30*/  STL [R1+0x1dbc], R128 ;  /* 0x001dbc8001007387 */ /* 0x000fe80000100800 */
[----:B------:R-:W-:Y:S04]  /*21e40*/  STL [R1+0x1db8], R129 ;  /* 0x001db88101007387 */ /* 0x000fe80000100800 */
[----:B------:R-:W-:Y:S04]  /*21e50*/  STL [R1+0x1db4], R130 ;  /* 0x001db48201007387 */ /* 0x000fe80000100800 */
[----:B------:R-:W-:Y:S01]  /*21e60*/  STL [R1+0x1d50], R131 ;  /* 0x001d508301007387 */ /* 0x000fe20000100800 */
[----:B------:R-:W-:Y:S01]  /*21e70*/  MOV R110, R21 ;  /* 0x00000015006e7202 */ /* 0x000fe20000000f00 */
[----:B------:R-:W-:Y:S01]  /*21e80*/  IMAD.MOV.U32 R111, RZ, RZ, R20 ;  /* 0x000000ffff6f7224 */ /* 0x000fe200078e0014 */
[----:B------:R-:W-:Y:S01]  /*21e90*/  HMMA.1688.F32.TF32 R216, R224, R22, R216 ;  /* 0x00000016e0d8723c */ /* 0x000fe200000810d8 */
[----:B------:R-:W-:-:S02]  /*21ea0*/  IMAD.MOV.U32 R236, RZ, RZ, R17 ;  /* 0x000000ffffec7224 */ /* 0x000fc400078e0011 */
[----:B------:R-:W-:Y:S01]  /*21eb0*/  IMAD.MOV.U32 R237, RZ, RZ, R16 ;  /* 0x000000ffffed7224 */ /* 0x000fe200078e0010 */
[----:B------:R-:W-:Y:S01]  /*21ec0*/  MOV R238, R13 ;  /* 0x0000000d00ee7202 */ /* 0x000fe20000000f00 */
[----:B------:R-:W-:-:S03]  /*21ed0*/  IMAD.MOV.U32 R239, RZ, RZ, R12 ;  /* 0x000000ffffef7224 */ /* 0x000fc600078e000c */
[----:B------:R-:W-:Y:S08]  /*21ee0*/  HMMA.1688.F32.TF32 R208, R224, R30, R208 ;  /* 0x0000001ee0d0723c */ /* 0x000ff000000810d0 */
[-C--:B------:R-:W-:Y:S08]  /*21ef0*/  HMMA.1688.F32.TF32 R152, R228, R26.reuse, R180 ;  /* 0x0000001ae498723c */ /* 0x080ff000000810b4 */
[----:B------:R-:W-:Y:S08]  /*21f00*/  HMMA.1688.F32.TF32 R212, R224, R26, R212 ;  /* 0x0000001ae0d4723c */ /* 0x000ff000000810d4 */
[----:B------:R-:W-:Y:S01]  /*21f10*/  HMMA.1688.F32.TF32 R92, R92, R14, R48 ;  /* 0x0000000e5c5c723c */ /* 0x000fe20000081030 */
[----:B------:R-:W-:Y:S01]  /*21f20*/  IMAD.MOV.U32 R112, RZ, RZ, R9 ;  /* 0x000000ffff707224 */ /* 0x000fe200078e0009 */
[----:B------:R-:W-:Y:S01]  /*21f30*/  MOV R114, R5 ;  /* 0x0000000500727202 */ /* 0x000fe20000000f00 */
[----:B------:R-:W-:-:S02]  /*21f40*/  IMAD.MOV.U32 R113, RZ, RZ, R8 ;  /* 0x000000ffff717224 */ /* 0x000fc400078e0008 */
[----:B------:R-:W-:Y:S02]  /*21f50*/  IMAD.MOV.U32 R115, RZ, RZ, R4 ;  /* 0x000000ffff737224 */ /* 0x000fe400078e0004 */
[----:B------:R-:W-:Y:S02]  /*21f60*/  IMAD.MOV.U32 R108, RZ, RZ, R25 ;  /* 0x000000ffff6c7224 */ /* 0x000fe400078e0019 */
[----:B------:R-:W-:Y:S01]  /*21f70*/  IMAD.MOV.U32 R109, RZ, RZ, R24 ;  /* 0x000000ffff6d7224 */ /* 0x000fe200078e0018 */
[----:B------:R-:W-:Y:S01]  /*21f80*/  MOV R118, R245 ;  /* 0x000000f500767202 */ /* 0x000fe20000000f00 */
[----:B------:R-:W-:Y:S01]  /*21f90*/  HMMA.1688.F32.TF32 R156, R228, R22, R184 ;  /* 0x00000016e49c723c */ /* 0x000fe200000810b8 */
[----:B------:R-:W-:Y:S01]  /*21fa0*/  IMAD.MOV.U32 R116, RZ, RZ, R247 ;  /* 0x000000ffff747224 */ /* 0x000fe200078e00f7 */
[----:B------:R-:W-:Y:S01]  /*21fb0*/  LDS R245, [R0+0x8080] ;  /* 0x0080800000f57984 */ /* 0x000fe20000000800 */
[----:B------:R-:W-:Y:S02]  /*21fc0*/  IMAD.MOV.U32 R117, RZ, RZ, R246 ;  /* 0x000000ffff757224 */ /* 0x000fe400078e00f6 */
[----:B------:R-:W-:Y:S01]  /*21fd0*/  IMAD.MOV.U32 R119, RZ, RZ, R244 ;  /* 0x000000ffff777224 */ /* 0x000fe200078e00f4 */
[----:B------:R-:W-:Y:S02]  /*21fe0*/  LDS R246, [R3+0x9080] ;  /* 0x0090800003f67984 */ /* 0x000fe40000000800 */
[C---:B------:R-:W-:Y:S02]  /*21ff0*/  HMMA.1688.F32.TF32 R176, R224.reuse, R34, R204 ;  /* 0x00000022e0b0723c */ /* 0x040fe400000810cc */
[----:B------:R-:W-:Y:S04]  /*22000*/  LDS R34, [R3+0x9000] ;  /* 0x0090000003227984 */ /* 0x000fe80000000800 */
[----:B------:R-:W-:Y:S02]  /*22010*/  LDS R35, [R0+0x9000] ;  /* 0x0090000000237984 */ /* 0x000fe40000000800 */
[----:B------:R-:W-:Y:S02]  /*22020*/  HMMA.1688.F32.TF32 R172, R224, R6, R200 ;  /* 0x00000006e0ac723c */ /* 0x000fe400000810c8 */
[----:B------:R-:W-:Y:S04]  /*22030*/  LDS R244, [R3+0x8080] ;  /* 0x0080800003f47984 */ /* 0x000fe80000000800 */
[----:B------:R-:W-:Y:S04]  /*22040*/  LDS R247, [R0+0x9080] ;  /* 0x0090800000f77984 */ /* 0x000fe80000000800 */
[----:B------:R-:W-:Y:S04]  /*22050*/  LDS R100, [R3+0x8100] ;  /* 0x0081000003647984 */ /* 0x000fe80000000800 */
[----:B------:R-:W-:Y:S04]  /*22060*/  LDS R102, [R3+0x9100] ;  /* 0x0091000003667984 */ /* 0x000fe80000000800 */
[----:B------:R-:W-:Y:S04]  /*22070*/  LDS R101, [R0+0x8100] ;  /* 0x0081000000657984 */ /* 0x000fe80000000800 */
[----:B------:R-:W-:Y:S01]  /*22080*/  LDS R103, [R0+0x9100] ;  /* 0x0091000000677984 */ /* 0x000fe20000000800 */
[----:B----4-:R-:W-:Y:S01]  /*22090*/  HMMA.1688.F32.TF32 R232, R232, R14, R160 ;  /* 0x0000000ee8e8723c */ /* 0x010fe200000810a0 */
[----:B------:R-:W-:Y:S01]  /*220a0*/  IMAD.MOV.U32 R48, RZ, RZ, R92 ;  /* 0x000000ffff307224 */ /* 0x000fe200078e005c */
[----:B------:R-:W-:Y:S01]  /*220b0*/  MOV R50, R94 ;  /* 0x0000005e00327202 */ /* 0x000fe20000000f00 */
[----:B------:R-:W-:Y:S01]  /*220c0*/  IMAD.MOV.U32 R49, RZ, RZ, R93 ;  /* 0x000000ffff317224 */ /* 0x000fe200078e005d */
[----:B------:R-:W-:Y:S04]  /*220d0*/  LDS R92, [R3+0x8180] ;  /* 0x00818000035c7984 */ /* 0x000fe80000000800 */
[----:B------:R-:W-:Y:S01]  /*220e0*/  HMMA.1688.F32.TF32 R160, R228, R18, R188 ;  /* 0x00000012e4a0723c */ /* 0x000fe200000810bc */
[----:B------:R-:W-:Y:S01]  /*220f0*/  IMAD.MOV.U32 R51, RZ, RZ, R95 ;  /* 0x000000ffff337224 */ /* 0x000fe200078e005f */
[----:B------:R-:W-:Y:S04]  /*22100*/  LDS R94, [R3+0x9180] ;  /* 0x00918000035e7984 */ /* 0x000fe80000000800 */
[----:B------:R-:W-:Y:S04]  /*22110*/  LDS R93, [R0+0x8180] ;  /* 0x00818000005d7984 */ /* 0x000fe80000000800 */
[----:B------:R-:W-:Y:S04]  /*22120*/  LDS R200, [R3+0x8380] ;  /* 0x0083800003c87984 */ /* 0x000fe80000000800 */
[----:B------:R-:W-:Y:S04]  /*22130*/  LDS R202, [R3+0x9380] ;  /* 0x0093800003ca7984 */ /* 0x000fe80000000800 */
[----:B------:R1:W-:Y:S04]  /*22140*/  STL [R1+0x1dcc], R232 ;  /* 0x001dcce801007387 */ /* 0x0003e80000100800 */
[----:B------:R3:W-:Y:S04]  /*22150*/  STL [R1+0x1dc8], R233 ;  /* 0x001dc8e901007387 */ /* 0x0007e80000100800 */
[----:B------:R4:W-:Y:S01]  /*22160*/  STL [R1+0x1dc4], R234 ;  /* 0x001dc4ea01007387 */ /* 0x0009e20000100800 */
[----:B-1----:R-:W-:-:S03]  /*22170*/  IMAD.MOV.U32 R232, RZ, RZ, R167 ;  /* 0x000000ffffe87224 */ /* 0x002fc600078e00a7 */
[----:B------:R1:W-:Y:S01]  /*22180*/  STL [R1+0x1dc0], R235 ;  /* 0x001dc0eb01007387 */ /* 0x0003e20000100800 */
[----:B---3--:R-:W-:-:S03]  /*22190*/  IMAD.MOV.U32 R233, RZ, RZ, R170 ;  /* 0x000000ffffe97224 */ /* 0x008fc600078e00aa */
[----:B------:R-:W2:Y:S01]  /*221a0*/  LDL.LU R167, [R1+0x1e7c] ;  /* 0x001e7c0001a77983 */ /* 0x000ea20000300800 */
[----:B----4-:R-:W-:-:S03]  /*221b0*/  MOV R234, R171 ;  /* 0x000000ab00ea7202 */ /* 0x010fc60000000f00 */
[----:B------:R-:W3:Y:S04]  /*221c0*/  LDL.LU R170, [R1+0x1e78] ;  /* 0x001e780001aa7983 */ /* 0x000ee80000300800 */
[----:B------:R-:W3:Y:S01]  /*221d0*/  LDL.LU R171, [R1+0x1e74] ;  /* 0x001e740001ab7983 */ /* 0x000ee20000300800 */
[----:B-1----:R-:W-:-:S03]  /*221e0*/  IMAD.MOV.U32 R235, RZ, RZ, R252 ;  /* 0x000000ffffeb7224 */ /* 0x002fc600078e00fc */
[----:B------:R-:W4:Y:S01]  /*221f0*/  LDL.LU R252, [R1+0x1e70] ;  /* 0x001e700001fc7983 */ /* 0x000f220000300800 */
[----:B------:R-:W-:Y:S01]  /*22200*/  HMMA.1688.F32.TF32 R16, R224, R18, R220 ;  /* 0x00000012e010723c */ /* 0x000fe200000810dc */
[----:B------:R-:W-:Y:S01]  /*22210*/  MOV R188, R44 ;  /* 0x0000002c00bc7202 */ /* 0x000fe20000000f00 */
[----:B------:R-:W-:Y:S01]  /*22220*/  IMAD.MOV.U32 R189, RZ, RZ, R45 ;  /* 0x000000ffffbd7224 */ /* 0x000fe200078e002d */
[----:B------:R-:W-:Y:S04]  /*22230*/  LDS R95, [R0+0x9180] ;  /* 0x00918000005f7984 */ /* 0x000fe80000000800 */
[----:B------:R-:W-:Y:S04]  /*22240*/  LDS R201, [R0+0x8380] ;  /* 0x0083800000c97984 */ /* 0x000fe80000000800 */
[----:B------:R-:W-:Y:S01]  /*22250*/  LDS R203, [R0+0x9380] ;  /* 0x0093800000cb7984 */ /* 0x000fe20000000800 */
[C---:B--2---:R-:W-:Y:S08]  /*22260*/  HMMA.1688.F32.TF32 R136, R228.reuse, R10, R164 ;  /* 0x0000000ae488723c */ /* 0x044ff000000810a4 */
[----:B---3--:R-:W-:Y:S01]  /*22270*/  HMMA.1688.F32.TF32 R140, R228, R6, R168 ;  /* 0x00000006e48c723c */ /* 0x008fe200000810a8 */
[----:B----4-:R-:W-:Y:S04]  /*22280*/  LDSM.16.M88.4 R20, [R252+0x40080] ;  /* 0x04008000fc14783b */ /* 0x010fe80000000200 */
[----:B------:R-:W-:Y:S04]  /*22290*/  LDSM.16.M88.4 R204, [R252+0x46080] ;  /* 0x04608000fccc783b */ /* 0x000fe80000000200 */
[----:B------:R-:W-:Y:S06]  /*222a0*/  LDSM.16.M88.4 R24, [R252+0x42080] ;  /* 0x04208000fc18783b */ /* 0x000fec0000000200 */
[----:B------:R1:W-:Y:S04]  /*222b0*/  STL [R1+0x1ddc], R136 ;  /* 0x001ddc8801007387 */ /* 0x0003e80000100800 */
[----:B------:R2:W-:Y:S04]  /*222c0*/  STL [R1+0x1dd8], R137 ;  /* 0x001dd88901007387 */ /* 0x0005e80000100800 */
[----:B------:R3:W-:Y:S04]  /*222d0*/  STL [R1+0x1dd4], R138 ;  /* 0x001dd48a01007387 */ /* 0x0007e80000100800 */
[----:B------:R2:W-:Y:S04]  /*222e0*/  STL [R1+0x1dd0], R139 ;  /* 0x001dd08b01007387 */ /* 0x0005e80000100800 */
        /* <DEDUP_REMOVED lines=13> */
[----:B------:R-:W4:Y:S04]  /*223c0*/  LDL.LU R164, [R1+0x170] ;  /* 0x0001700001a47983 */ /* 0x000f280000300800 */
[----:B------:R-:W4:Y:S04]  /*223d0*/  LDL.LU R165, [R1+0x174] ;  /* 0x0001740001a57983 */ /* 0x000f280000300800 */
[----:B------:R-:W4:Y:S04]  /*223e0*/  LDL.LU R166, [R1+0x178] ;  /* 0x0001780001a67983 */ /* 0x000f280000300800 */
[----:B------:R-:W4:Y:S01]  /*223f0*/  LDL.LU R167, [R1+0x17c] ;  /* 0x00017c0001a77983 */ /* 0x000f220000300800 */
[----:B-1----:R-:W-:-:S02]  /*22400*/  IMAD.MOV.U32 R136, RZ, RZ, R33 ;  /* 0x000000ffff887224 */ /* 0x002fc400078e0021 */
[----:B--2---:R-:W-:Y:S01]  /*22410*/  IMAD.MOV.U32 R137, RZ, RZ, R32 ;  /* 0x000000ffff897224 */ /* 0x004fe200078e0020 */
[----:B------:R-:W-:Y:S04]  /*22420*/  LDS R33, [R0+0x8000] ;  /* 0x0080000000217984 */ /* 0x000fe80000000800 */
[----:B------:R-:W1:Y:S01]  /*22430*/  LDS R32, [R3+0x8000] ;  /* 0x0080000003207984 */ /* 0x000e620000000800 */
[----:B---3--:R-:W-:Y:S01]  /*22440*/  MOV R138, R29 ;  /* 0x0000001d008a7202 */ /* 0x008fe20000000f00 */
[----:B------:R-:W-:Y:S01]  /*22450*/  IMAD.MOV.U32 R139, RZ, RZ, R28 ;  /* 0x000000ffff8b7224 */ /* 0x000fe200078e001c */
[----:B------:R-:W-:Y:S01]  /*22460*/  HMMA.1688.F32.TF32 R168, R224, R10, R196 ;  /* 0x0000000ae0a8723c */ /* 0x000fe200000810c4 */
[----:B------:R-:W2:Y:S04]  /*22470*/  LDSM.16.M88.4 R28, [R252+0x44080] ;  /* 0x04408000fc1c783b */ /* 0x000ea80000000200 */
[----:B------:R-:W-:Y:S03]  /*22480*/  LDSM.16.M88.4 R8, [R252+0x4a080] ;  /* 0x04a08000fc08783b */ /* 0x000fe60000000200 */
[-C--:B------:R-:W-:Y:S01]  /*22490*/  HMMA.1688.F32.TF32 R228, R228, R14.reuse, R192 ;  /* 0x0000000ee4e4723c */ /* 0x080fe200000810c0 */
[----:B------:R-:W-:Y:S04]  /*224a0*/  LDSM.16.M88.4 R4, [R252+0x4c080] ;  /* 0x04c08000fc04783b */ /* 0x000fe80000000200 */
[----:B------:R-:W-:Y:S03]  /*224b0*/  LDSM.16.M88.4 R220, [R252+0x4e080] ;  /* 0x04e08000fcdc783b */ /* 0x000fe60000000200 */
[----:B------:R-:W-:Y:S01]  /*224c0*/  HMMA.1688.F32.TF32 R224, R224, R14, R248 ;  /* 0x0000000ee0e0723c */ /* 0x000fe200000810f8 */
[----:B------:R-:W3:Y:S07]  /*224d0*/  LDSM.16.M88.4 R12, [R252+0x48080] ;  /* 0x04808000fc0c783b */ /* 0x000eee0000000200 */
[C---:B-1----:R-:W-:Y:S08]  /*224e0*/  HMMA.1688.F32.TF32 R112, R32.reuse, R20, R112 ;  /* 0x000000142070723c */ /* 0x042ff00000081070 */
[C---:B------:R-:W-:Y:S08]  /*224f0*/  HMMA.1688.F32.TF32 R136, R32.reuse, R204, R136 ;  /* 0x000000cc2088723c */ /* 0x040ff00000081088 */
[----:B--2---:R-:W-:Y:S08]  /*22500*/  HMMA.1688.F32.TF32 R140, R32, R28, R108 ;  /* 0x0000001c208c723c */ /* 0x004ff0000008106c */
[----:B------:R-:W-:-:S08]  /*22510*/  MOV R193, R114 ;  /* 0x0000007200c17202 */ /* 0x000fd00000000f00 */
[----:B------:R-:W-:Y:S01]  /*22520*/  IMAD.MOV.U32 R114, RZ, RZ, R136 ;  /* 0x000000ffff727224 */ /* 0x000fe200078e0088 */
[----:B------:R-:W-:Y:S01]  /*22530*/  MOV R110, R139 ;  /* 0x0000008b006e7202 */ /* 0x000fe20000000f00 */
[----:B------:R-:W-:Y:S02]  /*22540*/  IMAD.MOV.U32 R108, RZ, RZ, R137 ;  /* 0x000000ffff6c7224 */ /* 0x000fe400078e0089 */
[----:B------:R-:W-:Y:S02]  /*22550*/  IMAD.MOV.U32 R109, RZ, RZ, R138 ;  /* 0x000000ffff6d7224 */ /* 0x000fe400078e008a */
[C---:B---3--:R-:W-:Y:S01]  /*22560*/  HMMA.1688.F32.TF32 R136, R32.reuse, R12, R116 ;  /* 0x0000000c2088723c */ /* 0x048fe20000081074 */
[----:B------:R-:W-:Y:S02]  /*22570*/  IMAD.MOV.U32 R195, RZ, RZ, R112 ;  /* 0x000000ffffc37224 */ /* 0x000fe400078e0070 */
[----:B------:R-:W-:Y:S11]  /*22580*/  IMAD.MOV.U32 R194, RZ, RZ, R113 ;  /* 0x000000ffffc27224 */ /* 0x000ff600078e0071 */
[----:B------:R-:W-:Y:S10]  /*22590*/  @!UPT UIADD3 URZ, URZ, URZ, URZ ;  /* 0x0000003f3f3ff290 */ /* 0x000ff4000fffe03f */
[----:B------:R-:W-:Y:S01]  /*225a0*/  IMAD.MOV.U32 R118, RZ, RZ, R136 ;  /* 0x000000ffff767224 */ /* 0x000fe200078e0088 */
[----:B------:R-:W-:Y:S01]  /*225b0*/  MOV R113, R139 ;  /* 0x0000008b00717202 */ /* 0x000fe20000000f00 */
[----:B------:R-:W-:Y:S02]  /*225c0*/  IMAD.MOV.U32 R119, RZ, RZ, R137 ;  /* 0x000000ffff777224 */ /* 0x000fe400078e0089 */
[----:B------:R-:W-:Y:S02]  /*225d0*/  IMAD.MOV.U32 R112, RZ, RZ, R138 ;  /* 0x000000ffff707224 */ /* 0x000fe400078e008a */
[----:B------:R-:W-:Y:S01]  /*225e0*/  HMMA.1688.F32.TF32 R136, R32, R8, R232 ;  /* 0x000000082088723c */ /* 0x000fe200000810e8 */
[----:B------:R-:W2:Y:S04]  /*225f0*/  LDL.LU R232, [R1+0x160] ;  /* 0x0001600001e87983 */ /* 0x000ea80000300800 */
[----:B------:R-:W2:Y:S04]  /*22600*/  LDL.LU R233, [R1+0x164] ;  /* 0x0001640001e97983 */ /* 0x000ea80000300800 */
[----:B------:R-:W2:Y:S04]  /*22610*/  LDL.LU R234, [R1+0x168] ;  /* 0x0001680001ea7983 */ /* 0x000ea80000300800 */
[----:B------:R-:W2:Y:S11]  /*22620*/  LDL.LU R235, [R1+0x16c] ;  /* 0x00016c0001eb7983 */ /* 0x000eb60000300800 */
[----:B------:R-:W-:Y:S01]  /*22630*/  IMAD.MOV.U32 R121, RZ, RZ, R136 ;  /* 0x000000ffff797224 */ /* 0x000fe200078e0088 */
[----:B------:R-:W-:Y:S01]  /*22640*/  MOV R117, R139 ;  /* 0x0000008b00757202 */ /* 0x000fe20000000f00 */
[----:B------:R-:W-:-:S02]  /*22650*/  IMAD.MOV.U32 R122, RZ, RZ, R137 ;  /* 0x000000ffff7a7224 */ /* 0x000fc400078e0089 */
[----:B------:R-:W-:Y:S02]  /*22660*/  IMAD.MOV.U32 R116, RZ, RZ, R138 ;  /* 0x000000ffff747224 */ /* 0x000fe400078e008a */
[C---:B------:R-:W-:Y:S11]  /*22670*/  HMMA.1688.F32.TF32 R136, R32.reuse, R4, R124 ;  /* 0x000000042088723c */ /* 0x040ff6000008107c */
[----:B------:R-:W-:Y:S11]  /*22680*/  @!UPT UIADD3 URZ, URZ, URZ, URZ ;  /* 0x0000003f3f3ff290 */ /* 0x000ff6000fffe03f */
[----:B------:R-:W-:Y:S02]  /*22690*/  @!UPT UIADD3 URZ, URZ, URZ, URZ ;  /* 0x0000003f3f3ff290 */ /* 0x000fe4000fffe03f */
[----:B------:R-:W-:Y:S02]  /*226a0*/  IMAD.MOV.U32 R125, RZ, RZ, R136 ;  /* 0x000000ffff7d7224 */ /* 0x000fe400078e0088 */
[----:B------:R-:W-:Y:S01]  /*226b0*/  IMAD.MOV.U32 R126, RZ, RZ, R137 ;  /* 0x000000ffff7e7224 */ /* 0x000fe200078e0089 */
[----:B------:R-:W3:Y:S01]  /*226c0*/  LDL.LU R136, [R1+0x150] ;  /* 0x0001500001887983 */ /* 0x000ee20000300800 */
[----:B------:R-:W-:Y:S01]  /*226d0*/  IMAD.MOV.U32 R127, RZ, RZ, R138 ;  /* 0x000000ffff7f7224 */ /* 0x000fe200078e008a */
[----:B------:R-:W-:Y:S02]  /*226e0*/  MOV R120, R139 ;  /* 0x0000008b00787202 */ /* 0x000fe40000000f00 */
[----:B------:R-:W3:Y:S04]  /*226f0*/  LDL.LU R137, [R1+0x154] ;  /* 0x0001540001897983 */ /* 0x000ee80000300800 */
[----:B------:R-:W3:Y:S04]  /*22700*/  LDL.LU R138, [R1+0x158] ;  /* 0x00015800018a7983 */ /* 0x000ee80000300800 */
[----:B------:R-:W3:Y:S01]  /*22710*/  LDL.LU R139, [R1+0x15c] ;  /* 0x00015c00018b7983 */ /* 0x000ee20000300800 */
[----:B------:R-:W-:Y:S01]  /*22720*/  HMMA.1688.F32.TF32 R128, R32, R24, R236 ;  /* 0x000000182080723c */ /* 0x000fe200000810ec */
[----:B------:R-:W-:-:S02]  /*22730*/  IMAD.MOV.U32 R111, RZ, RZ, R140 ;  /* 0x000000ffff6f7224 */ /* 0x000fc400078e008c */
[----:B------:R-:W3:Y:S04]  /*22740*/  LDL.LU R140, [R1+0x140] ;  /* 0x00014000018c7983 */ /* 0x000ee80000300800 */
[----:B------:R-:W-:Y:S01]  /*22750*/  IMAD.MOV.U32 R236, RZ, RZ, R141 ;  /* 0x000000ffffec7224 */ /* 0x000fe200078e008d */
[----:B------:R-:W-:Y:S01]  /*22760*/  MOV R238, R143 ;  /* 0x0000008f00ee7202 */ /* 0x000fe20000000f00 */
[----:B------:R-:W-:Y:S01]  /*22770*/  IMAD.MOV.U32 R237, RZ, RZ, R142 ;  /* 0x000000ffffed7224 */ /* 0x000fe200078e008e */
        /* <DEDUP_REMOVED lines=19> */
[----:B----4-:R-:W-:Y:S03]  /*228b0*/  HMMA.1688.F32.TF32 R32, R32, R220, R164 ;  /* 0x000000dc2020723c */ /* 0x010fe600000810a4 */
[----:B------:R-:W4:Y:S04]  /*228c0*/  LDL.LU R164, [R1+0xe0] ;  /* 0x0000e00001a47983 */ /* 0x000f280000300800 */
[----:B------:R-:W4:Y:S04]  /*228d0*/  LDL.LU R165, [R1+0xe4] ;  /* 0x0000e40001a57983 */ /* 0x000f280000300800 */
[----:B------:R-:W4:Y:S01]  /*228e0*/  LDL.LU R166, [R1+0xe8] ;  /* 0x0000e80001a67983 */ /* 0x000f220000300800 */
[----:B------:R-:W-:Y:S01]  /*228f0*/  IMAD.MOV.U32 R192, RZ, RZ, R115 ;  /* 0x000000ffffc07224 */ /* 0x000fe200078e0073 */
[----:B------:R-:W-:Y:S01]  /*22900*/  MOV R123, R130 ;  /* 0x00000082007b7202 */ /* 0x000fe20000000f00 */
[----:B------:R-:W-:-:S02]  /*22910*/  IMAD.MOV.U32 R239, RZ, RZ, R128 ;  /* 0x000000ffffef7224 */ /* 0x000fc400078e0080 */
[----:B------:R-:W-:-:S08]  /*22920*/  IMAD.MOV.U32 R115, RZ, RZ, R129 ;  /* 0x000000ffff737224 */ /* 0x000fd000078e0081 */
[----:B------:R-:W-:Y:S01]  /*22930*/  IMAD.MOV.U32 R128, RZ, RZ, R32 ;  /* 0x000000ffff807224 */ /* 0x000fe200078e0020 */
[----:B------:R-:W-:Y:S01]  /*22940*/  MOV R124, R35 ;  /* 0x00000023007c7202 */ /* 0x000fe20000000f00 */
[----:B------:R-:W-:Y:S02]  /*22950*/  IMAD.MOV.U32 R129, RZ, RZ, R33 ;  /* 0x000000ffff817224 */ /* 0x000fe400078e0021 */
[----:B------:R-:W-:Y:S02]  /*22960*/  IMAD.MOV.U32 R130, RZ, RZ, R34 ;  /* 0x000000ffff827224 */ /* 0x000fe400078e0022 */
[C---:B--2---:R-:W-:Y:S11]  /*22970*/  HMMA.1688.F32.TF32 R32, R244.reuse, R20, R232 ;  /* 0x00000014f420723c */ /* 0x044ff600000810e8 */
[----:B------:R-:W-:Y:S11]  /*22980*/  @!UPT UIADD3 URZ, URZ, URZ, URZ ;  /* 0x0000003f3f3ff290 */ /* 0x000ff6000fffe03f */
[----:B------:R-:W-:Y:S02]  /*22990*/  @!UPT UIADD3 URZ, URZ, URZ, URZ ;  /* 0x0000003f3f3ff290 */ /* 0x000fe4000fffe03f */
[----:B------:R-:W-:Y:S01]  /*229a0*/  IMAD.MOV.U32 R232, RZ, RZ, R32 ;  /* 0x000000ffffe87224 */ /* 0x000fe200078e0020 */
[----:B------:R-:W-:Y:S01]  /*229b0*/  MOV R234, R34 ;  /* 0x0000002200ea7202 */ /* 0x000fe20000000f00 */
[----:B------:R-:W-:Y:S02]  /*229c0*/  IMAD.MOV.U32 R233, RZ, RZ, R33 ;  /* 0x000000ffffe97224 */ /* 0x000fe400078e0021 */
[----:B------:R-:W-:Y:S02]  /*229d0*/  IMAD.MOV.U32 R235, RZ, RZ, R35 ;  /* 0x000000ffffeb7224 */ /* 0x000fe400078e0023 */
[C---:B---3--:R-:W-:Y:S11]  /*229e0*/  HMMA.1688.F32.TF32 R32, R244.reuse, R24, R136 ;  /* 0x00000018f420723c */ /* 0x048ff60000081088 */
[----:B------:R-:W-:Y:S11]  /*229f0*/  @!UPT UIADD3 URZ, URZ, URZ, URZ ;  /* 0x0000003f3f3ff290 */ /* 0x000ff6000fffe03f */
[----:B------:R-:W-:Y:S02]  /*22a00*/  @!UPT UIADD3 URZ, URZ, URZ, URZ ;  /* 0x0000003f3f3ff290 */ /* 0x000fe4000fffe03f */
[----:B------:R-:W-:Y:S01]  /*22a10*/  IMAD.MOV.U32 R136, RZ, RZ, R32 ;  /* 0x000000ffff887224 */ /* 0x000fe200078e0020 */
[----:B------:R-:W-:Y:S01]  /*22a20*/  MOV R138, R34 ;  /* 0x00000022008a7202 */ /* 0x000fe20000000f00 */
[----:B------:R-:W-:Y:S02]  /*22a30*/  IMAD.MOV.U32 R137, RZ, RZ, R33 ;  /* 0x000000ffff897224 */ /* 0x000fe400078e0021 */
[----:B------:R-:W-:Y:S02]  /*22a40*/  IMAD.MOV.U32 R139, RZ, RZ, R35 ;  /* 0x000000ffff8b7224 */ /* 0x000fe400078e0023 */
[C---:B------:R-:W-:Y:S11]  /*22a50*/  HMMA.1688.F32.TF32 R32, R244.reuse, R28, R140 ;  /* 0x0000001cf420723c */ /* 0x040ff6000008108c */
        /* <DEDUP_REMOVED lines=13> */
[----:B------:R-:W-:Y:S01]  /*22b30*/  HMMA.1688.F32.TF32 R32, R244, R12, R148 ;  /* 0x0000000cf420723c */ /* 0x000fe20000081094 */
[----:B------:R-:W-:-:S07]  /*22b40*/  IMAD.MOV.U32 R167, RZ, RZ, R2 ;  /* 0x000000ffffa77224 */ /* 0x000fce00078e0002 */
[C---:B------:R-:W-:Y:S11]  /*22b50*/  HMMA.1688.F32.TF32 R248, R244.reuse, R4, R180 ;  /* 0x00000004f4f8723c */ /* 0x040ff600000810b4 */
[----:B------:R-:W-:Y:S05]  /*22b60*/  @!UPT UIADD3 URZ, URZ, URZ, URZ ;  /* 0x0000003f3f3ff290 */ /* 0x000fea000fffe03f */
[----:B------:R-:W-:Y:S01]  /*22b70*/  IMAD.MOV.U32 R148, RZ, RZ, R32 ;  /* 0x000000ffff947224 */ /* 0x000fe200078e0020 */
[----:B------:R-:W-:Y:S01]  /*22b80*/  MOV R150, R34 ;  /* 0x0000002200967202 */ /* 0x000fe20000000f00 */
[----:B------:R-:W-:Y:S02]  /*22b90*/  IMAD.MOV.U32 R149, RZ, RZ, R33 ;  /* 0x000000ffff957224 */ /* 0x000fe400078e0021 */
[----:B------:R-:W-:Y:S02]  /*22ba0*/  IMAD.MOV.U32 R151, RZ, RZ, R35 ;  /* 0x000000ffff977224 */ /* 0x000fe400078e0023 */
[C---:B------:R-:W-:Y:S08]  /*22bb0*/  HMMA.1688.F32.TF32 R32, R244.reuse, R8, R184 ;  /* 0x00000008f420723c */ /* 0x040ff000000810b8 */
[----:B----4-:R-:W-:Y:S01]  /*22bc0*/  HMMA.1688.F32.TF32 R244, R244, R220, R164 ;  /* 0x000000dcf4f4723c */ /* 0x010fe200000810a4 */
[----:B------:R-:W-:-:S02]  /*22bd0*/  IMAD.MOV.U32 R190, RZ, RZ, R46 ;  /* 0x000000ffffbe7224 */ /* 0x000fc400078e002e */
[----:B------:R-:W-:Y:S01]  /*22be0*/  IMAD.MOV.U32 R191, RZ, RZ, R240 ;  /* 0x000000ffffbf7224 */ /* 0x000fe200078e00f0 */
[----:B------:R-:W-:Y:S01]  /*22bf0*/  MOV R184, R40 ;  /* 0x0000002800b87202 */ /* 0x000fe20000000f00 */
[----:B------:R-:W-:Y:S01]  /*22c00*/  IMAD.MOV.U32 R185, RZ, RZ, R41 ;  /* 0x000000ffffb97224 */ /* 0x000fe200078e0029 */
[----:B------:R-:W-:Y:S01]  /*22c10*/  MOV R180, R36 ;  /* 0x0000002400b47202 */ /* 0x000fe20000000f00 */
[----:B------:R-:W-:Y:S01]  /*22c20*/  IMAD.MOV.U32 R186, RZ, RZ, R42 ;  /* 0x000000ffffba7224 */ /* 0x000fe200078e002a */
[----:B------:R-:W-:Y:S01]  /*22c30*/  MOV R196, R107 ;  /* 0x0000006b00c47202 */ /* 0x000fe20000000f00 */
[----:B------:R-:W-:Y:S01]  /*22c40*/  IMAD.MOV.U32 R187, RZ, RZ, R96 ;  /* 0x000000ffffbb7224 */ /* 0x000fe200078e0060 */
[----:B------:R-:W-:Y:S01]  /*22c50*/  LDS R107, [R0+0x9200] ;  /* 0x00920000006b7984 */ /* 0x000fe20000000800 */
[----:B------:R-:W-:Y:S02]  /*22c60*/  IMAD.MOV.U32 R181, RZ, RZ, R37 ;  /* 0x000000ffffb57224 */ /* 0x000fe400078e0025 */
[----:B------:R-:W-:-:S02]  /*22c70*/  IMAD.MOV.U32 R182, RZ, RZ, R38 ;  /* 0x000000ffffb67224 */ /* 0x000fc400078e0026 */
[----:B------:R-:W-:Y:S01]  /*22c80*/  IMAD.MOV.U32 R197, RZ, RZ, R106 ;  /* 0x000000ffffc57224 */ /* 0x000fe200078e006a */
[----:B------:R-:W-:Y:S04]  /*22c90*/  STL.64 [R1], R32 ;  /* 0x0000002001007387 */ /* 0x000fe80000100a00 */
[----:B------:R1:W-:Y:S04]  /*22ca0*/  STL.64 [R1+0x1c88], R250 ;  /* 0x001c88fa01007387 */ /* 0x0003e80000100a00 */
[----:B------:R2:W-:Y:S01]  /*22cb0*/  STL.64 [R1+0x1c80], R248 ;  /* 0x001c80f801007387 */ /* 0x0005e20000100a00 */
[----:B------:R-:W-:-:S02]  /*22cc0*/  IMAD.MOV.U32 R183, RZ, RZ, R39 ;  /* 0x000000ffffb77224 */ /* 0x000fc400078e0027 */
[----:B------:R-:W-:Y:S01]  /*22cd0*/  IMAD.MOV.U32 R198, RZ, RZ, R105 ;  /* 0x000000ffffc67224 */ /* 0x000fe200078e0069 */
[----:B------:R-:W-:Y:S01]  /*22ce0*/  LDS R106, [R3+0x9200] ;  /* 0x00920000036a7984 */ /* 0x000fe20000000800 */
[----:B-1----:R-:W-:-:S03]  /*22cf0*/  IMAD.MOV.U32 R250, RZ, RZ, R50 ;  /* 0x000000fffffa7224 */ /* 0x002fc600078e0032 */
[----:B------:R-:W-:Y:S01]  /*22d00*/  LDS R105, [R0+0x8200] ;  /* 0x0082000000697984 */ /* 0x000fe20000000800 */
[----:B--2---:R-:W-:Y:S01]  /*22d10*/  MOV R248, R48 ;  /* 0x0000003000f87202 */ /* 0x004fe20000000f00 */
[----:B------:R-:W-:Y:S02]  /*22d20*/  IMAD.MOV.U32 R249, RZ, RZ, R49 ;  /* 0x000000fffff97224 */ /* 0x000fe400078e0031 */
[----:B------:R-:W2:Y:S01]  /*22d30*/  LDL.LU R48, [R1+0x1e6c] ;  /* 0x001e6c0001307983 */ /* 0x000ea20000300800 */
[----:B------:R-:W-:-:S03]  /*22d40*/  IMAD.MOV.U32 R251, RZ, RZ, R51 ;  /* 0x000000fffffb7224 */ /* 0x000fc600078e0033 */
[----:B------:R-:W2:Y:S04]  /*22d50*/  LDL.LU R49, [R1+0x1e68] ;  /* 0x001e680001317983 */ /* 0x000ea80000300800 */
[----:B------:R-:W2:Y:S04]  /*22d60*/  LDL.LU R50, [R1+0x1e64] ;  /* 0x001e640001327983 */ /* 0x000ea80000300800 */
[----:B------:R-:W2:Y:S04]  /*22d70*/  LDL.LU R51, [R1+0x1e60] ;  /* 0x001e600001337983 */ /* 0x000ea80000300800 */
[----:B------:R-:W3:Y:S04]  /*22d80*/  LDL.LU R44, [R1+0x1e5c] ;  /* 0x001e5c00012c7983 */ /* 0x000ee80000300800 */
[----:B------:R-:W3:Y:S04]  /*22d90*/  LDL.LU R45, [R1+0x1e58] ;  /* 0x001e5800012d7983 */ /* 0x000ee80000300800 */
[----:B------:R-:W3:Y:S04]  /*22da0*/  LDL.LU R46, [R1+0x1e54] ;  /* 0x001e5400012e7983 */ /* 0x000ee80000300800 */
[----:B------:R-:W4:Y:S04]  /*22db0*/  LDL.LU R240, [R1+0x1e50] ;  /* 0x001e500001f07983 */ /* 0x000f280000300800 */
[----:B------:R1:W-:Y:S04]  /*22dc0*/  STL.64 [R1+0x1c98], R246 ;  /* 0x001c98f601007387 */ /* 0x0003e80000100a00 */
[----:B------:R1:W-:Y:S01]  /*22dd0*/  STL.64 [R1+0x1c90], R244 ;  /* 0x001c90f401007387 */ /* 0x0003e20000100a00 */
[----:B------:R-:W-:-:S02]  /*22de0*/  IMAD.MOV.U32 R199, RZ, RZ, R104 ;  /* 0x000000ffffc77224 */ /* 0x000fc400078e0068 */
[----:B------:R-:W-:Y:S01]  /*22df0*/  IMAD.MOV.U32 R252, RZ, RZ, R34 ;  /* 0x000000fffffc7224 */ /* 0x000fe200078e0022 */
[----:B------:R-:W2:Y:S01]  /*22e00*/  LDS R104, [R3+0x8200] ;  /* 0x0082000003687984 */ /* 0x000ea20000000800 */
[----:B-1----:R-:W-:Y:S01]  /*22e10*/  IMAD.MOV.U32 R246, RZ, RZ, R243 ;  /* 0x000000fffff67224 */ /* 0x002fe200078e00f3 */
[----:B------:R-:W-:Y:S01]  /*22e20*/  HMMA.1688.F32.TF32 R52, R100, R4, R52 ;  /* 0x000000046434723c */ /* 0x000fe20000081034 */
[----:B------:R-:W-:Y:S01]  /*22e30*/  IMAD.MOV.U32 R2, RZ, RZ, R35 ;  /* 0x000000ffff027224 */ /* 0x000fe200078e0023 */
[----:B------:R-:W-:Y:S01]  /*22e40*/  LDS R164, [R3+0x8300] ;  /* 0x0083000003a47984 */ /* 0x000fe20000000800 */
[----:B------:R-:W-:Y:S01]  /*22e50*/  MOV R244, R241 ;  /* 0x000000f100f47202 */ /* 0x000fe20000000f00 */
[----:B------:R-:W-:Y:S02]  /*22e60*/  IMAD.MOV.U32 R245, RZ, RZ, R242 ;  /* 0x000000fffff57224 */ /* 0x000fe400078e00f2 */
[----:B------:R-:W4:Y:S04]  /*22e70*/  LDL.LU R241, [R1+0x1e4c] ;  /* 0x001e4c0001f17983 */ /* 0x000f280000300800 */
[----:B------:R-:W4:Y:S04]  /*22e80*/  LDL.LU R242, [R1+0x1e48] ;  /* 0x001e480001f27983 */ /* 0x000f280000300800 */
[----:B------:R-:W4:Y:S01]  /*22e90*/  LDL.LU R243, [R1+0x1e44] ;  /* 0x001e440001f37983 */ /* 0x000f220000300800 */
[----:B------:R-:W-:-:S03]  /*22ea0*/  IMAD.MOV.U32 R247, RZ, RZ, R47 ;  /* 0x000000fffff77224 */ /* 0x000fc600078e002f */
[----:B------:R-:W3:Y:S04]  /*22eb0*/  LDL.LU R47, [R1+0x1e40] ;  /* 0x001e4000012f7983 */ /* 0x000ee80000300800 */
[----:B------:R-:W2:Y:S04]  /*22ec0*/  LDL.LU R40, [R1+0x1e3c] ;  /* 0x001e3c0001287983 */ /* 0x000ea80000300800 */
[----:B------:R-:W2:Y:S04]  /*22ed0*/  LDL.LU R41, [R1+0x1e38] ;  /* 0x001e380001297983 */ /* 0x000ea80000300800 */
[----:B------:R-:W2:Y:S04]  /*22ee0*/  LDL.LU R42, [R1+0x1e34] ;  /* 0x001e3400012a7983 */ /* 0x000ea80000300800 */
[----:B------:R-:W2:Y:S01]  /*22ef0*/  LDL.LU R96, [R1+0x1e30] ;  /* 0x001e300001607983 */ /* 0x000ea20000300800 */
[----:B------:R-:W-:Y:S03]  /*22f00*/  HMMA.1688.F32.TF32 R56, R100, R220, R56 ;  /* 0x000000dc6438723c */ /* 0x000fe60000081038 */
[----:B------:R-:W-:Y:S04]  /*22f10*/  LDS R166, [R3+0x9300] ;  /* 0x0093000003a67984 */ /* 0x000fe80000000800 */
[----:B------:R-:W-:Y:S01]  /*22f20*/  LDS R165, [R0+0x8300] ;  /* 0x0083000000a57984 */ /* 0x000fe20000000800 */
[-C--:B------:R-:W-:Y:S03]  /*22f30*/  HMMA.1688.F32.TF32 R60, R92, R20.reuse, R60 ;  /* 0x000000145c3c723c */ /* 0x080fe6000008103c */
[----:B------:R-:W1:Y:S05]  /*22f40*/  LDS R167, [R0+0x9300] ;  /* 0x0093000000a77984 */ /* 0x000e6a0000000800 */
[----:B----4-:R-:W-:Y:S11]  /*22f50*/  HMMA.1688.F32.TF32 R240, R100, R20, R240 ;  /* 0x0000001464f0723c */ /* 0x010ff600000810f0 */
[----:B------:R-:W-:Y:S11]  /*22f60*/  @!UPT UIADD3 URZ, URZ, URZ, URZ ;  /* 0x0000003f3f3ff290 */ /* 0x000ff6000fffe03f */
[----:B------:R-:W-:Y:S01]  /*22f70*/  @!UPT UIADD3 URZ, URZ, URZ, URZ ;  /* 0x0000003f3f3ff290 */ /* 0x000fe2000fffe03f */
[----:B------:R4:W-:Y:S04]  /*22f80*/  STL.64 [R1+0x1ca8], R242 ;  /* 0x001ca8f201007387 */ /* 0x0009e80000100a00 */
[----:B------:R1:W-:Y:S01]  /*22f90*/  STL.64 [R1+0x1ca0], R240 ;  /* 0x001ca0f001007387 */ /* 0x0003e20000100a00 */
[----:B----4-:R-:W-:Y:S01]  /*22fa0*/  IMAD.MOV.U32 R242, RZ, RZ, R99 ;  /* 0x000000fffff27224 */ /* 0x010fe200078e0063 */
[----:B-1----:R-:W-:Y:S01]  /*22fb0*/  MOV R240, R97 ;  /* 0x0000006100f07202 */ /* 0x002fe20000000f00 */
[----:B------:R-:W-:Y:S01]  /*22fc0*/  IMAD.MOV.U32 R241, RZ, RZ, R98 ;  /* 0x000000fffff17224 */ /* 0x000fe200078e0062 */
[----:B------:R-:W4:Y:S01]  /*22fd0*/  LDL.LU R97, [R1+0x1e2c] ;  /* 0x001e2c0001617983 */ /* 0x000f220000300800 */
[----:B------:R-:W-:-:S03]  /*22fe0*/  IMAD.MOV.U32 R243, RZ, RZ, R43 ;  /* 0x000000fffff37224 */ /* 0x000fc600078e002b */
[----:B------:R-:W4:Y:S04]  /*22ff0*/  LDL.LU R98, [R1+0x1e28] ;  /* 0x001e280001627983 */ /* 0x000f280000300800 */
[----:B------:R-:W4:Y:S04]  /*23000*/  LDL.LU R99, [R1+0x1e24] ;  /* 0x001e240001637983 */ /* 0x000f280000300800 */
[----:B------:R-:W4:Y:S04]  /*23010*/  LDL.LU R43, [R1+0x1e20] ;  /* 0x001e2000012b7983 */ /* 0x000f280000300800 */
[----:B------:R-:W4:Y:S04]  /*23020*/  LDL.LU R36, [R1+0x1e1c] ;  /* 0x001e1c0001247983 */ /* 0x000f280000300800 */
[----:B------:R-:W4:Y:S04]  /*23030*/  LDL.LU R37, [R1+0x1e18] ;  /* 0x001e180001257983 */ /* 0x000f280000300800 */
[----:B------:R-:W4:Y:S04]  /*23040*/  LDL.LU R38, [R1+0x1e14] ;  /* 0x001e140001267983 */ /* 0x000f280000300800 */
[----:B------:R-:W4:Y:S01]  /*23050*/  LDL.LU R39, [R1+0x1e10] ;  /* 0x001e100001277983 */ /* 0x000f220000300800 */
[C---:B---3--:R-:W-:Y:S08]  /*23060*/  HMMA.1688.F32.TF32 R44, R100.reuse, R12, R44 ;  /* 0x0000000c642c723c */ /* 0x048ff0000008102c */
[----:B--2---:R-:W-:Y:S08]  /*23070*/  HMMA.1688.F32.TF32 R48, R100, R8, R48 ;  /* 0x000000086430723c */ /* 0x004ff00000081030 */
        /* <DEDUP_REMOVED lines=8> */
[C---:B------:R-:W-:Y:S08]  /*23100*/  HMMA.1688.F32.TF32 R180, R104.reuse, R28, R180 ;  /* 0x0000001c68b4723c */ /* 0x040ff000000810b4 */
[C---:B------:R-:W-:Y:S08]  /*23110*/  HMMA.1688.F32.TF32 R184, R104.reuse, R12, R184 ;  /* 0x0000000c68b8723c */ /* 0x040ff000000810b8 */
[----:B------:R-:W-:Y:S08]  /*23120*/  HMMA.1688.F32.TF32 R188, R104, R4, R188 ;  /* 0x0000000468bc723c */ /* 0x000ff000000810bc */
[C---:B----4-:R-:W-:Y:S08]  /*23130*/  HMMA.1688.F32.TF32 R32, R100.reuse, R24, R96 ;  /* 0x000000186420723c */ /* 0x050ff00000081060 */
[C---:B------:R-:W-:Y:S08]  /*23140*/  HMMA.1688.F32.TF32 R40, R100.reuse, R204, R40 ;  /* 0x000000cc6428723c */ /* 0x040ff00000081028 */
[----:B------:R-:W-:Y:S07]  /*23150*/  HMMA.1688.F32.TF32 R36, R100, R28, R36 ;  /* 0x0000001c6424723c */ /* 0x000fee0000081024 */
[----:B------:R1:W-:Y:S04]  /*23160*/  STL.64 [R1+0x1cb8], R34 ;  /* 0x001cb82201007387 */ /* 0x0003e80000100a00 */
[----:B------:R2:W-:Y:S01]  /*23170*/  STL.64 [R1+0x1cb0], R32 ;  /* 0x001cb02001007387 */ /* 0x0005e20000100a00 */
[----:B------:R-:W-:Y:S01]  /*23180*/  MOV R96, R135 ;  /* 0x0000008700607202 */ /* 0x000fe20000000f00 */
[----:B------:R-:W-:-:S02]  /*23190*/  IMAD.MOV.U32 R97, RZ, RZ, R134 ;  /* 0x000000ffff617224 */ /* 0x000fc400078e0086 */
[----:B------:R-:W-:Y:S02]  /*231a0*/  IMAD.MOV.U32 R98, RZ, RZ, R133 ;  /* 0x000000ffff627224 */ /* 0x000fe400078e0085 */
[----:B------:R-:W-:Y:S01]  /*231b0*/  IMAD.MOV.U32 R99, RZ, RZ, R132 ;  /* 0x000000ffff637224 */ /* 0x000fe200078e0084 */
[C---:B------:R-:W-:Y:S01]  /*231c0*/  HMMA.1688.F32.TF32 R100, R104.reuse, R8, R244 ;  /* 0x000000086864723c */ /* 0x040fe200000810f4 */
[----:B-1----:R-:W-:Y:S01]  /*231d0*/  IMAD.MOV.U32 R34, RZ, RZ, R138 ;  /* 0x000000ffff227224 */ /* 0x002fe200078e008a */
[----:B------:R-:W-:Y:S01]  /*231e0*/  LDS R132, [R3+0x8280] ;  /* 0x0082800003847984 */ /* 0x000fe20000000800 */
[----:B--2---:R-:W-:Y:S01]  /*231f0*/  MOV R32, R136 ;  /* 0x0000008800207202 */ /* 0x004fe20000000f00 */
[----:B------:R-:W-:Y:S02]  /*23200*/  IMAD.MOV.U32 R33, RZ, RZ, R137 ;  /* 0x000000ffff217224 */ /* 0x000fe400078e0089 */
[----:B------:R-:W-:Y:S04]  /*23210*/  LDS R134, [R3+0x9280] ;  /* 0x0092800003867984 */ /* 0x000fe80000000800 */
[----:B------:R-:W-:Y:S04]  /*23220*/  STL.64 [R1+0x1cc8], R38 ;  /* 0x001cc82601007387 */ /* 0x000fe80000100a00 */
[----:B------:R1:W-:Y:S04]  /*23230*/  STL.64 [R1+0x1cc0], R36 ;  /* 0x001cc02401007387 */ /* 0x0003e80000100a00 */
        /* <DEDUP_REMOVED lines=8> */
[----:B------:R-:W-:Y:S01]  /*232c0*/  STL.64 [R1+0x1d18], R58 ;  /* 0x001d183a01007387 */ /* 0x000fe20000100a00 */
[C---:B------:R-:W-:Y:S03]  /*232d0*/  HMMA.1688.F32.TF32 R92, R104.reuse, R24, R96 ;  /* 0x00000018685c723c */ /* 0x040fe60000081060 */
[----:B------:R-:W-:Y:S04]  /*232e0*/  STL.64 [R1+0x1d10], R56 ;  /* 0x001d103801007387 */ /* 0x000fe80000100a00 */
[----:B------:R-:W-:Y:S01]  /*232f0*/  STL.64 [R1+0x1d28], R62 ;  /* 0x001d283e01007387 */ /* 0x000fe20000100a00 */
[C---:B------:R-:W-:Y:S03]  /*23300*/  HMMA.1688.F32.TF32 R96, R104.reuse, R204, R240 ;  /* 0x000000cc6860723c */ /* 0x040fe600000810f0 */
[----:B------:R-:W-:Y:S04]  /*23310*/  STL.64 [R1+0x1d20], R60 ;  /* 0x001d203c01007387 */ /* 0x000fe80000100a00 */
[----:B------:R-:W-:Y:S01]  /*23320*/  STL.64 [R1+0x1d38], R66 ;  /* 0x001d384201007387 */ /* 0x000fe20000100a00 */
[----:B------:R-:W-:Y:S03]  /*23330*/  HMMA.1688.F32.TF32 R104, R104, R220, R248 ;  /* 0x000000dc6868723c */ /* 0x000fe600000810f8 */
[----:B------:R-:W-:Y:S04]  /*23340*/  STL.64 [R1+0x1d30], R64 ;  /* 0x001d304001007387 */ /* 0x000fe80000100a00 */
[----:B------:R-:W-:Y:S01]  /*23350*/  STL.64 [R1+0x1d48], R70 ;  /* 0x001d484601007387 */ /* 0x000fe20000100a00 */
[----:B------:R-:W-:Y:S01]  /*23360*/  MOV R248, R148 ;  /* 0x0000009400f87202 */ /* 0x000fe20000000f00 */
[----:B------:R-:W-:-:S02]  /*23370*/  IMAD.MOV.U32 R249, RZ, RZ, R149 ;  /* 0x000000fffff97224 */ /* 0x000fc400078e0095 */
[----:B------:R2:W-:Y:S01]  /*23380*/  STL.64 [R1+0x1d40], R68 ;  /* 0x001d404401007387 */ /* 0x0005e20000100a00 */
[----:B------:R-:W-:-:S03]  /*23390*/  IMAD.MOV.U32 R250, RZ, RZ, R150 ;  /* 0x000000fffffa7224 */ /* 0x000fc600078e0096 */
[----:B------:R-:W3:Y:S01]  /*233a0*/  LDL.LU R148, [R1+0x1e0c] ;  /* 0x001e0c0001947983 */ /* 0x000ee20000300800 */
[----:B------:R-:W-:Y:S01]  /*233b0*/  IMAD.MOV.U32 R251, RZ, RZ, R151 ;  /* 0x000000fffffb7224 */ /* 0x000fe200078e0097 */
[----:B------:R-:W-:Y:S02]  /*233c0*/  MOV R244, R144 ;  /* 0x0000009000f47202 */ /* 0x000fe40000000f00 */
[----:B------:R-:W3:Y:S01]  /*233d0*/  LDL.LU R149, [R1+0x1e08] ;  /* 0x001e080001957983 */ /* 0x000ee20000300800 */
[----:B------:R-:W-:-:S03]  /*233e0*/  IMAD.MOV.U32 R245, RZ, RZ, R145 ;  /* 0x000000fffff57224 */ /* 0x000fc600078e0091 */
[----:B------:R-:W3:Y:S01]  /*233f0*/  LDL.LU R150, [R1+0x1e04] ;  /* 0x001e040001967983 */ /* 0x000ee20000300800 */
[----:B------:R-:W-:-:S03]  /*23400*/  IMAD.MOV.U32 R246, RZ, RZ, R146 ;  /* 0x000000fffff67224 */ /* 0x000fc600078e0092 */
[----:B------:R-:W3:Y:S01]  /*23410*/  LDL.LU R151, [R1+0x1e00] ;  /* 0x001e000001977983 */ /* 0x000ee20000300800 */
[----:B------:R-:W-:-:S03]  /*23420*/  IMAD.MOV.U32 R247, RZ, RZ, R147 ;  /* 0x000000fffff77224 */ /* 0x000fc600078e0093 */
[----:B------:R-:W4:Y:S01]  /*23430*/  LDL.LU R144, [R1+0x1dfc] ;  /* 0x001dfc0001907983 */ /* 0x000f220000300800 */
[----:B------:R-:W-:-:S03]  /*23440*/  MOV R240, R140 ;  /* 0x0000008c00f07202 */ /* 0x000fc60000000f00 */
[----:B------:R-:W4:Y:S01]  /*23450*/  LDL.LU R145, [R1+0x1df8] ;  /* 0x001df80001917983 */ /* 0x000f220000300800 */
[----:B------:R-:W-:-:S03]  /*23460*/  IMAD.MOV.U32 R241, RZ, RZ, R141 ;  /* 0x000000fffff17224 */ /* 0x000fc600078e008d */
[----:B------:R-:W4:Y:S01]  /*23470*/  LDL.LU R146, [R1+0x1df4] ;  /* 0x001df40001927983 */ /* 0x000f220000300800 */
[----:B------:R-:W-:-:S03]  /*23480*/  IMAD.MOV.U32 R242, RZ, RZ, R142 ;  /* 0x000000fffff27224 */ /* 0x000fc600078e008e */
[----:B------:R-:W4:Y:S01]  /*23490*/  LDL.LU R147, [R1+0x1df0] ;  /* 0x001df00001937983 */ /* 0x000f220000300800 */
[----:B------:R-:W-:-:S03]  /*234a0*/  IMAD.MOV.U32 R243, RZ, RZ, R143 ;  /* 0x000000fffff37224 */ /* 0x000fc600078e008f */
[----:B------:R-:W4:Y:S04]  /*234b0*/  LDL.LU R140, [R1+0x1dec] ;  /* 0x001dec00018c7983 */ /* 0x000f280000300800 */
[----:B------:R-:W4:Y:S04]  /*234c0*/  LDL.LU R141, [R1+0x1de8] ;  /* 0x001de800018d7983 */ /* 0x000f280000300800 */
[----:B------:R-:W4:Y:S01]  /*234d0*/  LDL.LU R142, [R1+0x1de4] ;  /* 0x001de400018e7983 */ /* 0x000f220000300800 */
[----:B------:R-:W-:-:S03]  /*234e0*/  IMAD.MOV.U32 R35, RZ, RZ, R139 ;  /* 0x000000ffff237224 */ /* 0x000fc600078e008b */
[----:B------:R-:W4:Y:S04]  /*234f0*/  LDL.LU R143, [R1+0x1de0] ;  /* 0x001de000018f7983 */ /* 0x000f280000300800 */
[----:B------:R-:W4:Y:S04]  /*23500*/  LDL.LU R136, [R1+0x1ddc] ;  /* 0x001ddc0001887983 */ /* 0x000f280000300800 */
[----:B------:R-:W4:Y:S04]  /*23510*/  LDL.LU R137, [R1+0x1dd8] ;  /* 0x001dd80001897983 */ /* 0x000f280000300800 */
[----:B------:R-:W4:Y:S04]  /*23520*/  LDL.LU R138, [R1+0x1dd4] ;  /* 0x001dd400018a7983 */ /* 0x000f280000300800 */
[----:B------:R-:W4:Y:S01]  /*23530*/  LDL.LU R139, [R1+0x1dd0] ;  /* 0x001dd000018b7983 */ /* 0x000f220000300800 */
        /* <DEDUP_REMOVED lines=11> */
[----:B------:R-:W2:Y:S01]  /*235f0*/  LDS R203, [R0+0xb000] ;  /* 0x00b0000000cb7984 */ /* 0x000ea20000000800 */
[----:B-1----:R-:W-:Y:S01]  /*23600*/  MOV R36, R232 ;  /* 0x000000e800247202 */ /* 0x002fe20000000f00 */
[----:B------:R-:W-:Y:S01]  /*23610*/  IMAD.MOV.U32 R37, RZ, RZ, R233 ;  /* 0x000000ffff257224 */ /* 0x000fe200078e00e9 */
[----:B------:R-:W-:Y:S01]  /*23620*/  HMMA.1688.F32.TF32 R152, R164, R12, R152 ;  /* 0x0000000ca498723c */ /* 0x000fe20000081098 */
[----:B------:R-:W4:Y:S01]  /*23630*/  LDL.LU R232, [R1+0x1dcc] ;  /* 0x001dcc0001e87983 */ /* 0x000f220000300800 */
[----:B------:R-:W-:Y:S01]  /*23640*/  IMAD.MOV.U32 R38, RZ, RZ, R234 ;  /* 0x000000ffff267224 */ /* 0x000fe200078e00ea */
[----:B--2---:R-:W-:Y:S01]  /*23650*/  MOV R68, R195 ;  /* 0x000000c300447202 */ /* 0x004fe20000000f00 */
[----:B------:R-:W-:Y:S01]  /*23660*/  IMAD.MOV.U32 R39, RZ, RZ, R235 ;  /* 0x000000ffff277224 */ /* 0x000fe200078e00eb */
[----:B------:R-:W2:Y:S01]  /*23670*/  LDL.LU R233, [R1+0x1dc8] ;  /* 0x001dc80001e97983 */ /* 0x000ea20000300800 */
[----:B------:R-:W-:-:S02]  /*23680*/  IMAD.MOV.U32 R69, RZ, RZ, R194 ;  /* 0x000000ffff457224 */ /* 0x000fc400078e00c2 */
[C---:B------:R-:W-:Y:S01]  /*23690*/  HMMA.1688.F32.TF32 R156, R164.reuse, R8, R156 ;  /* 0x00000008a49c723c */ /* 0x040fe2000008109c */
[----:B------:R-:W2:Y:S01]  /*236a0*/  LDL.LU R234, [R1+0x1dc4] ;  /* 0x001dc40001ea7983 */ /* 0x000ea20000300800 */
[----:B------:R-:W-:Y:S01]  /*236b0*/  IMAD.MOV.U32 R70, RZ, RZ, R193 ;  /* 0x000000ffff467224 */ /* 0x000fe200078e00c1 */
[----:B------:R-:W-:Y:S01]  /*236c0*/  MOV R40, R128 ;  /* 0x0000008000287202 */ /* 0x000fe20000000f00 */
[----:B------:R-:W-:Y:S01]  /*236d0*/  IMAD.MOV.U32 R71, RZ, RZ, R192 ;  /* 0x000000ffff477224 */ /* 0x000fe200078e00c0 */
[----:B------:R-:W2:Y:S03]  /*236e0*/  LDL.LU R235, [R1+0x1dc0] ;  /* 0x001dc00001eb7983 */ /* 0x000ea60000300800 */
[----:B------:R-:W-:Y:S01]  /*236f0*/  HMMA.1688.F32.TF32 R160, R164, R4, R160 ;  /* 0x00000004a4a0723c */ /* 0x000fe200000810a0 */
[----:B------:R-:W2:Y:S01]  /*23700*/  LDL.LU R128, [R1+0x1dbc] ;  /* 0x001dbc0001807983 */ /* 0x000ea20000300800 */
[----:B------:R-:W-:Y:S01]  /*23710*/  IMAD.MOV.U32 R41, RZ, RZ, R129 ;  /* 0x000000ffff297224 */ /* 0x000fe200078e0081 */
[----:B------:R-:W-:Y:S01]  /*23720*/  MOV R64, R239 ;  /* 0x000000ef00407202 */ /* 0x000fe20000000f00 */
[----:B------:R-:W-:Y:S01]  /*23730*/  IMAD.MOV.U32 R42, RZ, RZ, R130 ;  /* 0x000000ffff2a7224 */ /* 0x000fe200078e0082 */
[----:B------:R-:W2:Y:S01]  /*23740*/  LDL.LU R129, [R1+0x1db8] ;  /* 0x001db80001817983 */ /* 0x000ea20000300800 */
[----:B------:R-:W-:Y:S01]  /*23750*/  IMAD.MOV.U32 R43, RZ, RZ, R124 ;  /* 0x000000ffff2b7224 */ /* 0x000fe200078e007c */
[----:B------:R-:W-:Y:S01]  /*23760*/  MOV R44, R125 ;  /* 0x0000007d002c7202 */ /* 0x000fe20000000f00 */
[----:B------:R-:W-:Y:S01]  /*23770*/  IMAD.MOV.U32 R65, RZ, RZ, R115 ;  /* 0x000000ffff417224 */ /* 0x000fe200078e0073 */
[----:B------:R-:W2:Y:S01]  /*23780*/  LDL.LU R130, [R1+0x1db4] ;  /* 0x001db40001827983 */ /* 0x000ea20000300800 */
[----:B------:R-:W-:-:S02]  /*23790*/  IMAD.MOV.U32 R66, RZ, RZ, R123 ;  /* 0x000000ffff427224 */ /* 0x000fc400078e007b */
[----:B------:R-:W-:Y:S01]  /*237a0*/  IMAD.MOV.U32 R67, RZ, RZ, R131 ;  /* 0x000000ffff437224 */ /* 0x000fe200078e0083 */
        /* <DEDUP_REMOVED lines=9> */
[----:B------:R-:W-:Y:S01]  /*23840*/  HMMA.1688.F32.TF32 R68, R200, R22, R68 ;  /* 0x00000016c844723c */ /* 0x000fe20000081044 */
[----:B------:R-:W-:-:S02]  /*23850*/  IMAD.MOV.U32 R62, RZ, RZ, R237 ;  /* 0x000000ffff3e7224 */ /* 0x000fc400078e00ed */
[----:B------:R-:W2:Y:S01]  /*23860*/  LDL.LU R127, [R1+0x1da4] ;  /* 0x001da400017f7983 */ /* 0x000ea20000300800 */
[----:B------:R-:W-:Y:S02]  /*23870*/  IMAD.MOV.U32 R63, RZ, RZ, R238 ;  /* 0x000000ffff3f7224 */ /* 0x000fe400078e00ee */
[----:B------:R-:W-:Y:S01]  /*23880*/  IMAD.MOV.U32 R49, RZ, RZ, R122 ;  /* 0x000000ffff317224 */ /* 0x000fe200078e007a */
[----:B------:R-:W2:Y:S01]  /*23890*/  LDL.LU R120, [R1+0x1da0] ;  /* 0x001da00001787983 */ /* 0x000ea20000300800 */
[----:B------:R-:W-:Y:S01]  /*238a0*/  IMAD.MOV.U32 R50, RZ, RZ, R116 ;  /* 0x000000ffff327224 */ /* 0x000fe200078e0074 */
[C---:B------:R-:W-:Y:S02]  /*238b0*/  HMMA.1688.F32.TF32 R64, R200.reuse, R26, R64 ;  /* 0x0000001ac840723c */ /* 0x040fe40000081040 */
        /* <DEDUP_REMOVED lines=9> */
[----:B------:R-:W-:Y:S01]  /*23950*/  IMAD.MOV.U32 R53, RZ, RZ, R119 ;  /* 0x000000ffff357224 */ /* 0x000fe200078e0077 */
[----:B------:R-:W-:Y:S02]  /*23960*/  HMMA.1688.F32.TF32 R60, R200, R30, R60 ;  /* 0x0000001ec83c723c */ /* 0x000fe4000008103c */
[----:B------:R-:W2:Y:S01]  /*23970*/  LDL.LU R117, [R1+0x1d90] ;  /* 0x001d900001757983 */ /* 0x000ea20000300800 */
[----:B------:R-:W-:-:S03]  /*23980*/  IMAD.MOV.U32 R54, RZ, RZ, R112 ;  /* 0x000000ffff367224 */ /* 0x000fc600078e0070 */
[----:B------:R-:W2:Y:S01]  /*23990*/  LDL.LU R118, [R1+0x1d8c] ;  /* 0x001d8c0001767983 */ /* 0x000ea20000300800 */
[----:B------:R-:W-:-:S03]  /*239a0*/  IMAD.MOV.U32 R55, RZ, RZ, R113 ;  /* 0x000000ffff377224 */ /* 0x000fc600078e0071 */
[----:B------:R-:W2:Y:S01]  /*239b0*/  LDL.LU R119, [R1+0x1d88] ;  /* 0x001d880001777983 */ /* 0x000ea20000300800 */
[C---:B------:R-:W-:Y:S03]  /*239c0*/  HMMA.1688.F32.TF32 R56, R200.reuse, R206, R56 ;  /* 0x000000cec838723c */ /* 0x040fe60000081038 */
[----:B------:R-:W2:Y:S04]  /*239d0*/  LDL.LU R112, [R1+0x1d84] ;  /* 0x001d840001707983 */ /* 0x000ea80000300800 */
[----:B------:R-:W2:Y:S04]  /*239e0*/  LDL.LU R113, [R1+0x1d80] ;  /* 0x001d800001717983 */ /* 0x000ea80000300800 */
[----:B------:R-:W2:Y:S04]  /*239f0*/  LDL.LU R114, [R1+0x1d7c] ;  /* 0x001d7c0001727983 */ /* 0x000ea80000300800 */
        /* <DEDUP_REMOVED lines=14> */
[----:B------:R-:W-:Y:S04]  /*23ae0*/  STL.64 [R1+0x320], R68 ;  /* 0x0003204401007387 */ /* 0x000fe80000100a00 */
[----:B------:R1:W-:Y:S01]  /*23af0*/  STL.64 [R1+0x328], R70 ;  /* 0x0003284601007387 */ /* 0x0003e20000100a00 */
[----:B------:R-:W-:Y:S03]  /*23b00*/  HMMA.1688.F32.TF32 R200, R200, R222, R40 ;  /* 0x000000dec8c8723c */ /* 0x000fe60000081028 */
[----:B------:R-:W-:Y:S04]  /*23b10*/  LDS R133, [R0+0x8280] ;  /* 0x0082800000857984 */ /* 0x000fe80000000800 */
[----:B------:R-:W-:Y:S04]  /*23b20*/  LDS R135, [R0+0x9280] ;  /* 0x0092800000877984 */ /* 0x000fe80000000800 */
[----:B-1----:R-:W2:Y:S04]  /*23b30*/  LDL.LU.64 R70, [R1+0x1d48] ;  /* 0x001d480001467983 */ /* 0x002ea80000300a00 */
[----:B------:R-:W2:Y:S01]  /*23b40*/  LDL.LU.64 R68, [R1+0x1d40] ;  /* 0x001d400001447983 */ /* 0x000ea20000300a00 */
[C---:B---3--:R-:W-:Y:S08]  /*23b50*/  HMMA.1688.F32.TF32 R148, R164.reuse, R204, R148 ;  /* 0x000000cca494723c */ /* 0x048ff00000081094 */
[C---:B----4-:R-:W-:Y:S08]  /*23b60*/  HMMA.1688.F32.TF32 R144, R164.reuse, R28, R144 ;  /* 0x0000001ca490723c */ /* 0x050ff00000081090 */
[C---:B------:R-:W-:Y:S08]  /*23b70*/  HMMA.1688.F32.TF32 R140, R164.reuse, R24, R140 ;  /* 0x00000018a48c723c */ /* 0x040ff0000008108c */
[C---:B------:R-:W-:Y:S08]  /*23b80*/  HMMA.1688.F32.TF32 R136, R164.reuse, R20, R136 ;  /* 0x00000014a488723c */ /* 0x040ff00000081088 */
[----:B------:R-:W-:Y:S01]  /*23b90*/  HMMA.1688.F32.TF32 R164, R164, R220, R228 ;  /* 0x000000dca4a4723c */ /* 0x000fe200000810e4 */
[----:B------:R-:W-:Y:S04]  /*23ba0*/  LDS R228, [R3+0xa080] ;  /* 0x00a0800003e47984 */ /* 0x000fe80000000800 */
[----:B------:R-:W-:Y:S04]  /*23bb0*/  LDS R230, [R3+0xb080] ;  /* 0x00b0800003e67984 */ /* 0x000fe80000000800 */
[----:B------:R-:W-:Y:S04]  /*23bc0*/  LDS R229, [R0+0xa080] ;  /* 0x00a0800000e57984 */ /* 0x000fe80000000800 */
[----:B------:R-:W1:Y:S04]  /*23bd0*/  LDS R231, [R0+0xb080] ;  /* 0x00b0800000e77984 */ /* 0x000e680000000800 */
[----:B------:R-:W-:Y:S04]  /*23be0*/  STL.64 [R1+0x310], R64 ;  /* 0x0003104001007387 */ /* 0x000fe80000100a00 */
[----:B------:R3:W-:Y:S04]  /*23bf0*/  STL.64 [R1+0x318], R66 ;  /* 0x0003184201007387 */ /* 0x0007e80000100a00 */
[----:B---3--:R-:W3:Y:S04]  /*23c00*/  LDL.LU.64 R66, [R1+0x1d38] ;  /* 0x001d380001427983 */ /* 0x008ee80000300a00 */
[----:B------:R-:W3:Y:S04]  /*23c10*/  LDL.LU.64 R64, [R1+0x1d30] ;  /* 0x001d300001407983 */ /* 0x000ee80000300a00 */
[----:B------:R-:W-:Y:S04]  /*23c20*/  STL.64 [R1+0x300], R60 ;  /* 0x0003003c01007387 */ /* 0x000fe80000100a00 */
[----:B------:R4:W-:Y:S01]  /*23c30*/  STL.64 [R1+0x308], R62 ;  /* 0x0003083e01007387 */ /* 0x0009e20000100a00 */
[C---:B-1----:R-:W-:Y:S03]  /*23c40*/  HMMA.1688.F32.TF32 R36, R228.reuse, R22, R36 ;  /* 0x00000016e424723c */ /* 0x042fe60000081024 */
[----:B----4-:R-:W4:Y:S04]  /*23c50*/  LDL.LU.64 R62, [R1+0x1d28] ;  /* 0x001d2800013e7983 */ /* 0x010f280000300a00 */
[----:B------:R-:W4:Y:S01]  /*23c60*/  LDL.LU.64 R60, [R1+0x1d20] ;  /* 0x001d2000013c7983 */ /* 0x000f220000300a00 */
[C---:B------:R-:W-:Y:S03]  /*23c70*/  HMMA.1688.F32.TF32 R32, R228.reuse, R26, R32 ;  /* 0x0000001ae420723c */ /* 0x040fe60000081020 */
        /* <DEDUP_REMOVED lines=16> */
[----:B------:R-:W3:Y:S04]  /*23d80*/  LDL.LU.64 R42, [R1+0x1cd8] ;  /* 0x001cd800012a7983 */ /* 0x000ee80000300a00 */
[----:B------:R-:W3:Y:S04]  /*23d90*/  LDL.LU.64 R40, [R1+0x1cd0] ;  /* 0x001cd00001287983 */ /* 0x000ee80000300a00 */
[----:B------:R1:W-:Y:S04]  /*23da0*/  STL.64 [R1+0x240], R200 ;  /* 0x000240c801007387 */ /* 0x0003e80000100a00 */
[----:B------:R-:W-:Y:S01]  /*23db0*/  STL.64 [R1+0x248], R202 ;  /* 0x000248ca01007387 */ /* 0x000fe20000100a00 */
[C---:B------:R-:W-:Y:S03]  /*23dc0*/  HMMA.1688.F32.TF32 R240, R228.reuse, R30, R240 ;  /* 0x0000001ee4f0723c */ /* 0x040fe600000810f0 */
[----:B-1----:R-:W3:Y:S04]  /*23dd0*/  LDL.LU R200, [R1] ;  /* 0x0000000001c87983 */ /* 0x002ee80000300800 */
[----:B------:R-:W3:Y:S04]  /*23de0*/  LDL.LU R201, [R1+0x4] ;  /* 0x0000040001c97983 */ /* 0x000ee80000300800 */
[----:B------:R-:W-:Y:S04]  /*23df0*/  STL.64 [R1+0x230], R36 ;  /* 0x0002302401007387 */ /* 0x000fe80000100a00 */
[----:B------:R1:W-:Y:S04]  /*23e00*/  STL.64 [R1+0x238], R38 ;  /* 0x0002382601007387 */ /* 0x0003e80000100a00 */
[----:B-1----:R-:W4:Y:S04]  /*23e10*/  LDL.LU.64 R38, [R1+0x1cc8] ;  /* 0x001cc80001267983 */ /* 0x002f280000300a00 */
[----:B------:R-:W4:Y:S04]  /*23e20*/  LDL.LU.64 R36, [R1+0x1cc0] ;  /* 0x001cc00001247983 */ /* 0x000f280000300a00 */
[----:B------:R-:W-:Y:S04]  /*23e30*/  STL.64 [R1+0x220], R32 ;  /* 0x0002202001007387 */ /* 0x000fe80000100a00 */
[----:B------:R1:W-:Y:S04]  /*23e40*/  STL.64 [R1+0x228], R34 ;  /* 0x0002282201007387 */ /* 0x0003e80000100a00 */
[----:B-1----:R-:W4:Y:S04]  /*23e50*/  LDL.LU.64 R34, [R1+0x1cb8] ;  /* 0x001cb80001227983 */ /* 0x002f280000300a00 */
[----:B------:R-:W4:Y:S01]  /*23e60*/  LDL.LU.64 R32, [R1+0x1cb0] ;  /* 0x001cb00001207983 */ /* 0x000f220000300a00 */
[C---:B------:R-:W-:Y:S03]  /*23e70*/  HMMA.1688.F32.TF32 R244, R228.reuse, R206, R244 ;  /* 0x000000cee4f4723c */ /* 0x040fe600000810f4 */
[----:B------:R-:W-:Y:S04]  /*23e80*/  STL.64 [R1+0x210], R240 ;  /* 0x000210f001007387 */ /* 0x000fe80000100a00 */
[----:B------:R1:W-:Y:S01]  /*23e90*/  STL.64 [R1+0x218], R242 ;  /* 0x000218f201007387 */ /* 0x0003e20000100a00 */
[----:B------:R-:W-:Y:S03]  /*23ea0*/  HMMA.1688.F32.TF32 R248, R228, R14, R248 ;  /* 0x0000000ee4f8723c */ /* 0x000fe600000810f8 */
[----:B-1----:R-:W4:Y:S04]  /*23eb0*/  LDL.LU.64 R242, [R1+0x1ca8] ;  /* 0x001ca80001f27983 */ /* 0x002f280000300a00 */
[----:B------:R-:W4:Y:S08]  /*23ec0*/  LDL.LU.64 R240, [R1+0x1ca0] ;  /* 0x001ca00001f07983 */ /* 0x000f300000300a00 */
        /* <DEDUP_REMOVED lines=8> */
[C---:B--2---:R-:W-:Y:S08]  /*23f50*/  HMMA.1688.F32.TF32 R192, R132.reuse, R20, R236 ;  /* 0x0000001484c0723c */ /* 0x044ff000000810ec */
[C---:B------:R-:W-:Y:S08]  /*23f60*/  HMMA.1688.F32.TF32 R108, R132.reuse, R24, R108 ;  /* 0x00000018846c723c */ /* 0x040ff0000008106c */
[C---:B------:R-:W-:Y:S08]  /*23f70*/  HMMA.1688.F32.TF32 R112, R132.reuse, R28, R112 ;  /* 0x0000001c8470723c */ /* 0x040ff00000081070 */
[C---:B------:R-:W-:Y:S08]  /*23f80*/  HMMA.1688.F32.TF32 R116, R132.reuse, R204, R116 ;  /* 0x000000cc8474723c */ /* 0x040ff00000081074 */
[C---:B------:R-:W-:Y:S08]  /*23f90*/  HMMA.1688.F32.TF32 R120, R132.reuse, R12, R120 ;  /* 0x0000000c8478723c */ /* 0x040ff00000081078 */
[C---:B------:R-:W-:Y:S08]  /*23fa0*/  HMMA.1688.F32.TF32 R124, R132.reuse, R8, R124 ;  /* 0x00000008847c723c */ /* 0x040ff0000008107c */
[C---:B------:R-:W-:Y:S01]  /*23fb0*/  HMMA.1688.F32.TF32 R128, R132.reuse, R4, R128 ;  /* 0x000000048480723c */ /* 0x040fe20000081080 */
[----:B------:R-:W-:Y:S01]  /*23fc0*/  MOV R202, R252 ;  /* 0x000000fc00ca7202 */ /* 0x000fe20000000f00 */
[----:B------:R-:W-:Y:S01]  /*23fd0*/  IMAD.MOV.U32 R203, RZ, RZ, R2 ;  /* 0x000000ffffcb7224 */ /* 0x000fe200078e0002 */
[----:B------:R-:W-:Y:S04]  /*23fe0*/  LDS R236, [R3+0xa180] ;  /* 0x00a1800003ec7984 */ /* 0x000fe80000000800 */
[----:B------:R-:W-:Y:S01]  /*23ff0*/  LDS R238, [R3+0xb180] ;  /* 0x00b1800003ee7984 */ /* 0x000fe20000000800 */
[----:B------:R-:W-:Y:S03]  /*24000*/  HMMA.1688.F32.TF32 R132, R132, R220, R232 ;  /* 0x000000dc8484723c */ /* 0x000fe600000810e8 */
[----:B------:R-:W-:Y:S04]  /*24010*/  LDS R232, [R3+0xa100] ;  /* 0x00a1000003e87984 */ /* 0x000fe80000000800 */
[----:B------:R-:W-:Y:S04]  /*24020*/  LDS R234, [R3+0xb100] ;  /* 0x00b1000003ea7984 */ /* 0x000fe80000000800 */
[----:B------:R-:W-:Y:S04]  /*24030*/  LDS R233, [R0+0xa100] ;  /* 0x00a1000000e97984 */ /* 0x000fe80000000800 */
[----:B------:R-:W4:Y:S04]  /*24040*/  LDS R235, [R0+0xb100] ;  /* 0x00b1000000eb7984 */ /* 0x000f280000000800 */
[----:B------:R-:W-:Y:S04]  /*24050*/  LDS R237, [R0+0xa180] ;  /* 0x00a1800000ed7984 */ /* 0x000fe80000000800 */
[----:B------:R-:W1:Y:S01]  /*24060*/  LDS R239, [R0+0xb180] ;  /* 0x00b1800000ef7984 */ /* 0x000e620000000800 */
[----:B---3--:R-:W-:Y:S11]  /*24070*/  HMMA.1688.F32.TF32 R200, R228, R10, R200 ;  /* 0x0000000ae4c8723c */ /* 0x008ff600000810c8 */
[----:B------:R-:W-:Y:S11]  /*24080*/  @!UPT UIADD3 URZ, URZ, URZ, URZ ;  /* 0x0000003f3f3ff290 */ /* 0x000ff6000fffe03f */
[----:B------:R-:W-:Y:S01]  /*24090*/  @!UPT UIADD3 URZ, URZ, URZ, URZ ;  /* 0x0000003f3f3ff290 */ /* 0x000fe2000fffe03f */
[----:B------:R-:W-:Y:S01]  /*240a0*/  STL.64 [R1+0x1e0], R200 ;  /* 0x0001e0c801007387 */ /* 0x000fe20000100a00 */
[C---:B----4-:R-:W-:Y:S03]  /*240b0*/  HMMA.1688.F32.TF32 R32, R232.reuse, R26, R32 ;  /* 0x0000001ae820723c */ /* 0x050fe60000081020 */
[----:B------:R2:W-:Y:S05]  /*240c0*/  STL.64 [R1+0x1e8], R202 ;  /* 0x0001e8ca01007387 */ /* 0x0005ea0000100a00 */
[C---:B--2---:R-:W-:Y:S11]  /*240d0*/  HMMA.1688.F32.TF32 R200, R232.reuse, R22, R240 ;  /* 0x00000016e8c8723c */ /* 0x044ff600000810f0 */
[----:B------:R-:W-:Y:S05]  /*240e0*/  @!UPT UIADD3 URZ, URZ, URZ, URZ ;  /* 0x0000003f3f3ff290 */ /* 0x000fea000fffe03f */
[----:B------:R-:W-:Y:S01]  /*240f0*/  IMAD.MOV.U32 R243, RZ, RZ, R32 ;  /* 0x000000fffff37224 */ /* 0x000fe200078e0020 */
[----:B------:R-:W-:Y:S01]  /*24100*/  MOV R241, R34 ;  /* 0x0000002200f17202 */ /* 0x000fe20000000f00 */
[----:B------:R-:W-:Y:S02]  /*24110*/  IMAD.MOV.U32 R242, RZ, RZ, R33 ;  /* 0x000000fffff27224 */ /* 0x000fe400078e0021 */
[----:B------:R-:W-:Y:S02]  /*24120*/  IMAD.MOV.U32 R240, RZ, RZ, R35 ;  /* 0x000000fffff07224 */ /* 0x000fe400078e0023 */
[C---:B------:R-:W-:Y:S08]  /*24130*/  HMMA.1688.F32.TF32 R32, R232.reuse, R30, R36 ;  /* 0x0000001ee820723c */ /* 0x040ff00000081024 */
[----:B------:R-:W-:Y:S08]  /*24140*/  HMMA.1688.F32.TF32 R36, R232, R10, R48 ;  /* 0x0000000ae824723c */ /* 0x000ff00000081030 */
[C---:B------:R-:W-:Y:S08]  /*24150*/  HMMA.1688.F32.TF32 R248, R228.reuse, R6, R248 ;  /* 0x00000006e4f8723c */ /* 0x040ff000000810f8 */
[----:B------:R-:W-:Y:S07]  /*24160*/  HMMA.1688.F32.TF32 R228, R228, R222, R244 ;  /* 0x000000dee4e4723c */ /* 0x000fee00000810f4 */
[----:B------:R-:W-:Y:S01]  /*24170*/  IMAD.MOV.U32 R247, RZ, RZ, R32 ;  /* 0x000000fffff77224 */ /* 0x000fe200078e0020 */
[----:B------:R-:W-:Y:S01]  /*24180*/  MOV R245, R34 ;  /* 0x0000002200f57202 */ /* 0x000fe20000000f00 */
[----:B------:R-:W-:-:S02]  /*24190*/  IMAD.MOV.U32 R246, RZ, RZ, R33 ;  /* 0x000000fffff67224 */ /* 0x000fc400078e0021 */
[----:B------:R-:W-:Y:S02]  /*241a0*/  IMAD.MOV.U32 R244, RZ, RZ, R35 ;  /* 0x000000fffff47224 */ /* 0x000fe400078e0023 */
[C---:B------:R-:W-:Y:S08]  /*241b0*/  HMMA.1688.F32.TF32 R32, R232.reuse, R206, R40 ;  /* 0x000000cee820723c */ /* 0x040ff00000081028 */
[----:B------:R-:W-:Y:S01]  /*241c0*/  HMMA.1688.F32.TF32 R40, R232, R14, R44 ;  /* 0x0000000ee828723c */ /* 0x000fe2000008102c */
[----:B------:R2:W-:Y:S04]  /*241d0*/  STL.64 [R1+0x1d0], R248 ;  /* 0x0001d0f801007387 */ /* 0x0005e80000100a00 */
[----:B------:R3:W-:Y:S04]  /*241e0*/  STL.64 [R1+0x1d8], R250 ;  /* 0x0001d8fa01007387 */ /* 0x0007e80000100a00 */
[----:B------:R-:W-:Y:S04]  /*241f0*/  STL.64 [R1+0xd0], R228 ;  /* 0x0000d0e401007387 */ /* 0x000fe80000100a00 */
[----:B------:R-:W-:Y:S03]  /*24200*/  STL.64 [R1+0xd8], R230 ;  /* 0x0000d8e601007387 */ /* 0x000fe60000100a00 */
[----:B--2---:R-:W-:Y:S01]  /*24210*/  MOV R249, R34 ;  /* 0x0000002200f97202 */ /* 0x004fe20000000f00 */
[----:B------:R-:W-:Y:S01]  /*24220*/  STL.64 [R1+0xc0], R200 ;  /* 0x0000c0c801007387 */ /* 0x000fe20000100a00 */
[----:B---3--:R-:W-:-:S02]  /*24230*/  IMAD.MOV.U32 R251, RZ, RZ, R32 ;  /* 0x000000fffffb7224 */ /* 0x008fc400078e0020 */
[----:B------:R-:W-:Y:S01]  /*24240*/  IMAD.MOV.U32 R250, RZ, RZ, R33 ;  /* 0x000000fffffa7224 */ /* 0x000fe200078e0021 */
[----:B------:R-:W-:Y:S01]  /*24250*/  STL.64 [R1+0xc8], R202 ;  /* 0x0000c8ca01007387 */ /* 0x000fe20000100a00 */
[----:B------:R-:W-:Y:S02]  /*24260*/  IMAD.MOV.U32 R248, RZ, RZ, R35 ;  /* 0x000000fffff87224 */ /* 0x000fe400078e0023 */
[C---:B------:R-:W-:Y:S01]  /*24270*/  HMMA.1688.F32.TF32 R32, R232.reuse, R6, R52 ;  /* 0x00000006e820723c */ /* 0x040fe20000081034 */
[----:B------:R-:W-:Y:S04]  /*24280*/  STL.64 [R1+0x80], R40 ;  /* 0x0000802801007387 */ /* 0x000fe80000100a00 */
[----:B------:R2:W-:Y:S04]  /*24290*/  STL.64 [R1+0x88], R42 ;  /* 0x0000882a01007387 */ /* 0x0005e80000100a00 */
[----:B------:R-:W-:Y:S04]  /*242a0*/  LDS R44, [R3+0xa280] ;  /* 0x00a28000032c7984 */ /* 0x000fe80000000800 */
[----:B------:R-:W-:Y:S01]  /*242b0*/  LDS R46, [R3+0xb280] ;  /* 0x00b28000032e7984 */ /* 0x000fe20000000800 */
[----:B--2---:R-:W-:Y:S03]  /*242c0*/  HMMA.1688.F32.TF32 R40, R232, R222, R56 ;  /* 0x000000dee828723c */ /* 0x004fe60000081038 */
[----:B------:R-:W-:Y:S04]  /*242d0*/  STL.64 [R1+0x70], R36 ;  /* 0x0000702401007387 */ /* 0x000fe80000100a00 */
[----:B------:R1:W-:Y:S04]  /*242e0*/  STL.64 [R1+0x78], R38 ;  /* 0x0000782601007387 */ /* 0x0003e80000100a00 */
[----:B------:R-:W-:Y:S04]  /*242f0*/  STL.64 [R1+0x60], R32 ;  /* 0x0000602001007387 */ /* 0x000fe80000100a00 */
[----:B------:R2:W-:Y:S01]  /*24300*/  STL.64 [R1+0x68], R34 ;  /* 0x0000682201007387 */ /* 0x0005e20000100a00 */
[C---:B-1----:R-:W-:Y:S03]  /*24310*/  HMMA.1688.F32.TF32 R36, R236.reuse, R22, R60 ;  /* 0x00000016ec24723c */ /* 0x042fe6000008103c */
[----:B------:R-:W-:Y:S04]  /*24320*/  LDS R45, [R0+0xa280] ;  /* 0x00a28000002d7984 */ /* 0x000fe80000000800 */
[----:B------:R-:W-:Y:S01]  /*24330*/  LDS R47, [R0+0xb280] ;  /* 0x00b28000002f7984 */ /* 0x000fe20000000800 */
[C---:B--2---:R-:W-:Y:S03]  /*24340*/  HMMA.1688.F32.TF32 R32, R236.reuse, R26, R64 ;  /* 0x0000001aec20723c */ /* 0x044fe60000081040 */
[----:B------:R-:W-:Y:S04]  /*24350*/  STL.64 [R1+0x50], R40 ;  /* 0x0000502801007387 */ /* 0x000fe80000100a00 */
[----:B------:R1:W-:Y:S02]  /*24360*/  STL.64 [R1+0x58], R42 ;  /* 0x0000582a01007387 */ /* 0x0003e40000100a00 */
[C---:B-1----:R-:W-:Y:S06]  /*24370*/  HMMA.1688.F32.TF32 R40, R236.reuse, R30, R68 ;  /* 0x0000001eec28723c */ /* 0x042fec0000081044 */
[----:B------:R-:W-:Y:S04]  /*24380*/  STL.64 [R1+0x40], R36 ;  /* 0x0000402401007387 */ /* 0x000fe80000100a00 */
[----:B------:R1:W-:Y:S04]  /*24390*/  STL.64 [R1+0x48], R38 ;  /* 0x0000482601007387 */ /* 0x0003e80000100a00 */
[----:B------:R-:W-:Y:S04]  /*243a0*/  STL.64 [R1+0x30], R32 ;  /* 0x0000302001007387 */ /* 0x000fe80000100a00 */
[----:B------:R2:W-:Y:S05]  /*243b0*/  STL.64 [R1+0x38], R34 ;  /* 0x0000382201007387 */ /* 0x0005ea0000100a00 */
[----:B------:R-:W-:Y:S04]  /*243c0*/  STL.64 [R1+0x20], R40 ;  /* 0x0000202801007387 */ /* 0x000fe80000100a00 */
[----:B------:R-:W-:Y:S04]  /*243d0*/  STL.64 [R1+0x28], R42 ;  /* 0x0000282a01007387 */ /* 0x000fe80000100a00 */
[----:B------:R-:W-:Y:S04]  /*243e0*/  LDS R40, [R3+0xa200] ;  /* 0x00a2000003287984 */ /* 0x000fe80000000800 */
[----:B------:R-:W-:Y:S04]  /*243f0*/  LDS R42, [R3+0xb200] ;  /* 0x00b20000032a7984 */ /* 0x000fe80000000800 */
[----:B------:R-:W-:Y:S04]  /*24400*/  LDS R41, [R0+0xa200] ;  /* 0x00a2000000297984 */ /* 0x000fe80000000800 */
[----:B------:R-:W3:Y:S01]  /*24410*/  LDS R43, [R0+0xb200] ;  /* 0x00b20000002b7984 */ /* 0x000ee20000000800 */
[C---:B-1----:R-:W-:Y:S08]  /*24420*/  HMMA.1688.F32.TF32 R36, R236.reuse, R206, R72 ;  /* 0x000000ceec24723c */ /* 0x042ff00000081048 */
[C---:B------:R-:W-:Y:S08]  /*24430*/  HMMA.1688.F32.TF32 R232, R236.reuse, R10, R80 ;  /* 0x0000000aece8723c */ /* 0x040ff00000081050 */
[C---:B--2---:R-:W-:Y:S08]  /*24440*/  HMMA.1688.F32.TF32 R32, R236.reuse, R14, R76 ;  /* 0x0000000eec20723c */ /* 0x044ff0000008104c */
[----:B------:R-:W-:Y:S01]  /*24450*/  HMMA.1688.F32.TF32 R228, R236, R6, R84 ;  /* 0x00000006ece4723c */ /* 0x000fe20000081054 */
[----:B------:R-:W-:Y:S07]  /*24460*/  STL.64 [R1+0x10], R36 ;  /* 0x0000102401007387 */ /* 0x000fee0000100a00 */
[----:B---3--:R-:W-:Y:S01]  /*24470*/  HMMA.1688.F32.TF32 R48, R40, R26, R92 ;  /* 0x0000001a2830723c */ /* 0x008fe2000008105c */
[----:B------:R-:W-:Y:S04]  /*24480*/  STL.64 [R1+0x18], R38 ;  /* 0x0000182601007387 */ /* 0x000fe80000100a00 */
[----:B------:R1:W-:Y:S04]  /*24490*/  STL [R1+0x1c70], R232 ;  /* 0x001c70e801007387 */ /* 0x0003e80000100800 */
[----:B------:R-:W-:Y:S04]  /*244a0*/  STL.64 [R1], R32 ;  /* 0x0000002001007387 */ /* 0x000fe80000100a00 */
[----:B------:R-:W-:Y:S04]  /*244b0*/  STL.64 [R1+0x8], R34 ;  /* 0x0000082201007387 */ /* 0x000fe80000100a00 */
[----:B------:R-:W-:Y:S04]  /*244c0*/  STL [R1+0x1c6c], R233 ;  /* 0x001c6ce901007387 */ /* 0x000fe80000100800 */
[----:B------:R-:W-:Y:S04]  /*244d0*/  STL [R1+0x1c68], R234 ;  /* 0x001c68ea01007387 */ /* 0x000fe80000100800 */
[----:B------:R-:W-:Y:S01]  /*244e0*/  STL [R1+0x1c64], R235 ;  /* 0x001c64eb01007387 */ /* 0x000fe20000100800 */
[----:B-1----:R-:W-:-:S03]  /*244f0*/  IMAD.MOV.U32 R232, RZ, RZ, R51 ;  /* 0x000000ffffe87224 */ /* 0x002fc600078e0033 */
[----:B------:R1:W-:Y:S04]  /*24500*/  STL [R1+0x1c7c], R228 ;  /* 0x001c7ce401007387 */ /* 0x0003e80000100800 */
[----:B------:R2:W-:Y:S04]  /*24510*/  STL [R1+0x1c78], R229 ;  /* 0x001c78e501007387 */ /* 0x0005e80000100800 */
[----:B------:R3:W-:Y:S01]  /*24520*/  STL [R1+0x1c74], R230 ;  /* 0x001c74e601007387 */ /* 0x0007e20000100800 */
[----:B-1----:R-:W-:Y:S01]  /*24530*/  IMAD.MOV.U32 R228, RZ, RZ, R48 ;  /* 0x000000ffffe47224 */ /* 0x002fe200078e0030 */
[----:B------:R-:W-:Y:S02]  /*24540*/  HMMA.1688.F32.TF32 R52, R40, R22, R196 ;  /* 0x000000162834723c */ /* 0x000fe400000810c4 */
[----:B------:R-:W-:Y:S01]  /*24550*/  LDS R36, [R3+0xa300] ;  /* 0x00a3000003247984 */ /* 0x000fe20000000800 */
[----:B--2---:R-:W-:-:S03]  /*24560*/  IMAD.MOV.U32 R229, RZ, RZ, R49 ;  /* 0x000000ffffe57224 */ /* 0x004fc600078e0031 */
[----:B------:R-:W-:Y:S01]  /*24570*/  LDS R38, [R3+0xb300] ;  /* 0x00b3000003267984 */ /* 0x000fe20000000800 */
[----:B---3--:R-:W-:Y:S02]  /*24580*/  MOV R230, R50 ;  /* 0x0000003200e67202 */ /* 0x008fe40000000f00 */
[C---:B------:R-:W-:Y:S01]  /*24590*/  HMMA.1688.F32.TF32 R48, R40.reuse, R30, R180 ;  /* 0x0000001e2830723c */ /* 0x040fe200000810b4 */
[----:B------:R1:W-:Y:S04]  /*245a0*/  STL [R1+0x1c60], R231 ;  /* 0x001c60e701007387 */ /* 0x0003e80000100800 */
[----:B------:R-:W-:Y:S03]  /*245b0*/  LDS R37, [R0+0xa300] ;  /* 0x00a3000000257984 */ /* 0x000fe60000000800 */
[----:B------:R-:W-:Y:S01]  /*245c0*/  HMMA.1688.F32.TF32 R56, R40, R14, R184 ;  /* 0x0000000e2838723c */ /* 0x000fe200000810b8 */
[----:B------:R-:W2:Y:S04]  /*245d0*/  LDS R39, [R0+0xb300] ;  /* 0x00b3000000277984 */ /* 0x000ea80000000800 */
[----:B------:R-:W-:Y:S04]  /*245e0*/  LDS R32, [R3+0xa380] ;  /* 0x00a3800003207984 */ /* 0x000fe80000000800 */
[----:B------:R-:W-:Y:S04]  /*245f0*/  LDS R34, [R3+0xb380] ;  /* 0x00b3800003227984 */ /* 0x000fe80000000800 */
[----:B------:R-:W-:Y:S03]  /*24600*/  LDS R33, [R0+0xa380] ;  /* 0x00a3800000217984 */ /* 0x000fe60000000800 */
[----:B------:R-:W-:Y:S01]  /*24610*/  IMAD.MOV.U32 R233, RZ, RZ, R48 ;  /* 0x000000ffffe97224 */ /* 0x000fe200078e0030 */
[----:B------:R-:W-:Y:S01]  /*24620*/  MOV R235, R50 ;  /* 0x0000003200eb7202 */ /* 0x000fe20000000f00 */
[----:B------:R-:W-:Y:S01]  /*24630*/  IMAD.MOV.U32 R234, RZ, RZ, R49 ;  /* 0x000000ffffea7224 */ /* 0x000fe200078e0031 */
[----:B------:R-:W3:Y:S01]  /*24640*/  LDS R35, [R0+0xb380] ;  /* 0x00b3800000237984 */ /* 0x000ee20000000800 */
[----:B-1----:R-:W-:-:S02]  /*24650*/  IMAD.MOV.U32 R231, RZ, RZ, R51 ;  /* 0x000000ffffe77224 */ /* 0x002fc400078e0033 */
[----:B------:R-:W-:Y:S01]  /*24660*/  HMMA.1688.F32.TF32 R48, R40, R206, R96 ;  /* 0x000000ce2830723c */ /* 0x000fe20000081060 */
[----:B------:R-:W-:Y:S04]  /*24670*/  STL.64 [R1+0x2b0], R52 ;  /* 0x0002b03401007387 */ /* 0x000fe80000100a00 */
[----:B------:R1:W-:Y:S03]  /*24680*/  STL.64 [R1+0x2b8], R54 ;  /* 0x0002b83601007387 */ /* 0x0003e60000100a00 */
[----:B------:R-:W-:Y:S01]  /*24690*/  HMMA.1688.F32.TF32 R236, R236, R222, R88 ;  /* 0x000000deecec723c */ /* 0x000fe20000081058 */
[----:B------:R-:W-:Y:S04]  /*246a0*/  LDS R84, [R3+0xc080] ;  /* 0x00c0800003547984 */ /* 0x000fe80000000800 */
[----:B------:R-:W-:Y:S03]  /*246b0*/  LDS R86, [R3+0xd080] ;  /* 0x00d0800003567984 */ /* 0x000fe60000000800 */
[C---:B-1----:R-:W-:Y:S01]  /*246c0*/  HMMA.1688.F32.TF32 R52, R40.reuse, R10, R100 ;  /* 0x0000000a2834723c */ /* 0x042fe20000081064 */
[----:B------:R-:W-:Y:S04]  /*246d0*/  LDS R85, [R0+0xc080] ;  /* 0x00c0800000557984 */ /* 0x000fe80000000800 */
[----:B------:R-:W-:Y:S04]  /*246e0*/  LDS R87, [R0+0xd080] ;  /* 0x00d0800000577984 */ /* 0x000fe80000000800 */
[----:B------:R-:W-:Y:S04]  /*246f0*/  STL.64 [R1+0x280], R48 ;  /* 0x0002803001007387 */ /* 0x000fe80000100a00 */
[----:B------:R1:W-:Y:S02]  /*24700*/  STL.64 [R1+0x288], R50 ;  /* 0x0002883201007387 */ /* 0x0003e40000100a00 */
[C---:B-1----:R-:W-:Y:S08]  /*24710*/  HMMA.1688.F32.TF32 R48, R40.reuse, R6, R188 ;  /* 0x000000062830723c */ /* 0x042ff000000810bc */
[----:B------:R-:W-:Y:S01]  /*24720*/  HMMA.1688.F32.TF32 R40, R40, R222, R104 ;  /* 0x000000de2828723c */ /* 0x000fe20000081068 */
        /* <DEDUP_REMOVED lines=9> */
[C---:B----4-:R-:W-:Y:S08]  /*247c0*/  HMMA.1688.F32.TF32 R48, R44.reuse, R26, R108 ;  /* 0x0000001a2c30723c */ /* 0x050ff0000008106c */
        /* <DEDUP_REMOVED lines=8> */
[----:B----4-:R-:W-:Y:S08]  /*24850*/  HMMA.1688.F32.TF32 R48, R44, R14, R120 ;  /* 0x0000000e2c30723c */ /* 0x010ff00000081078 */
[C---:B--2---:R-:W-:Y:S08]  /*24860*/  HMMA.1688.F32.TF32 R180, R36.reuse, R10, R156 ;  /* 0x0000000a24b4723c */ /* 0x044ff0000008109c */
[----:B------:R-:W-:Y:S08]  /*24870*/  HMMA.1688.F32.TF32 R184, R36, R6, R160 ;  /* 0x0000000624b8723c */ /* 0x000ff000000810a0 */
[C---:B---3--:R-:W-:Y:S08]  /*24880*/  HMMA.1688.F32.TF32 R196, R32.reuse, R26, R172 ;  /* 0x0000001a20c4723c */ /* 0x048ff000000810ac */
[----:B------:R-:W-:Y:S01]  /*24890*/  HMMA.1688.F32.TF32 R200, R32, R30, R176 ;  /* 0x0000001e20c8723c */ /* 0x000fe200000810b0 */
[----:B------:R-:W-:Y:S01]  /*248a0*/  IMAD.MOV.U32 R99, RZ, RZ, R244 ;  /* 0x000000ffff637224 */ /* 0x000fe200078e00f4 */
[----:B------:R-:W-:Y:S01]  /*248b0*/  MOV R98, R245 ;  /* 0x000000f500627202 */ /* 0x000fe20000000f00 */
[----:B------:R-:W-:-:S02]  /*248c0*/  IMAD.MOV.U32 R97, RZ, RZ, R246 ;  /* 0x000000ffff617224 */ /* 0x000fc400078e00f6 */
[----:B------:R-:W-:Y:S01]  /*248d0*/  IMAD.MOV.U32 R96, RZ, RZ, R247 ;  /* 0x000000ffff607224 */ /* 0x000fe200078e00f7 */
[----:B------:R-:W-:Y:S01]  /*248e0*/  MOV R102, R249 ;  /* 0x000000f900667202 */ /* 0x000fe20000000f00 */
[----:B------:R-:W-:Y:S01]  /*248f0*/  IMAD.MOV.U32 R103, RZ, RZ, R248 ;  /* 0x000000ffff677224 */ /* 0x000fe200078e00f8 */
[----:B-1----:R-:W-:Y:S01]  /*24900*/  HMMA.1688.F32.TF32 R40, R44, R10, R124 ;  /* 0x0000000a2c28723c */ /* 0x002fe2000008107c */
[----:B------:R-:W-:Y:S04]  /*24910*/  STL.64 [R1+0x180], R52 ;  /* 0x0001803401007387 */ /* 0x000fe80000100a00 */
[----:B------:R-:W-:Y:S04]  /*24920*/  STL.64 [R1+0x188], R54 ;  /* 0x0001883601007387 */ /* 0x000fe80000100a00 */
[----:B------:R-:W-:Y:S04]  /*24930*/  STL.64 [R1+0x170], R48 ;  /* 0x0001703001007387 */ /* 0x000fe80000100a00 */
[----:B------:R-:W-:Y:S01]  /*24940*/  STL.64 [R1+0x178], R50 ;  /* 0x0001783201007387 */ /* 0x000fe20000100a00 */
[----:B------:R-:W-:Y:S01]  /*24950*/  HMMA.1688.F32.TF32 R192, R32, R22, R168 ;  /* 0x0000001620c0723c */ /* 0x000fe200000810a8 */
[----:B------:R-:W-:-:S02]  /*24960*/  IMAD.MOV.U32 R101, RZ, RZ, R250 ;  /* 0x000000ffff657224 */ /* 0x000fc400078e00fa */
[----:B------:R-:W-:Y:S01]  /*24970*/  IMAD.MOV.U32 R100, RZ, RZ, R251 ;  /* 0x000000ffff647224 */ /* 0x000fe200078e00fb */
[----:B------:R-:W-:Y:S01]  /*24980*/  MOV R94, R241 ;  /* 0x000000f1005e7202 */ /* 0x000fe20000000f00 */
[----:B------:R-:W-:Y:S01]  /*24990*/  IMAD.MOV.U32 R95, RZ, RZ, R240 ;  /* 0x000000ffff5f7224 */ /* 0x000fe200078e00f0 */
[----:B------:R-:W-:Y:S04]  /*249a0*/  LDS R116, [R3+0xc100] ;  /* 0x00c1000003747984 */ /* 0x000fe80000000800 */
[----:B------:R-:W-:Y:S01]  /*249b0*/  IMAD.MOV.U32 R252, RZ, RZ, R42 ;  /* 0x000000fffffc7224 */ /* 0x000fe200078e002a */
[----:B------:R1:W-:Y:S01]  /*249c0*/  STL.64 [R1+0x160], R40 ;  /* 0x0001602801007387 */ /* 0x0003e20000100a00 */
[----:B------:R-:W-:Y:S02]  /*249d0*/  IMAD.MOV.U32 R2, RZ, RZ, R43 ;  /* 0x000000ffff027224 */ /* 0x000fe400078e002b */
[----:B------:R-:W-:Y:S01]  /*249e0*/  IMAD.MOV.U32 R93, RZ, RZ, R242 ;  /* 0x000000ffff5d7224 */ /* 0x000fe200078e00f2 */
[----:B------:R-:W-:Y:S01]  /*249f0*/  LDS R118, [R3+0xd100] ;  /* 0x00d1000003767984 */ /* 0x000fe20000000800 */
[----:B------:R-:W-:-:S03]  /*24a00*/  IMAD.MOV.U32 R92, RZ, RZ, R243 ;  /* 0x000000ffff5c7224 */ /* 0x000fc600078e00f3 */
[----:B------:R-:W-:Y:S01]  /*24a10*/  LDS R117, [R0+0xc100] ;  /* 0x00c1000000757984 */ /* 0x000fe20000000800 */
[C---:B-1----:R-:W-:Y:S03]  /*24a20*/  HMMA.1688.F32.TF32 R40, R44.reuse, R6, R128 ;  /* 0x000000062c28723c */ /* 0x042fe60000081080 */
[----:B------:R-:W-:Y:S04]  /*24a30*/  STL [R1+0x1c5c], R2 ;  /* 0x001c5c0201007387 */ /* 0x000fe80000100800 */
[----:B------:R-:W-:Y:S01]  /*24a40*/  STL [R1+0x1c58], R252 ;  /* 0x001c58fc01007387 */ /* 0x000fe20000100800 */
[----:B------:R-:W-:Y:S03]  /*24a50*/  HMMA.1688.F32.TF32 R48, R44, R222, R132 ;  /* 0x000000de2c30723c */ /* 0x000fe60000081084 */
[----:B------:R-:W-:Y:S04]  /*24a60*/  LDS R119, [R0+0xd100] ;  /* 0x00d1000000777984 */ /* 0x000fe80000000800 */
[----:B------:R-:W-:Y:S01]  /*24a70*/  LDS R52, [R3+0xc000] ;  /* 0x00c0000003347984 */ /* 0x000fe20000000800 */
[C---:B------:R-:W-:Y:S03]  /*24a80*/  HMMA.1688.F32.TF32 R44, R36.reuse, R22, R136 ;  /* 0x00000016242c723c */ /* 0x040fe60000081088 */
[----:B------:R-:W-:Y:S04]  /*24a90*/  LDS R54, [R3+0xd000] ;  /* 0x00d0000003367984 */ /* 0x000fe80000000800 */
[----:B------:R-:W-:Y:S04]  /*24aa0*/  LDS R53, [R0+0xc000] ;  /* 0x00c0000000357984 */ /* 0x000fe80000000800 */
[----:B------:R-:W-:Y:S04]  /*24ab0*/  STL.64 [R1+0x150], R40 ;  /* 0x0001502801007387 */ /* 0x000fe80000100a00 */
[----:B------:R1:W-:Y:S04]  /*24ac0*/  STL.64 [R1+0x158], R42 ;  /* 0x0001582a01007387 */ /* 0x0003e80000100a00 */
[----:B------:R-:W-:Y:S04]  /*24ad0*/  LDS R55, [R0+0xd000] ;  /* 0x00d0000000377984 */ /* 0x000fe80000000800 */
[----:B------:R-:W-:Y:S01]  /*24ae0*/  LDS R156, [R3+0xc280] ;  /* 0x00c28000039c7984 */ /* 0x000fe20000000800 */
[C---:B-1----:R-:W-:Y:S03]  /*24af0*/  HMMA.1688.F32.TF32 R40, R36.reuse, R26, R140 ;  /* 0x0000001a2428723c */ /* 0x042fe6000008108c */
[----:B------:R-:W-:Y:S04]  /*24b00*/  STL.64 [R1+0x140], R48 ;  /* 0x0001403001007387 */ /* 0x000fe80000100a00 */
[----:B------:R1:W-:Y:S04]  /*24b10*/  STL.64 [R1+0x148], R50 ;  /* 0x0001483201007387 */ /* 0x0003e80000100a00 */
[----:B------:R-:W-:Y:S04]  /*24b20*/  STL.64 [R1+0x130], R44 ;  /* 0x0001302c01007387 */ /* 0x000fe80000100a00 */
[----:B------:R2:W-:Y:S01]  /*24b30*/  STL.64 [R1+0x138], R46 ;  /* 0x0001382e01007387 */ /* 0x0005e20000100a00 */
[C---:B-1----:R-:W-:Y:S03]  /*24b40*/  HMMA.1688.F32.TF32 R48, R36.reuse, R30, R144 ;  /* 0x0000001e2430723c */ /* 0x042fe60000081090 */
[----:B------:R-:W-:Y:S04]  /*24b50*/  LDS R158, [R3+0xd280] ;  /* 0x00d28000039e7984 */ /* 0x000fe80000000800 */
[----:B------:R-:W-:Y:S01]  /*24b60*/  LDS R157, [R0+0xc280] ;  /* 0x00c28000009d7984 */ /* 0x000fe20000000800 */
[-C--:B--2---:R-:W-:Y:S03]  /*24b70*/  HMMA.1688.F32.TF32 R44, R36, R206.reuse, R148 ;  /* 0x000000ce242c723c */ /* 0x084fe60000081094 */
[----:B------:R-:W-:Y:S04]  /*24b80*/  STL.64 [R1+0x120], R40 ;  /* 0x0001202801007387 */ /* 0x000fe80000100a00 */
[----:B------:R1:W-:Y:S01]  /*24b90*/  STL.64 [R1+0x128], R42 ;  /* 0x0001282a01007387 */ /* 0x0003e20000100a00 */
[----:B------:R-:W-:Y:S03]  /*24ba0*/  HMMA.1688.F32.TF32 R204, R32, R206, R208 ;  /* 0x000000ce20cc723c */ /* 0x000fe600000810d0 */
[----:B------:R-:W-:Y:S04]  /*24bb0*/  LDS R148, [R3+0xc180] ;  /* 0x00c1800003947984 */ /* 0x000fe80000000800 */
[----:B------:R-:W-:Y:S01]  /*24bc0*/  LDS R150, [R3+0xd180] ;  /* 0x00d1800003967984 */ /* 0x000fe20000000800 */
[-C--:B-1----:R-:W-:Y:S03]  /*24bd0*/  HMMA.1688.F32.TF32 R40, R36, R14.reuse, R152 ;  /* 0x0000000e2428723c */ /* 0x082fe60000081098 */
[----:B------:R-:W-:Y:S04]  /*24be0*/  STL.64 [R1+0x110], R48 ;  /* 0x0001103001007387 */ /* 0x000fe80000100a00 */
[----:B------:R-:W-:Y:S04]  /*24bf0*/  STL.64 [R1+0x118], R50 ;  /* 0x0001183201007387 */ /* 0x000fe80000100a00 */
[----:B------:R-:W-:Y:S04]  /*24c00*/  STL.64 [R1+0x100], R44 ;  /* 0x0001002c01007387 */ /* 0x000fe80000100a00 */
[----:B------:R-:W-:Y:S04]  /*24c10*/  STL.64 [R1+0x108], R46 ;  /* 0x0001082e01007387 */ /* 0x000fe80000100a00 */
[----:B------:R-:W-:Y:S01]  /*24c20*/  STL.64 [R1+0x1bd0], R182 ;  /* 0x001bd0b601007387 */ /* 0x000fe20000100a00 */
[----:B------:R-:W-:Y:S03]  /*24c30*/  HMMA.1688.F32.TF32 R208, R32, R14, R212 ;  /* 0x0000000e20d0723c */ /* 0x000fe600000810d4 */
[----:B------:R-:W-:Y:S04]  /*24c40*/  LDS R149, [R0+0xc180] ;  /* 0x00c1800000957984 */ /* 0x000fe80000000800 */
[----:B------:R-:W-:Y:S04]  /*24c50*/  STL.64 [R1+0xf0], R40 ;  /* 0x0000f02801007387 */ /* 0x000fe80000100a00 */
[----:B------:R1:W-:Y:S04]  /*24c60*/  STL.64 [R1+0xf8], R42 ;  /* 0x0000f82a01007387 */ /* 0x0003e80000100a00 */
[----:B------:R-:W-:Y:S01]  /*24c70*/  LDS R151, [R0+0xd180] ;  /* 0x00d1800000977984 */ /* 0x000fe20000000800 */
[----:B------:R-:W-:Y:S01]  /*24c80*/  IMAD.MOV.U32 R160, RZ, RZ, R233 ;  /* 0x000000ffffa07224 */ /* 0x000fe200078e00e9 */
[----:B------:R-:W-:Y:S01]  /*24c90*/  MOV R162, R235 ;  /* 0x000000eb00a27202 */ /* 0x000fe20000000f00 */
[----:B------:R-:W-:Y:S01]  /*24ca0*/  IMAD.MOV.U32 R161, RZ, RZ, R234 ;  /* 0x000000ffffa17224 */ /* 0x000fe200078e00ea */
[----:B------:R-:W-:Y:S01]  /*24cb0*/  LDS R152, [R3+0xc200] ;  /* 0x00c2000003987984 */ /* 0x000fe20000000800 */
[----:B-1----:R-:W-:Y:S01]  /*24cc0*/  HMMA.1688.F32.TF32 R40, R36, R222, R164 ;  /* 0x000000de2428723c */ /* 0x002fe200000810a4 */
[----:B------:R-:W-:-:S02]  /*24cd0*/  IMAD.MOV.U32 R163, RZ, RZ, R231 ;  /* 0x000000ffffa37224 */ /* 0x000fc400078e00e7 */
[----:B------:R-:W-:Y:S04]  /*24ce0*/  LDS R154, [R3+0xd200] ;  /* 0x00d20000039a7984 */ /* 0x000fe80000000800 */
[----:B------:R-:W-:Y:S01]  /*24cf0*/  LDS R153, [R0+0xc200] ;  /* 0x00c2000000997984 */ /* 0x000fe20000000800 */
[C---:B------:R-:W-:Y:S03]  /*24d00*/  HMMA.1688.F32.TF32 R212, R32.reuse, R10, R216 ;  /* 0x0000000a20d4723c */ /* 0x040fe600000810d8 */
[----:B------:R-:W-:Y:S04]  /*24d10*/  STL.64 [R1+0x1bc8], R180 ;  /* 0x001bc8b401007387 */ /* 0x000fe80000100a00 */
[----:B------:R-:W-:Y:S01]  /*24d20*/  LDS R155, [R0+0xd200] ;  /* 0x00d20000009b7984 */ /* 0x000fe20000000800 */
[----:B------:R-:W-:Y:S03]  /*24d30*/  HMMA.1688.F32.TF32 R216, R32, R6, R16 ;  /* 0x0000000620d8723c */ /* 0x000fe60000081010 */
[----:B------:R-:W-:Y:S04]  /*24d40*/  STL.64 [R1+0x1be0], R186 ;  /* 0x001be0ba01007387 */ /* 0x000fe80000100a00 */
[----:B------:R-:W-:Y:S04]  /*24d50*/  STL.64 [R1+0x1bd8], R184 ;  /* 0x001bd8b801007387 */ /* 0x000fe80000100a00 */
[----:B------:R1:W-:Y:S04]  /*24d60*/  STL.64 [R1+0xe0], R40 ;  /* 0x0000e02801007387 */ /* 0x0003e80000100a00 */
[----:B------:R-:W2:Y:S04]  /*24d70*/  LDL R13, [R1+0x390] ;  /* 0x00039000010d7983 */ /* 0x000ea80000100800 */
        /* <DEDUP_REMOVED lines=14> */
[----:B------:R-:W3:Y:S04]  /*24e60*/  LDL.LU R76, [R1+0x1e0] ;  /* 0x0001e000014c7983 */ /* 0x000ee80000300800 */
[----:B------:R-:W3:Y:S04]  /*24e70*/  LDL.LU R77, [R1+0x1e4] ;  /* 0x0001e400014d7983 */ /* 0x000ee80000300800 */
[----:B------:R-:W3:Y:S04]  /*24e80*/  LDL.LU R78, [R1+0x1e8] ;  /* 0x0001e800014e7983 */ /* 0x000ee80000300800 */
[----:B------:R-:W3:Y:S04]  /*24e90*/  LDL.LU R79, [R1+0x1ec] ;  /* 0x0001ec00014f7983 */ /* 0x000ee80000300800 */
[----:B------:R-:W4:Y:S04]  /*24ea0*/  LDL.LU R72, [R1+0x1f0] ;  /* 0x0001f00001487983 */ /* 0x000f280000300800 */
[----:B------:R-:W4:Y:S04]  /*24eb0*/  LDL.LU R73, [R1+0x1f4] ;  /* 0x0001f40001497983 */ /* 0x000f280000300800 */
[----:B------:R-:W4:Y:S04]  /*24ec0*/  LDL.LU R74, [R1+0x1f8] ;  /* 0x0001f800014a7983 */ /* 0x000f280000300800 */
[----:B------:R-:W4:Y:S04]  /*24ed0*/  LDL.LU R75, [R1+0x1fc] ;  /* 0x0001fc00014b7983 */ /* 0x000f280000300800 */
        /* <DEDUP_REMOVED lines=18> */
[----:B------:R-:W-:-:S03]  /*25000*/  MOV R2, R42 ;  /* 0x0000002a00027202 */ /* 0x000fc60000000f00 */
[----:B------:R-:W3:Y:S01]  /*25010*/  LDL.LU R106, [R1+0x2d8] ;  /* 0x0002d800016a7983 */ /* 0x000ee20000300800 */
[----:B------:R-:W-:-:S03]  /*25020*/  IMAD.MOV.U32 R252, RZ, RZ, R43 ;  /* 0x000000fffffc7224 */ /* 0x000fc600078e002b */
[----:B------:R-:W3:Y:S04]  /*25030*/  LDL.LU R107, [R1+0x2dc] ;  /* 0x0002dc00016b7983 */ /* 0x000ee80000300800 */
[----:B-1----:R-:W4:Y:S04]  /*25040*/  LDL.LU R40, [R1+0x2e0] ;  /* 0x0002e00001287983 */ /* 0x002f280000300800 */
        /* <DEDUP_REMOVED lines=23> */
[----:B------:R-:W-:Y:S03]  /*251c0*/  HMMA.1688.F32.TF32 R220, R32, R222, R224 ;  /* 0x000000de20dc723c */ /* 0x000fe600000810e0 */
        /* <DEDUP_REMOVED lines=8> */
[----:B--2---:R-:W1:Y:S04]  /*25250*/  LDSM.16.M88.4 R32, [R13+0x44080] ;  /* 0x044080000d20783b */ /* 0x004e680000000200 */
[----:B------:R-:W3:Y:S04]  /*25260*/  LDSM.16.M88.4 R20, [R13+0x4a080] ;  /* 0x04a080000d14783b */ /* 0x000ee80000000200 */
[----:B------:R-:W-:Y:S04]  /*25270*/  LDSM.16.M88.4 R8, [R13+0x40080] ;  /* 0x040080000d08783b */ /* 0x000fe80000000200 */
[----:B------:R-:W-:Y:S04]  /*25280*/  LDSM.16.M88.4 R4, [R13+0x42080] ;  /* 0x042080000d04783b */ /* 0x000fe80000000200 */
[----:B------:R-:W-:Y:S04]  /*25290*/  LDSM.16.M88.4 R28, [R13+0x46080] ;  /* 0x046080000d1c783b */ /* 0x000fe80000000200 */
[----:B------:R-:W4:Y:S04]  /*252a0*/  LDSM.16.M88.4 R24, [R13+0x48080] ;  /* 0x048080000d18783b */ /* 0x000f280000000200 */
[----:B------:R-:W2:Y:S04]  /*252b0*/  LDSM.16.M88.4 R16, [R13+0x4c080] ;  /* 0x04c080000d10783b */ /* 0x000ea80000000200 */
[----:B------:R-:W2:Y:S04]  /*252c0*/  LDSM.16.M88.4 R12, [R13+0x4e080] ;  /* 0x04e080000d0c783b */ /* 0x000ea80000000200 */
[----:B------:R-:W4:Y:S04]  /*252d0*/  LDL.LU R88, [R1+0xc0] ;  /* 0x0000c00001587983 */ /* 0x000f280000300800 */
[----:B------:R-:W4:Y:S01]  /*252e0*/  LDL.LU R89, [R1+0xc4] ;  /* 0x0000c40001597983 */ /* 0x000f220000300800 */
[----:B-1----:R-:W-:Y:S03]  /*252f0*/  HMMA.1688.F32.TF32 R96, R116, R32, R96 ;  /* 0x000000207460723c */ /* 0x002fe60000081060 */
[----:B------:R-:W4:Y:S04]  /*25300*/  LDL.LU R90, [R1+0xc8] ;  /* 0x0000c800015a7983 */ /* 0x000f280000300800 */
[----:B------:R-:W4:Y:S04]  /*25310*/  LDL.LU R91, [R1+0xcc] ;  /* 0x0000cc00015b7983 */ /* 0x000f280000300800 */
[----:B------:R-:W4:Y:S04]  /*25320*/  LDL.LU R108, [R1+0xd0] ;  /* 0x0000d000016c7983 */ /* 0x000f280000300800 */
[----:B------:R-:W4:Y:S04]  /*25330*/  LDL.LU R109, [R1+0xd4] ;  /* 0x0000d400016d7983 */ /* 0x000f280000300800 */
[----:B------:R-:W4:Y:S04]  /*25340*/  LDL.LU R110, [R1+0xd8] ;  /* 0x0000d800016e7983 */ /* 0x000f280000300800 */
[----:B------:R-:W4:Y:S01]  /*25350*/  LDL.LU R111, [R1+0xdc] ;  /* 0x0000dc00016f7983 */ /* 0x000f220000300800 */
[----:B------:R-:W-:Y:S01]  /*25360*/  IMAD.MOV.U32 R184, RZ, RZ, R228 ;  /* 0x000000ffffb87224 */ /* 0x000fe200078e00e4 */
[----:B------:R-:W-:Y:S01]  /*25370*/  MOV R186, R230 ;  /* 0x000000e600ba7202 */ /* 0x000fe20000000f00 */
[----:B------:R-:W-:Y:S01]  /*25380*/  IMAD.MOV.U32 R185, RZ, RZ, R229 ;  /* 0x000000ffffb97224 */ /* 0x000fe200078e00e5 */
[----:B------:R-:W-:Y:S01]  /*25390*/  LDS R159, [R0+0xd280] ;  /* 0x00d28000009f7984 */ /* 0x000fe20000000800 */
[----:B------:R-:W-:-:S03]  /*253a0*/  IMAD.MOV.U32 R187, RZ, RZ, R232 ;  /* 0x000000ffffbb7224 */ /* 0x000fc600078e00e8 */
[----:B------:R-:W-:Y:S04]  /*253b0*/  LDS R224, [R3+0xc380] ;  /* 0x00c3800003e07984 */ /* 0x000fe80000000800 */
[----:B------:R-:W-:Y:S04]  /*253c0*/  LDS R226, [R3+0xd380] ;  /* 0x00d3800003e27984 */ /* 0x000fe80000000800 */
[----:B------:R-:W-:Y:S04]  /*253d0*/  LDS R225, [R0+0xc380] ;  /* 0x00c3800000e17984 */ /* 0x000fe80000000800 */
[----:B------:R-:W1:Y:S01]  /*253e0*/  LDS R227, [R0+0xd380] ;  /* 0x00d3800000e37984 */ /* 0x000e620000000800 */
[C---:B---3--:R-:W-:Y:S03]  /*253f0*/  HMMA.1688.F32.TF32 R44, R52.reuse, R20, R104 ;  /* 0x00000014342c723c */ /* 0x048fe60000081068 */
[----:B------:R-:W3:Y:S04]  /*25400*/  LDL.LU R104, [R1+0x80] ;  /* 0x0000800001687983 */ /* 0x000ee80000300800 */
[----:B------:R-:W3:Y:S04]  /*25410*/  LDL.LU R105, [R1+0x84] ;  /* 0x0000840001697983 */ /* 0x000ee80000300800 */
[----:B------:R-:W3:Y:S04]  /*25420*/  LDL.LU R106, [R1+0x88] ;  /* 0x00008800016a7983 */ /* 0x000ee80000300800 */
[----:B------:R-:W3:Y:S01]  /*25430*/  LDL.LU R107, [R1+0x8c] ;  /* 0x00008c00016b7983 */ /* 0x000ee20000300800 */
[C---:B----4-:R-:W-:Y:S08]  /*25440*/  HMMA.1688.F32.TF32 R40, R52.reuse, R24, R40 ;  /* 0x000000183428723c */ /* 0x050ff00000081028 */
[C---:B------:R-:W-:Y:S08]  /*25450*/  HMMA.1688.F32.TF32 R36, R52.reuse, R28, R112 ;  /* 0x0000001c3424723c */ /* 0x040ff00000081070 */
[C---:B------:R-:W-:Y:S08]  /*25460*/  HMMA.1688.F32.TF32 R244, R52.reuse, R4, R244 ;  /* 0x0000000434f4723c */ /* 0x040ff000000810f4 */
[C---:B------:R-:W-:Y:S08]  /*25470*/  HMMA.1688.F32.TF32 R248, R52.reuse, R8, R248 ;  /* 0x0000000834f8723c */ /* 0x040ff000000810f8 */
[C---:B------:R-:W-:Y:S08]  /*25480*/  HMMA.1688.F32.TF32 R240, R52.reuse, R32, R240 ;  /* 0x0000002034f0723c */ /* 0x040ff000000810f0 */
[C---:B--2---:R-:W-:Y:S08]  /*25490*/  HMMA.1688.F32.TF32 R48, R52.reuse, R16, R48 ;  /* 0x000000103430723c */ /* 0x044ff00000081030 */
[----:B------:R-:W-:Y:S01]  /*254a0*/  HMMA.1688.F32.TF32 R52, R52, R12, R188 ;  /* 0x0000000c3434723c */ /* 0x000fe200000810bc */
[----:B------:R-:W2:Y:S04]  /*254b0*/  LDL.LU R188, [R1+0x70] ;  /* 0x0000700001bc7983 */ /* 0x000ea80000300800 */
[----:B------:R-:W2:Y:S04]  /*254c0*/  LDL.LU R189, [R1+0x74] ;  /* 0x0000740001bd7983 */ /* 0x000ea80000300800 */
[----:B------:R-:W2:Y:S04]  /*254d0*/  LDL.LU R190, [R1+0x78] ;  /* 0x0000780001be7983 */ /* 0x000ea80000300800 */
[----:B------:R-:W2:Y:S04]  /*254e0*/  LDL.LU R191, [R1+0x7c] ;  /* 0x00007c0001bf7983 */ /* 0x000ea80000300800 */
        /* <DEDUP_REMOVED lines=19> */
[----:B------:R-:W4:Y:S01]  /*25620*/  LDL.LU R125, [R1+0x34] ;  /* 0x00003400017d7983 */ /* 0x000f220000300800 */
[C---:B------:R-:W-:Y:S03]  /*25630*/  HMMA.1688.F32.TF32 R56, R84.reuse, R8, R56 ;  /* 0x000000085438723c */ /* 0x040fe60000081038 */
        /* <DEDUP_REMOVED lines=8> */
[----:B------:R-:W-:Y:S01]  /*256c0*/  HMMA.1688.F32.TF32 R84, R84, R12, R108 ;  /* 0x0000000c5454723c */ /* 0x000fe2000008106c */
[----:B------:R-:W-:Y:S07]  /*256d0*/  STL [R1+0x1bc0], R101 ;  /* 0x001bc06501007387 */ /* 0x000fee0000100800 */
[C---:B------:R-:W-:Y:S01]  /*256e0*/  HMMA.1688.F32.TF32 R88, R116.reuse, R8, R88 ;  /* 0x000000087458723c */ /* 0x040fe20000081058 */
[----:B------:R-:W-:Y:S07]  /*256f0*/  STL [R1+0x1bbc], R102 ;  /* 0x001bbc6601007387 */ /* 0x000fee0000100800 */
[C---:B------:R-:W-:Y:S01]  /*25700*/  HMMA.1688.F32.TF32 R92, R116.reuse, R4, R92 ;  /* 0x00000004745c723c */ /* 0x040fe2000008105c */
[----:B------:R-:W-:Y:S04]  /*25710*/  STL [R1+0x1bb8], R103 ;  /* 0x001bb86701007387 */ /* 0x000fe80000100800 */
[----:B------:R-:W4:Y:S04]  /*25720*/  LDL.LU R132, [R1+0x10] ;  /* 0x0000100001847983 */ /* 0x000f280000300800 */
[----:B------:R-:W4:Y:S04]  /*25730*/  LDL.LU R133, [R1+0x14] ;  /* 0x0000140001857983 */ /* 0x000f280000300800 */
[----:B------:R-:W4:Y:S04]  /*25740*/  LDL.LU R134, [R1+0x18] ;  /* 0x0000180001867983 */ /* 0x000f280000300800 */
[----:B------:R-:W4:Y:S01]  /*25750*/  LDL.LU R135, [R1+0x1c] ;  /* 0x00001c0001877983 */ /* 0x000f220000300800 */
[C---:B---3--:R-:W-:Y:S08]  /*25760*/  HMMA.1688.F32.TF32 R104, R116.reuse, R24, R104 ;  /* 0x000000187468723c */ /* 0x048ff00000081068 */
[C---:B--2---:R-:W-:Y:S01]  /*25770*/  HMMA.1688.F32.TF32 R108, R116.reuse, R20, R188 ;  /* 0x00000014746c723c */ /* 0x044fe200000810bc */
[----:B------:R-:W2:Y:S04]  /*25780*/  LDL.LU R188, [R1] ;  /* 0x0000000001bc7983 */ /* 0x000ea80000300800 */
[----:B------:R-:W2:Y:S04]  /*25790*/  LDL.LU R189, [R1+0x4] ;  /* 0x0000040001bd7983 */ /* 0x000ea80000300800 */
[----:B------:R-:W2:Y:S04]  /*257a0*/  LDL.LU R190, [R1+0x8] ;  /* 0x0000080001be7983 */ /* 0x000ea80000300800 */
[----:B------:R-:W2:Y:S01]  /*257b0*/  LDL.LU R191, [R1+0xc] ;  /* 0x00000c0001bf7983 */ /* 0x000ea20000300800 */
[C---:B----4-:R-:W-:Y:S09]  /*257c0*/  HMMA.1688.F32.TF32 R112, R116.reuse, R16, R112 ;  /* 0x000000107470723c */ /* 0x050ff20000081070 */
[----:B------:R-:W-:Y:S04]  /*257d0*/  STL [R1+0x1b84], R108 ;  /* 0x001b846c01007387 */ /* 0x000fe80000100800 */
[----:B------:R-:W-:Y:S04]  /*257e0*/  STL [R1+0x1b80], R109 ;  /* 0x001b806d01007387 */ /* 0x000fe80000100800 */
[----:B------:R-:W-:Y:S01]  /*257f0*/  STL [R1+0x1b7c], R110 ;  /* 0x001b7c6e01007387 */ /* 0x000fe20000100800 */
[----:B------:R-:W-:Y:S03]  /*25800*/  HMMA.1688.F32.TF32 R116, R116, R12, R136 ;  /* 0x0000000c7474723c */ /* 0x000fe60000081088 */
[----:B------:R-:W-:Y:S05]  /*25810*/  STL [R1+0x1b78], R111 ;  /* 0x001b786f01007387 */ /* 0x000fea0000100800 */
[C---:B------:R-:W-:Y:S01]  /*25820*/  HMMA.1688.F32.TF32 R120, R148.reuse, R8, R120 ;  /* 0x000000089478723c */ /* 0x040fe20000081078 */
[----:B------:R-:W-:Y:S04]  /*25830*/  STL [R1+0x1b94], R112 ;  /* 0x001b947001007387 */ /* 0x000fe80000100800 */
[----:B------:R-:W-:Y:S04]  /*25840*/  STL [R1+0x1b90], R113 ;  /* 0x001b907101007387 */ /* 0x000fe80000100800 */
[----:B------:R-:W-:Y:S04]  /*25850*/  STL [R1+0x1b8c], R114 ;  /* 0x001b8c7201007387 */ /* 0x000fe80000100800 */
[----:B------:R3:W-:Y:S04]  /*25860*/  STL [R1+0x1b88], R115 ;  /* 0x001b887301007387 */ /* 0x0007e80000100800 */
[----:B------:R-:W-:Y:S04]  /*25870*/  STL [R1+0x1ba4], R116 ;  /* 0x001ba47401007387 */ /* 0x000fe80000100800 */
[----:B------:R-:W-:Y:S04]  /*25880*/  STL [R1+0x1ba0], R117 ;  /* 0x001ba07501007387 */ /* 0x000fe80000100800 */
[----:B------:R-:W-:Y:S04]  /*25890*/  STL [R1+0x1b9c], R118 ;  /* 0x001b9c7601007387 */ /* 0x000fe80000100800 */
[----:B------:R4:W-:Y:S04]  /*258a0*/  STL [R1+0x1b98], R119 ;  /* 0x001b987701007387 */ /* 0x0009e80000100800 */
[----:B------:R-:W-:Y:S04]  /*258b0*/  STL [R1+0x1bb4], R120 ;  /* 0x001bb47801007387 */ /* 0x000fe80000100800 */
[----:B------:R-:W-:Y:S04]  /*258c0*/  STL [R1+0x1bb0], R121 ;  /* 0x001bb07901007387 */ /* 0x000fe80000100800 */
[----:B------:R-:W-:Y:S04]  /*258d0*/  STL [R1+0x1bac], R122 ;  /* 0x001bac7a01007387 */ /* 0x000fe80000100800 */
        /* <DEDUP_REMOVED lines=17> */
[C---:B------:R-:W-:Y:S08]  /*259f0*/  HMMA.1688.F32.TF32 R124, R148.reuse, R4, R124 ;  /* 0x00000004947c723c */ /* 0x040ff0000008107c */
[C---:B------:R-:W-:Y:S08]  /*25a00*/  HMMA.1688.F32.TF32 R128, R148.reuse, R32, R128 ;  /* 0x000000209480723c */ /* 0x040ff00000081080 */
[----:B------:R-:W-:Y:S08]  /*25a10*/  HMMA.1688.F32.TF32 R132, R148, R28, R132 ;  /* 0x0000001c9484723c */ /* 0x000ff00000081084 */
[----:B---3--:R-:W-:Y:S08]  /*25a20*/  HMMA.1688.F32.TF32 R112, R152, R4, R184 ;  /* 0x000000049870723c */ /* 0x008ff000000810b8 */
[----:B--2---:R-:W-:Y:S08]  /*25a30*/  HMMA.1688.F32.TF32 R136, R148, R24, R188 ;  /* 0x000000189488723c */ /* 0x004ff000000810bc */
[----:B----4-:R-:W-:Y:S08]  /*25a40*/  HMMA.1688.F32.TF32 R116, R152, R8, R164 ;  /* 0x000000089874723c */ /* 0x010ff000000810a4 */
[----:B------:R-:W-:Y:S11]  /*25a50*/  HMMA.1688.F32.TF32 R140, R148, R20, R232 ;  /* 0x00000014948c723c */ /* 0x000ff600000810e8 */
[----:B------:R-:W-:Y:S04]  /*25a60*/  @!UPT UIADD3 URZ, URZ, URZ, URZ ;  /* 0x0000003f3f3ff290 */ /* 0x000fe8000fffe03f */
[----:B------:R-:W-:Y:S04]  /*25a70*/  STL.64 [R1+0xd0], R116 ;  /* 0x0000d07401007387 */ /* 0x000fe80000100a00 */
[----:B------:R2:W-:Y:S04]  /*25a80*/  STL.64 [R1+0xd8], R118 ;  /* 0x0000d87601007387 */ /* 0x0005e80000100a00 */
[----:B------:R-:W3:Y:S04]  /*25a90*/  LDL.LU R176, [R1+0xf0] ;  /* 0x0000f00001b07983 */ /* 0x000ee80000300800 */
[----:B------:R-:W3:Y:S04]  /*25aa0*/  LDL.LU R177, [R1+0xf4] ;  /* 0x0000f40001b17983 */ /* 0x000ee80000300800 */
[----:B------:R-:W3:Y:S04]  /*25ab0*/  LDL.LU R178, [R1+0xf8] ;  /* 0x0000f80001b27983 */ /* 0x000ee80000300800 */
[----:B------:R-:W3:Y:S04]  /*25ac0*/  LDL.LU R179, [R1+0xfc] ;  /* 0x0000fc0001b37983 */ /* 0x000ee80000300800 */
[----:B------:R-:W4:Y:S04]  /*25ad0*/  LDL.LU R172, [R1+0x100] ;  /* 0x0001000001ac7983 */ /* 0x000f280000300800 */
[----:B------:R-:W4:Y:S04]  /*25ae0*/  LDL.LU R173, [R1+0x104] ;  /* 0x0001040001ad7983 */ /* 0x000f280000300800 */
[----:B------:R-:W4:Y:S04]  /*25af0*/  LDL.LU R174, [R1+0x108] ;  /* 0x0001080001ae7983 */ /* 0x000f280000300800 */
[----:B------:R-:W4:Y:S01]  /*25b00*/  LDL.LU R175, [R1+0x10c] ;  /* 0x00010c0001af7983 */ /* 0x000f220000300800 */
[----:B--2---:R-:W-:Y:S03]  /*25b10*/  HMMA.1688.F32.TF32 R116, R152, R32, R160 ;  /* 0x000000209874723c */ /* 0x004fe600000810a0 */
[----:B------:R-:W2:Y:S04]  /*25b20*/  LDL.LU R168, [R1+0x110] ;  /* 0x0001100001a87983 */ /* 0x000ea80000300800 */
[----:B------:R-:W2:Y:S04]  /*25b30*/  LDL.LU R169, [R1+0x114] ;  /* 0x0001140001a97983 */ /* 0x000ea80000300800 */
[----:B------:R-:W2:Y:S01]  /*25b40*/  LDL.LU R170, [R1+0x118] ;  /* 0x0001180001aa7983 */ /* 0x000ea20000300800 */
[C---:B------:R-:W-:Y:S03]  /*25b50*/  HMMA.1688.F32.TF32 R144, R148.reuse, R16, R228 ;  /* 0x000000109490723c */ /* 0x040fe600000810e4 */
[----:B------:R-:W2:Y:S04]  /*25b60*/  LDL.LU R171, [R1+0x11c] ;  /* 0x00011c0001ab7983 */ /* 0x000ea80000300800 */
[----:B------:R-:W2:Y:S01]  /*25b70*/  LDL.LU R160, [R1+0x130] ;  /* 0x0001300001a07983 */ /* 0x000ea20000300800 */
[----:B------:R-:W-:Y:S03]  /*25b80*/  HMMA.1688.F32.TF32 R148, R148, R12, R236 ;  /* 0x0000000c9494723c */ /* 0x000fe600000810ec */
[----:B------:R-:W2:Y:S04]  /*25b90*/  LDL.LU R161, [R1+0x134] ;  /* 0x0001340001a17983 */ /* 0x000ea80000300800 */
[----:B------:R-:W2:Y:S04]  /*25ba0*/  LDL.LU R162, [R1+0x138] ;  /* 0x0001380001a27983 */ /* 0x000ea80000300800 */
[----:B------:R-:W2:Y:S01]  /*25bb0*/  LDL.LU R163, [R1+0x13c] ;  /* 0x00013c0001a37983 */ /* 0x000ea20000300800 */
[----:B------:R-:W-:Y:S03]  /*25bc0*/  HMMA.1688.F32.TF32 R120, R152, R28, R180 ;  /* 0x0000001c9878723c */ /* 0x000fe600000810b4 */
[----:B------:R-:W2:Y:S04]  /*25bd0*/  LDL.LU R236, [R1+0x150] ;  /* 0x0001500001ec7983 */ /* 0x000ea80000300800 */
        /* <DEDUP_REMOVED lines=44> */
[----:B------:R-:W-:-:S03]  /*25ea0*/  MOV R110, R114 ;  /* 0x00000072006e7202 */ /* 0x000fc60000000f00 */
[----:B------:R-:W4:Y:S01]  /*25eb0*/  LDL.LU R165, [R1+0x124] ;  /* 0x0001240001a57983 */ /* 0x000f220000300800 */
[----:B------:R-:W-:-:S03]  /*25ec0*/  IMAD.MOV.U32 R111, RZ, RZ, R115 ;  /* 0x000000ffff6f7224 */ /* 0x000fc600078e0073 */
[----:B------:R-:W4:Y:S01]  /*25ed0*/  LDL.LU R166, [R1+0x128] ;  /* 0x0001280001a67983 */ /* 0x000f220000300800 */
[----:B------:R-:W-:Y:S01]  /*25ee0*/  IMAD.MOV.U32 R108, RZ, RZ, R112 ;  /* 0x000000ffff6c7224 */ /* 0x000fe200078e0070 */
[----:B------:R-:W-:Y:S02]  /*25ef0*/  MOV R114, R118 ;  /* 0x0000007600727202 */ /* 0x000fe40000000f00 */
[----:B------:R-:W4:Y:S01]  /*25f00*/  LDL.LU R167, [R1+0x12c] ;  /* 0x00012c0001a77983 */ /* 0x000f220000300800 */
[----:B------:R-:W-:Y:S01]  /*25f10*/  IMAD.MOV.U32 R109, RZ, RZ, R113 ;  /* 0x000000ffff6d7224 */ /* 0x000fe200078e0071 */
[----:B------:R-:W-:Y:S01]  /*25f20*/  MOV R118, R122 ;  /* 0x0000007a00767202 */ /* 0x000fe20000000f00 */
[----:B------:R-:W-:Y:S01]  /*25f30*/  IMAD.MOV.U32 R115, RZ, RZ, R119 ;  /* 0x000000ffff737224 */ /* 0x000fe200078e0077 */
[----:B------:R-:W4:Y:S01]  /*25f40*/  LDL.LU R232, [R1+0xe0] ;  /* 0x0000e00001e87983 */ /* 0x000f220000300800 */
[----:B------:R-:W-:Y:S02]  /*25f50*/  IMAD.MOV.U32 R234, RZ, RZ, R2 ;  /* 0x000000ffffea7224 */ /* 0x000fe400078e0002 */
[----:B------:R-:W-:Y:S01]  /*25f60*/  IMAD.MOV.U32 R112, RZ, RZ, R116 ;  /* 0x000000ffff707224 */ /* 0x000fe200078e0074 */
[----:B------:R-:W4:Y:S01]  /*25f70*/  LDL.LU R233, [R1+0xe4] ;  /* 0x0000e40001e97983 */ /* 0x000f220000300800 */
[----:B------:R-:W-:-:S02]  /*25f80*/  IMAD.MOV.U32 R113, RZ, RZ, R117 ;  /* 0x000000ffff717224 */ /* 0x000fc400078e0075 */
[----:B------:R-:W-:Y:S01]  /*25f90*/  IMAD.MOV.U32 R119, RZ, RZ, R123 ;  /* 0x000000ffff777224 */ /* 0x000fe200078e007b */
[----:B------:R-:W4:Y:S01]  /*25fa0*/  LDL.LU R2, [R1+0x1c5c] ;  /* 0x001c5c0001027983 */ /* 0x000f220000300800 */
[----:B------:R-:W-:Y:S02]  /*25fb0*/  IMAD.MOV.U32 R235, RZ, RZ, R252 ;  /* 0x000000ffffeb7224 */ /* 0x000fe400078e00fc */
[----:B------:R-:W-:Y:S01]  /*25fc0*/  IMAD.MOV.U32 R116, RZ, RZ, R120 ;  /* 0x000000ffff747224 */ /* 0x000fe200078e0078 */
[----:B------:R-:W4:Y:S01]  /*25fd0*/  LDL.LU R252, [R1+0x1c58] ;  /* 0x001c580001fc7983 */ /* 0x000f220000300800 */
[----:B------:R-:W-:Y:S01]  /*25fe0*/  IMAD.MOV.U32 R117, RZ, RZ, R121 ;  /* 0x000000ffff757224 */ /* 0x000fe200078e0079 */
[----:B-1----:R-:W-:Y:S02]  /*25ff0*/  HMMA.1688.F32.TF32 R220, R224, R12, R220 ;  /* 0x0000000ce0dc723c */ /* 0x002fe400000810dc */
[----:B------:R-:W-:Y:S04]  /*26000*/  LDS R188, [R3+0xc300] ;  /* 0x00c3000003bc7984 */ /* 0x000fe80000000800 */
[----:B------:R-:W-:Y:S04]  /*26010*/  LDS R190, [R3+0xd300] ;  /* 0x00d3000003be7984 */ /* 0x000fe80000000800 */
[----:B------:R-:W-:Y:S04]  /*26020*/  LDS R189, [R0+0xc300] ;  /* 0x00c3000000bd7984 */ /* 0x000fe80000000800 */
[----:B------:R-:W1:Y:S01]  /*26030*/  LDS R191, [R0+0xd300] ;  /* 0x00d3000000bf7984 */ /* 0x000e620000000800 */
[C---:B--2---:R-:W-:Y:S08]  /*26040*/  HMMA.1688.F32.TF32 R216, R152.reuse, R24, R216 ;  /* 0x0000001898d8723c */ /* 0x044ff000000810d8 */
[----:B---3--:R-:W-:Y:S08]  /*26050*/  HMMA.1688.F32.TF32 R212, R152, R20, R212 ;  /* 0x0000001498d4723c */ /* 0x008ff000000810d4 */
[----:B------:R-:W-:Y:S08]  /*26060*/  HMMA.1688.F32.TF32 R196, R156, R4, R196 ;  /* 0x000000049cc4723c */ /* 0x000ff000000810c4 */
[----:B------:R-:W-:Y:S01]  /*26070*/  IMAD.MOV.U32 R122, RZ, RZ, R218 ;  /* 0x000000ffff7a7224 */ /* 0x000fe200078e00da */
[----:B------:R-:W-:Y:S01]  /*26080*/  MOV R120, R216 ;  /* 0x000000d800787202 */ /* 0x000fe20000000f00 */
[----:B------:R-:W-:-:S02]  /*26090*/  IMAD.MOV.U32 R123, RZ, RZ, R219 ;  /* 0x000000ffff7b7224 */ /* 0x000fc400078e00db */
[----:B------:R-:W-:Y:S01]  /*260a0*/  IMAD.MOV.U32 R121, RZ, RZ, R217 ;  /* 0x000000ffff797224 */ /* 0x000fe200078e00d9 */
[----:B------:R-:W2:Y:S04]  /*260b0*/  LDL.LU.64 R218, [R1+0x1c50] ;  /* 0x001c500001da7983 */ /* 0x000ea80000300a00 */
[----:B------:R-:W2:Y:S01]  /*260c0*/  LDL.LU.64 R216, [R1+0x1c48] ;  /* 0x001c480001d87983 */ /* 0x000ea20000300a00 */
[C---:B----4-:R-:W-:Y:S08]  /*260d0*/  HMMA.1688.F32.TF32 R208, R152.reuse, R16, R208 ;  /* 0x0000001098d0723c */ /* 0x050ff000000810d0 */
[----:B------:R-:W-:Y:S08]  /*260e0*/  HMMA.1688.F32.TF32 R152, R152, R12, R204 ;  /* 0x0000000c9898723c */ /* 0x000ff000000810cc */
[----:B------:R-:W-:Y:S01]  /*260f0*/  HMMA.1688.F32.TF32 R200, R156, R8, R200 ;  /* 0x000000089cc8723c */ /* 0x000fe200000810c8 */
[----:B------:R-:W-:Y:S01]  /*26100*/  IMAD.MOV.U32 R102, RZ, RZ, R214 ;  /* 0x000000ffff667224 */ /* 0x000fe200078e00d6 */
[----:B------:R-:W-:Y:S01]  /*26110*/  MOV R99, R212 ;  /* 0x000000d400637202 */ /* 0x000fe20000000f00 */
[----:B------:R-:W-:-:S02]  /*26120*/  IMAD.MOV.U32 R103, RZ, RZ, R215 ;  /* 0x000000ffff677224 */ /* 0x000fc400078e00d7 */
[----:B------:R-:W-:Y:S01]  /*26130*/  IMAD.MOV.U32 R101, RZ, RZ, R213 ;  /* 0x000000ffff657224 */ /* 0x000fe200078e00d5 */
[----:B------:R-:W3:Y:S04]  /*26140*/  LDL.LU.64 R214, [R1+0x1c40] ;  /* 0x001c400001d67983 */ /* 0x000ee80000300a00 */
[----:B------:R-:W3:Y:S01]  /*26150*/  LDL.LU.64 R212, [R1+0x1c38] ;  /* 0x001c380001d47983 */ /* 0x000ee20000300a00 */
[C---:B------:R-:W-:Y:S03]  /*26160*/  HMMA.1688.F32.TF32 R192, R156.reuse, R32, R192 ;  /* 0x000000209cc0723c */ /* 0x040fe600000810c0 */
[----:B------:R-:W-:Y:S04]  /*26170*/  STL.64 [R1+0x70], R208 ;  /* 0x000070d001007387 */ /* 0x000fe80000100a00 */
[----:B------:R4:W-:Y:S04]  /*26180*/  STL.64 [R1+0x78], R210 ;  /* 0x000078d201007387 */ /* 0x0009e80000100a00 */
[----:B----4-:R-:W4:Y:S04]  /*26190*/  LDL.LU.64 R210, [R1+0x1c30] ;  /* 0x001c300001d27983 */ /* 0x010f280000300a00 */
[----:B------:R-:W4:Y:S04]  /*261a0*/  LDL.LU.64 R208, [R1+0x1c28] ;  /* 0x001c280001d07983 */ /* 0x000f280000300a00 */
[----:B------:R-:W4:Y:S04]  /*261b0*/  LDL.LU.64 R206, [R1+0x1c20] ;  /* 0x001c200001ce7983 */ /* 0x000f280000300a00 */
[----:B------:R-:W4:Y:S04]  /*261c0*/  LDL.LU.64 R204, [R1+0x1c18] ;  /* 0x001c180001cc7983 */ /* 0x000f280000300a00 */
[----:B------:R1:W-:Y:S04]  /*261d0*/  STL.64 [R1+0x60], R152 ;  /* 0x0000609801007387 */ /* 0x0003e80000100a00 */
[----:B------:R-:W-:Y:S04]  /*261e0*/  STL.64 [R1+0x68], R154 ;  /* 0x0000689a01007387 */ /* 0x000fe80000100a00 */
[----:B-1----:R-:W4:Y:S04]  /*261f0*/  LDL.LU R152, [R1+0x160] ;  /* 0x0001600001987983 */ /* 0x002f280000300800 */
[----:B------:R-:W4:Y:S04]  /*26200*/  LDL.LU R153, [R1+0x164] ;  /* 0x0001640001997983 */ /* 0x000f280000300800 */
[----:B------:R-:W-:Y:S04]  /*26210*/  STL.64 [R1+0x50], R200 ;  /* 0x000050c801007387 */ /* 0x000fe80000100a00 */
[----:B------:R1:W-:Y:S04]  /*26220*/  STL.64 [R1+0x58], R202 ;  /* 0x000058ca01007387 */ /* 0x0003e80000100a00 */
[----:B-1----:R-:W4:Y:S04]  /*26230*/  LDL.LU.64 R202, [R1+0x1c10] ;  /* 0x001c100001ca7983 */ /* 0x002f280000300a00 */
[----:B------:R-:W4:Y:S04]  /*26240*/  LDL.LU.64 R200, [R1+0x1c08] ;  /* 0x001c080001c87983 */ /* 0x000f280000300a00 */
        /* <DEDUP_REMOVED lines=8> */
[C---:B------:R-:W-:Y:S08]  /*262d0*/  HMMA.1688.F32.TF32 R184, R156.reuse, R28, R184 ;  /* 0x0000001c9cb8723c */ /* 0x040ff000000810b8 */
[----:B------:R-:W-:Y:S11]  /*262e0*/  HMMA.1688.F32.TF32 R180, R156, R24, R180 ;  /* 0x000000189cb4723c */ /* 0x000ff600000810b4 */
[----:B------:R-:W-:Y:S04]  /*262f0*/  @!UPT UIADD3 URZ, URZ, URZ, URZ ;  /* 0x0000003f3f3ff290 */ /* 0x000fe8000fffe03f */
        /* <DEDUP_REMOVED lines=8> */
[----:B------:R-:W-:Y:S01]  /*26380*/  MOV R154, R252 ;  /* 0x000000fc009a7202 */ /* 0x000fe20000000f00 */
[----:B------:R-:W-:Y:S01]  /*26390*/  IMAD.MOV.U32 R155, RZ, RZ, R2 ;  /* 0x000000ffff9b7224 */ /* 0x000fe200078e0002 */
[C---:B--2---:R-:W-:Y:S08]  /*263a0*/  HMMA.1688.F32.TF32 R216, R224.reuse, R16, R216 ;  /* 0x00000010e0d8723c */ /* 0x044ff000000810d8 */
[C---:B---3--:R-:W-:Y:S08]  /*263b0*/  HMMA.1688.F32.TF32 R212, R224.reuse, R20, R212 ;  /* 0x00000014e0d4723c */ /* 0x048ff000000810d4 */
[C---:B----4-:R-:W-:Y:S08]  /*263c0*/  HMMA.1688.F32.TF32 R208, R224.reuse, R24, R208 ;  /* 0x00000018e0d0723c */ /* 0x050ff000000810d0 */
[----:B------:R-:W-:Y:S08]  /*263d0*/  HMMA.1688.F32.TF32 R204, R224, R28, R204 ;  /* 0x0000001ce0cc723c */ /* 0x000ff000000810cc */
[----:B------:R-:W-:Y:S08]  /*263e0*/  HMMA.1688.F32.TF32 R152, R156, R20, R152 ;  /* 0x000000149c98723c */ /* 0x000ff00000081098 */
[C---:B------:R-:W-:Y:S11]  /*263f0*/  HMMA.1688.F32.TF32 R200, R224.reuse, R32, R200 ;  /* 0x00000020e0c8723c */ /* 0x040ff600000810c8 */
[----:B------:R-:W-:Y:S04]  /*26400*/  @!UPT UIADD3 URZ, URZ, URZ, URZ ;  /* 0x0000003f3f3ff290 */ /* 0x000fe8000fffe03f */
[----:B------:R-:W-:Y:S04]  /*26410*/  STL.64 [R1], R152 ;  /* 0x0000009801007387 */ /* 0x000fe80000100a00 */
[----:B------:R1:W-:Y:S01]  /*26420*/  STL.64 [R1+0x8], R154 ;  /* 0x0000089a01007387 */ /* 0x0003e20000100a00 */
[----:B------:R-:W-:Y:S08]  /*26430*/  HMMA.1688.F32.TF32 R196, R224, R4, R196 ;  /* 0x00000004e0c4723c */ /* 0x000ff000000810c4 */
[----:B-1----:R-:W-:Y:S01]  /*26440*/  HMMA.1688.F32.TF32 R152, R156, R16, R236 ;  /* 0x000000109c98723c */ /* 0x002fe200000810ec */
[----:B------:R-:W-:Y:S04]  /*26450*/  LDS R236, [R3+0xe180] ;  /* 0x00e1800003ec7984 */ /* 0x000fe80000000800 */
[----:B------:R-:W-:Y:S03]  /*26460*/  LDS R238, [R3+0xf180] ;  /* 0x00f1800003ee7984 */ /* 0x000fe60000000800 */
[-C--:B------:R-:W-:Y:S01]  /*26470*/  HMMA.1688.F32.TF32 R192, R224, R8.reuse, R192 ;  /* 0x00000008e0c0723c */ /* 0x080fe200000810c0 */
[----:B------:R-:W-:Y:S04]  /*26480*/  LDS R224, [R3+0xe000] ;  /* 0x00e0000003e07984 */ /* 0x000fe80000000800 */
[----:B------:R-:W-:Y:S04]  /*26490*/  LDS R226, [R3+0xf000] ;  /* 0x00f0000003e27984 */ /* 0x000fe80000000800 */
[----:B------:R-:W-:Y:S04]  /*264a0*/  LDS R225, [R0+0xe000] ;  /* 0x00e0000000e17984 */ /* 0x000fe80000000800 */
[----:B------:R-:W1:Y:S04]  /*264b0*/  LDS R227, [R0+0xf000] ;  /* 0x00f0000000e37984 */ /* 0x000e680000000800 */
[----:B------:R-:W-:Y:S04]  /*264c0*/  STL [R1+0x1b70], R152 ;  /* 0x001b709801007387 */ /* 0x000fe80000100800 */
[----:B------:R-:W-:Y:S04]  /*264d0*/  STL [R1+0x1b6c], R153 ;  /* 0x001b6c9901007387 */ /* 0x000fe80000100800 */
[----:B------:R-:W-:Y:S04]  /*264e0*/  STL [R1+0x1b68], R154 ;  /* 0x001b689a01007387 */ /* 0x000fe80000100800 */
[----:B------:R1:W-:Y:S01]  /*264f0*/  STL [R1+0x1b64], R155 ;  /* 0x001b649b01007387 */ /* 0x0003e20000100800 */
[----:B------:R-:W-:Y:S03]  /*26500*/  HMMA.1688.F32.TF32 R160, R188, R8, R160 ;  /* 0x00000008bca0723c */ /* 0x000fe600000810a0 */
[----:B------:R-:W-:Y:S04]  /*26510*/  LDS R237, [R0+0xe180] ;  /* 0x00e1800000ed7984 */ /* 0x000fe80000000800 */
[----:B------:R-:W-:Y:S01]  /*26520*/  LDS R239, [R0+0xf180] ;  /* 0x00f1800000ef7984 */ /* 0x000fe20000000800 */
[----:B-1----:R-:W-:Y:S08]  /*26530*/  HMMA.1688.F32.TF32 R152, R224, R10, R248 ;  /* 0x0000000ae098723c */ /* 0x002ff000000810f8 */
[----:B------:R-:W-:Y:S08]  /*26540*/  HMMA.1688.F32.TF32 R164, R188, R4, R164 ;  /* 0x00000004bca4723c */ /* 0x000ff000000810a4 */
[----:B------:R-:W-:Y:S08]  /*26550*/  HMMA.1688.F32.TF32 R36, R224, R30, R36 ;  /* 0x0000001ee024723c */ /* 0x000ff00000081024 */
[----:B------:R-:W-:Y:S01]  /*26560*/  IMAD.MOV.U32 R9, RZ, RZ, R152 ;  /* 0x000000ffff097224 */ /* 0x000fe200078e0098 */
[----:B------:R-:W-:Y:S01]  /*26570*/  MOV R5, R154 ;  /* 0x0000009a00057202 */ /* 0x000fe20000000f00 */
[----:B------:R-:W-:-:S02]  /*26580*/  IMAD.MOV.U32 R8, RZ, RZ, R153 ;  /* 0x000000ffff087224 */ /* 0x000fc400078e0099 */
[----:B------:R-:W-:Y:S02]  /*26590*/  IMAD.MOV.U32 R4, RZ, RZ, R155 ;  /* 0x000000ffff047224 */ /* 0x000fe400078e009b */
[----:B------:R-:W-:Y:S08]  /*265a0*/  HMMA.1688.F32.TF32 R152, R224, R6, R244 ;  /* 0x00000006e098723c */ /* 0x000ff000000810f4 */
[----:B------:R-:W-:Y:S02]  /*265b0*/  HMMA.1688.F32.TF32 R168, R188, R32, R168 ;  /* 0x00000020bca8723c */ /* 0x000fe400000810a8 */
[----:B------:R-:W-:-:S02]  /*265c0*/  IMAD.MOV.U32 R245, RZ, RZ, R36 ;  /* 0x000000fffff57224 */ /* 0x000fc400078e0024 */
[----:B------:R-:W-:-:S04]  /*265d0*/  IMAD.MOV.U32 R244, RZ, RZ, R37 ;  /* 0x000000fffff47224 */ /* 0x000fc800078e0025 */
[C---:B------:R-:W-:Y:S08]  /*265e0*/  HMMA.1688.F32.TF32 R172, R188.reuse, R28, R172 ;  /* 0x0000001cbcac723c */ /* 0x040ff000000810ac */
[----:B------:R-:W-:Y:S01]  /*265f0*/  HMMA.1688.F32.TF32 R176, R188, R24, R176 ;  /* 0x00000018bcb0723c */ /* 0x000fe200000810b0 */
[----:B------:R-:W-:Y:S01]  /*26600*/  MOV R29, R38 ;  /* 0x00000026001d7202 */ /* 0x000fe20000000f00 */
[----:B------:R-:W-:-:S06]  /*26610*/  IMAD.MOV.U32 R28, RZ, RZ, R39 ;  /* 0x000000ffff1c7224 */ /* 0x000fcc00078e0027 */
[C---:B------:R-:W-:Y:S08]  /*26620*/  HMMA.1688.F32.TF32 R180, R188.reuse, R20, R180 ;  /* 0x00000014bcb4723c */ /* 0x040ff000000810b4 */
[----:B------:R-:W-:Y:S07]  /*26630*/  HMMA.1688.F32.TF32 R184, R188, R16, R184 ;  /* 0x00000010bcb8723c */ /* 0x000fee00000810b8 */
[----:B------:R-:W-:Y:S01]  /*26640*/  IMAD.MOV.U32 R17, RZ, RZ, R152 ;  /* 0x000000ffff117224 */ /* 0x000fe200078e0098 */
[-C--:B------:R-:W-:Y:S01]  /*26650*/  HMMA.1688.F32.TF32 R156, R156, R12.reuse, R228 ;  /* 0x0000000c9c9c723c */ /* 0x080fe200000810e4 */
[----:B------:R-:W-:Y:S01]  /*26660*/  IMAD.MOV.U32 R16, RZ, RZ, R153 ;  /* 0x000000ffff107224 */ /* 0x000fe200078e0099 */
[----:B------:R-:W-:Y:S04]  /*26670*/  LDS R228, [R3+0xe080] ;  /* 0x00e0800003e47984 */ /* 0x000fe80000000800 */
[----:B------:R-:W-:Y:S02]  /*26680*/  LDS R230, [R3+0xf080] ;  /* 0x00f0800003e67984 */ /* 0x000fe40000000800 */
[----:B------:R-:W-:Y:S02]  /*26690*/  HMMA.1688.F32.TF32 R188, R188, R12, R232 ;  /* 0x0000000cbcbc723c */ /* 0x000fe400000810e8 */
[----:B------:R-:W-:Y:S04]  /*266a0*/  LDS R229, [R0+0xe080] ;  /* 0x00e0800000e57984 */ /* 0x000fe80000000800 */
[----:B------:R-:W1:Y:S01]  /*266b0*/  LDS R231, [R0+0xf080] ;  /* 0x00f0800000e77984 */ /* 0x000e620000000800 */
[----:B------:R-:W-:Y:S01]  /*266c0*/  MOV R13, R154 ;  /* 0x0000009a000d7202 */ /* 0x000fe20000000f00 */
[----:B------:R-:W-:Y:S01]  /*266d0*/  IMAD.MOV.U32 R12, RZ, RZ, R155 ;  /* 0x000000ffff0c7224 */ /* 0x000fe200078e009b */
[C---:B------:R-:W-:Y:S01]  /*266e0*/  HMMA.1688.F32.TF32 R36, R224.reuse, R26, R40 ;  /* 0x0000001ae024723c */ /* 0x040fe20000081028 */
[----:B------:R-:W-:Y:S04]  /*266f0*/  LDS R232, [R3+0xe100] ;  /* 0x00e1000003e87984 */ /* 0x000fe80000000800 */
[----:B------:R-:W-:Y:S03]  /*26700*/  LDS R234, [R3+0xf100] ;  /* 0x00f1000003ea7984 */ /* 0x000fe60000000800 */
[----:B------:R-:W-:Y:S01]  /*26710*/  HMMA.1688.F32.TF32 R152, R224, R34, R240 ;  /* 0x00000022e098723c */ /* 0x000fe200000810f0 */
[----:B------:R2:W-:Y:S04]  /*26720*/  STL [R1+0x1b74], R159 ;  /* 0x001b749f01007387 */ /* 0x0005e80000100800 */
[----:B------:R-:W-:Y:S04]  /*26730*/  LDS R233, [R0+0xe100] ;  /* 0x00e1000000e97984 */ /* 0x000fe80000000800 */
[----:B------:R-:W3:Y:S07]  /*26740*/  LDS R235, [R0+0xf100] ;  /* 0x00f1000000eb7984 */ /* 0x000eee0000000800 */
[----:B------:R-:W-:Y:S01]  /*26750*/  IMAD.MOV.U32 R252, RZ, RZ, R37 ;  /* 0x000000fffffc7224 */ /* 0x000fe200078e0025 */
[----:B------:R-:W-:Y:S01]  /*26760*/  MOV R247, R38 ;  /* 0x0000002600f77202 */ /* 0x000fe20000000f00 */
[----:B------:R-:W-:-:S06]  /*26770*/  IMAD.MOV.U32 R246, RZ, RZ, R39 ;  /* 0x000000fffff67224 */ /* 0x000fcc00078e0027 */
[----:B------:R-:W-:Y:S02]  /*26780*/  IMAD.MOV.U32 R20, RZ, RZ, R155 ;  /* 0x000000ffff147224 */ /* 0x000fe400078e009b */
[----:B------:R-:W-:Y:S02]  /*26790*/  IMAD.MOV.U32 R155, RZ, RZ, R36 ;  /* 0x000000ffff9b7224 */ /* 0x000fe400078e0024 */
[C---:B------:R-:W-:Y:S01]  /*267a0*/  HMMA.1688.F32.TF32 R36, R224.reuse, R22, R44 ;  /* 0x00000016e024723c */ /* 0x040fe2000008102c */
[----:B------:R-:W-:Y:S01]  /*267b0*/  IMAD.MOV.U32 R25, RZ, RZ, R152 ;  /* 0x000000ffff197224 */ /* 0x000fe200078e0098 */
[----:B------:R-:W-:Y:S01]  /*267c0*/  MOV R21, R154 ;  /* 0x0000009a00157202 */ /* 0x000fe20000000f00 */
[----:B------:R-:W-:Y:S11]  /*267d0*/  IMAD.MOV.U32 R24, RZ, RZ, R153 ;  /* 0x000000ffff187224 */ /* 0x000ff600078e0099 */
[----:B------:R-:W-:Y:S10]  /*267e0*/  @!UPT UIADD3 URZ, URZ, URZ, URZ ;  /* 0x0000003f3f3ff290 */ /* 0x000ff4000fffe03f */
[----:B--2---:R-:W-:Y:S01]  /*267f0*/  IMAD.MOV.U32 R159, RZ, RZ, R36 ;  /* 0x000000ffff9f7224 */ /* 0x004fe200078e0024 */
[----:B------:R-:W-:Y:S01]  /*26800*/  MOV R153, R38 ;  /* 0x0000002600997202 */ /* 0x000fe20000000f00 */
[----:B------:R-:W-:Y:S02]  /*26810*/  IMAD.MOV.U32 R152, RZ, RZ, R37 ;  /* 0x000000ffff987224 */ /* 0x000fe400078e0025 */
[----:B------:R-:W-:Y:S02]  /*26820*/  IMAD.MOV.U32 R154, RZ, RZ, R39 ;  /* 0x000000ffff9a7224 */ /* 0x000fe400078e0027 */
[C---:B------:R-:W-:Y:S08]  /*26830*/  HMMA.1688.F32.TF32 R36, R224.reuse, R18, R48 ;  /* 0x00000012e024723c */ /* 0x040ff00000081030 */
[----:B------:R-:W-:Y:S08]  /*26840*/  HMMA.1688.F32.TF32 R40, R224, R14, R52 ;  /* 0x0000000ee028723c */ /* 0x000ff00000081034 */
[C---:B-1----:R-:W-:Y:S07]  /*26850*/  HMMA.1688.F32.TF32 R44, R228.reuse, R10, R56 ;  /* 0x0000000ae42c723c */ /* 0x042fee0000081038 */
[----:B------:R-:W-:Y:S04]  /*26860*/  STL.64 [R1+0x1d0], R36 ;  /* 0x0001d02401007387 */ /* 0x000fe80000100a00 */
[----:B------:R1:W-:Y:S02]  /*26870*/  STL.64 [R1+0x1d8], R38 ;  /* 0x0001d82601007387 */ /* 0x0003e40000100a00 */
[C---:B-1----:R-:W-:Y:S02]  /*26880*/  HMMA.1688.F32.TF32 R36, R228.reuse, R6, R60 ;  /* 0x00000006e424723c */ /* 0x042fe4000008103c */
[----:B------:R-:W-:Y:S04]  /*26890*/  STL.64 [R1+0x150], R40 ;  /* 0x0001502801007387 */ /* 0x000fe80000100a00 */
[----:B------:R1:W-:Y:S04]  /*268a0*/  STL.64 [R1+0x158], R42 ;  /* 0x0001582a01007387 */ /* 0x0003e80000100a00 */
[----:B------:R-:W-:Y:S04]  /*268b0*/  STL.64 [R1+0x140], R44 ;  /* 0x0001402c01007387 */ /* 0x000fe80000100a00 */
[----:B------:R2:W-:Y:S01]  /*268c0*/  STL.64 [R1+0x148], R46 ;  /* 0x0001482e01007387 */ /* 0x0005e20000100a00 */
[C---:B-1----:R-:W-:Y:S08]  /*268d0*/  HMMA.1688.F32.TF32 R40, R228.reuse, R34, R64 ;  /* 0x00000022e428723c */ /* 0x042ff00000081040 */
[----:B------:R-:W-:Y:S01]  /*268e0*/  STL.64 [R1+0x130], R36 ;  /* 0x0001302401007387 */ /* 0x000fe20000100a00 */
[C---:B--2---:R-:W-:Y:S03]  /*268f0*/  HMMA.1688.F32.TF32 R44, R228.reuse, R30, R68 ;  /* 0x0000001ee42c723c */ /* 0x044fe60000081044 */
[----:B------:R1:W-:Y:S05]  /*26900*/  STL.64 [R1+0x138], R38 ;  /* 0x0001382601007387 */ /* 0x0003ea0000100a00 */
[C---:B-1----:R-:W-:Y:S06]  /*26910*/  HMMA.1688.F32.TF32 R36, R228.reuse, R26, R72 ;  /* 0x0000001ae424723c */ /* 0x042fec0000081048 */
[----:B------:R-:W-:Y:S04]  /*26920*/  STL.64 [R1+0x120], R40 ;  /* 0x0001202801007387 */ /* 0x000fe80000100a00 */
[----:B------:R1:W-:Y:S05]  /*26930*/  STL.64 [R1+0x128], R42 ;  /* 0x0001282a01007387 */ /* 0x0003ea0000100a00 */
[----:B------:R-:W-:Y:S04]  /*26940*/  STL.64 [R1+0x110], R44 ;  /* 0x0001102c01007387 */ /* 0x000fe80000100a00 */
[----:B------:R-:W-:Y:S01]  /*26950*/  STL.64 [R1+0x118], R46 ;  /* 0x0001182e01007387 */ /* 0x000fe20000100a00 */
[----:B-1----:R-:W-:Y:S03]  /*26960*/  HMMA.1688.F32.TF32 R40, R228, R22, R76 ;  /* 0x00000016e428723c */ /* 0x002fe6000008104c */
[----:B------:R-:W-:Y:S04]  /*26970*/  STL.64 [R1+0x100], R36 ;  /* 0x0001002401007387 */ /* 0x000fe80000100a00 */
[----:B------:R1:W-:Y:S01]  /*26980*/  STL.64 [R1+0x108], R38 ;  /* 0x0001082601007387 */ /* 0x0003e20000100a00 */
[C---:B---3--:R-:W-:Y:S08]  /*26990*/  HMMA.1688.F32.TF32 R240, R232.reuse, R10, R88 ;  /* 0x0000000ae8f0723c */ /* 0x048ff00000081058 */
[----:B------:R-:W-:Y:S01]  /*269a0*/  HMMA.1688.F32.TF32 R92, R232, R6, R92 ;  /* 0x00000006e85c723c */ /* 0x000fe2000008105c */
[----:B------:R-:W-:Y:S01]  /*269b0*/  IMAD.MOV.U32 R224, RZ, RZ, R116 ;  /* 0x000000ffffe07224 */ /* 0x000fe200078e0074 */
[----:B------:R-:W-:Y:S01]  /*269c0*/  MOV R225, R117 ;  /* 0x0000007500e17202 */ /* 0x000fe20000000f00 */
[----:B------:R-:W-:-:S05]  /*269d0*/  IMAD.MOV.U32 R226, RZ, RZ, R118 ;  /* 0x000000ffffe27224 */ /* 0x000fca00078e0076 */
[----:B-1----:R-:W-:Y:S01]  /*269e0*/  HMMA.1688.F32.TF32 R36, R228, R14, R84 ;  /* 0x0000000ee424723c */ /* 0x002fe20000081054 */
[----:B------:R-:W-:Y:S04]  /*269f0*/  STL.64 [R1+0xf0], R40 ;  /* 0x0000f02801007387 */ /* 0x000fe80000100a00 */
[----:B------:R-:W-:Y:S01]  /*26a00*/  STL.64 [R1+0xf8], R42 ;  /* 0x0000f82a01007387 */ /* 0x000fe20000100a00 */
[----:B------:R-:W-:-:S03]  /*26a10*/  IMAD.MOV.U32 R227, RZ, RZ, R119 ;  /* 0x000000ffffe37224 */ /* 0x000fc600078e0077 */
[----:B------:R-:W-:Y:S04]  /*26a20*/  LDS R88, [R3+0xe200] ;  /* 0x00e2000003587984 */ /* 0x000fe80000000800 */
[----:B------:R-:W-:Y:S04]  /*26a30*/  LDS R90, [R3+0xf200] ;  /* 0x00f20000035a7984 */ /* 0x000fe80000000800 */
[----:B------:R-:W-:Y:S04]  /*26a40*/  LDS R89, [R0+0xe200] ;  /* 0x00e2000000597984 */ /* 0x000fe80000000800 */
[----:B------:R-:W1:Y:S04]  /*26a50*/  LDS R91, [R0+0xf200] ;  /* 0x00f20000005b7984 */ /* 0x000e680000000800 */
[----:B------:R-:W-:Y:S04]  /*26a60*/  STL.64 [R1+0xe0], R36 ;  /* 0x0000e02401007387 */ /* 0x000fe80000100a00 */
[----:B------:R-:W-:Y:S04]  /*26a70*/  STL [R1+0xe8], R38 ;  /* 0x0000e82601007387 */ /* 0x000fe80000100800 */
[----:B------:R2:W-:Y:S04]  /*26a80*/  STL [R1+0x1b50], R240 ;  /* 0x001b50f001007387 */ /* 0x0005e80000100800 */
[----:B------:R3:W-:Y:S04]  /*26a90*/  STL [R1+0x1b4c], R241 ;  /* 0x001b4cf101007387 */ /* 0x0007e80000100800 */
[----:B------:R4:W-:Y:S01]  /*26aa0*/  STL [R1+0x1b48], R242 ;  /* 0x001b48f201007387 */ /* 0x0009e20000100800 */
[----:B--2---:R-:W-:-:S03]  /*26ab0*/  IMAD.MOV.U32 R240, RZ, RZ, R99 ;  /* 0x000000fffff07224 */ /* 0x004fc600078e0063 */
[----:B------:R2:W-:Y:S01]  /*26ac0*/  STL [R1+0x1b44], R243 ;  /* 0x001b44f301007387 */ /* 0x0005e20000100800 */
[----:B---3--:R-:W-:-:S03]  /*26ad0*/  MOV R241, R101 ;  /* 0x0000006500f17202 */ /* 0x008fc60000000f00 */
[----:B------:R-:W3:Y:S01]  /*26ae0*/  LDL.LU R99, [R1+0x1bc4] ;  /* 0x001bc40001637983 */ /* 0x000ee20000300800 */
[----:B----4-:R-:W-:-:S03]  /*26af0*/  IMAD.MOV.U32 R242, RZ, RZ, R102 ;  /* 0x000000fffff27224 */ /* 0x010fc600078e0066 */
[----:B------:R-:W4:Y:S01]  /*26b00*/  LDL.LU R101, [R1+0x1bc0] ;  /* 0x001bc00001657983 */ /* 0x000f220000300800 */
[----:B--2---:R-:W-:-:S03]  /*26b10*/  IMAD.MOV.U32 R243, RZ, RZ, R103 ;  /* 0x000000fffff37224 */ /* 0x004fc600078e0067 */
[----:B------:R-:W4:Y:S04]  /*26b20*/  LDL.LU R102, [R1+0x1bbc] ;  /* 0x001bbc0001667983 */ /* 0x000f280000300800 */
[----:B------:R-:W4:Y:S04]  /*26b30*/  LDL.LU R103, [R1+0x1bb8] ;  /* 0x001bb80001677983 */ /* 0x000f280000300800 */
[----:B------:R-:W-:Y:S04]  /*26b40*/  STL [R1+0x1b30], R92 ;  /* 0x001b305c01007387 */ /* 0x000fe80000100800 */
[----:B------:R2:W-:Y:S04]  /*26b50*/  STL [R1+0x1b2c], R93 ;  /* 0x001b2c5d01007387 */ /* 0x0005e80000100800 */
[----:B------:R1:W-:Y:S04]  /*26b60*/  STL [R1+0x1b28], R94 ;  /* 0x001b285e01007387 */ /* 0x0003e80000100800 */
[----:B------:R1:W-:Y:S01]  /*26b70*/  STL [R1+0x1b24], R95 ;  /* 0x001b245f01007387 */ /* 0x0003e20000100800 */
[-C--:B------:R-:W-:Y:S08]  /*26b80*/  HMMA.1688.F32.TF32 R40, R232, R26.reuse, R104 ;  /* 0x0000001ae828723c */ /* 0x080ff00000081068 */
[C---:B------:R-:W-:Y:S01]  /*26b90*/  HMMA.1688.F32.TF32 R72, R236.reuse, R26, R136 ;  /* 0x0000001aec48723c */ /* 0x040fe20000081088 */
[----:B------:R-:W-:Y:S01]  /*26ba0*/  IMAD.MOV.U32 R104, RZ, RZ, R120 ;  /* 0x000000ffff687224 */ /* 0x000fe200078e0078 */
[----:B------:R-:W-:Y:S01]  /*26bb0*/  MOV R105, R121 ;  /* 0x0000007900697202 */ /* 0x000fe20000000f00 */
[----:B------:R-:W-:Y:S01]  /*26bc0*/  IMAD.MOV.U32 R106, RZ, RZ, R122 ;  /* 0x000000ffff6a7224 */ /* 0x000fe200078e007a */
[----:B------:R-:W-:Y:S01]  /*26bd0*/  LDS R36, [R3+0xe380] ;  /* 0x00e3800003247984 */ /* 0x000fe20000000800 */
[----:B------:R-:W-:Y:S01]  /*26be0*/  IMAD.MOV.U32 R107, RZ, RZ, R123 ;  /* 0x000000ffff6b7224 */ /* 0x000fe200078e007b */
[----:B--2---:R-:W-:Y:S01]  /*26bf0*/  MOV R93, R113 ;  /* 0x00000071005d7202 */ /* 0x004fe20000000f00 */
[----:B------:R-:W-:Y:S01]  /*26c00*/  IMAD.MOV.U32 R92, RZ, RZ, R112 ;  /* 0x000000ffff5c7224 */ /* 0x000fe200078e0070 */
[----:B------:R-:W-:Y:S01]  /*26c10*/  HMMA.1688.F32.TF32 R60, R236, R6, R124 ;  /* 0x00000006ec3c723c */ /* 0x000fe2000008107c */
[----:B-1----:R-:W-:Y:S01]  /*26c20*/  IMAD.MOV.U32 R94, RZ, RZ, R114 ;  /* 0x000000ffff5e7224 */ /* 0x002fe200078e0072 */
[----:B------:R-:W-:Y:S01]  /*26c30*/  LDS R38, [R3+0xf380] ;  /* 0x00f3800003267984 */ /* 0x000fe20000000800 */
[----:B------:R-:W-:-:S05]  /*26c40*/  IMAD.MOV.U32 R95, RZ, RZ, R115 ;  /* 0x000000ffff5f7224 */ /* 0x000fca00078e0073 */
[----:B------:R-:W-:Y:S01]  /*26c50*/  HMMA.1688.F32.TF32 R248, R228, R18, R80 ;  /* 0x00000012e4f8723c */ /* 0x000fe20000081050 */
[----:B------:R-:W-:Y:S07]  /*26c60*/  LDS R228, [R3+0xe300] ;  /* 0x00e3000003e47984 */ /* 0x000fee0000000800 */
[C---:B------:R-:W-:Y:S01]  /*26c70*/  HMMA.1688.F32.TF32 R64, R236.reuse, R34, R128 ;  /* 0x00000022ec40723c */ /* 0x040fe20000081080 */
[----:B------:R-:W-:Y:S07]  /*26c80*/  LDS R230, [R3+0xf300] ;  /* 0x00f3000003e67984 */ /* 0x000fee0000000800 */
[C---:B------:R-:W-:Y:S01]  /*26c90*/  HMMA.1688.F32.TF32 R68, R236.reuse, R30, R132 ;  /* 0x0000001eec44723c */ /* 0x040fe20000081084 */
[----:B------:R-:W-:Y:S07]  /*26ca0*/  LDS R229, [R0+0xe300] ;  /* 0x00e3000000e57984 */ /* 0x000fee0000000800 */
[C---:B------:R-:W-:Y:S01]  /*26cb0*/  HMMA.1688.F32.TF32 R76, R236.reuse, R22, R140 ;  /* 0x00000016ec4c723c */ /* 0x040fe2000008108c */
[----:B------:R-:W-:Y:S07]  /*26cc0*/  LDS R231, [R0+0xf300] ;  /* 0x00f3000000e77984 */ /* 0x000fee0000000800 */
[----:B------:R-:W-:Y:S01]  /*26cd0*/  HMMA.1688.F32.TF32 R84, R236, R14, R148 ;  /* 0x0000000eec54723c */ /* 0x000fe20000081094 */
[----:B------:R-:W-:Y:S01]  /*26ce0*/  IMAD.MOV.U32 R2, RZ, RZ, R39 ;  /* 0x000000ffff027224 */ /* 0x000fe200078e0027 */
[----:B------:R-:W-:Y:S04]  /*26cf0*/  LDS R37, [R0+0xe380] ;  /* 0x00e3800000257984 */ /* 0x000fe80000000800 */
[----:B------:R-:W-:Y:S02]  /*26d00*/  LDS R39, [R0+0xf380] ;  /* 0x00f3800000277984 */ /* 0x000fe40000000800 */
[C---:B---3--:R-:W-:Y:S08]  /*26d10*/  HMMA.1688.F32.TF32 R96, R232.reuse, R34, R96 ;  /* 0x00000022e860723c */ /* 0x048ff00000081060 */
[----:B----4-:R-:W-:Y:S11]  /*26d20*/  HMMA.1688.F32.TF32 R100, R232, R30, R100 ;  /* 0x0000001ee864723c */ /* 0x010ff60000081064 */
[----:B------:R-:W-:Y:S04]  /*26d30*/  @!UPT UIADD3 URZ, URZ, URZ, URZ ;  /* 0x0000003f3f3ff290 */ /* 0x000fe8000fffe03f */
[----:B------:R1:W-:Y:S04]  /*26d40*/  STL [R1+0x1b18], R96 ;  /* 0x001b186001007387 */ /* 0x0003e80000100800 */
[----:B------:R2:W-:Y:S04]  /*26d50*/  STL [R1+0x1b14], R97 ;  /* 0x001b146101007387 */ /* 0x0005e80000100800 */
[----:B------:R3:W-:Y:S04]  /*26d60*/  STL [R1+0x1b10], R98 ;  /* 0x001b106201007387 */ /* 0x0007e80000100800 */
[----:B------:R2:W-:Y:S04]  /*26d70*/  STL [R1+0x1b0c], R99 ;  /* 0x001b0c6301007387 */ /* 0x0005e80000100800 */
[----:B------:R1:W-:Y:S04]  /*26d80*/  STL [R1+0x1b34], R100 ;  /* 0x001b346401007387 */ /* 0x0003e80000100800 */
[----:B------:R1:W-:Y:S04]  /*26d90*/  STL [R1+0x1b20], R101 ;  /* 0x001b206501007387 */ /* 0x0003e80000100800 */
[----:B------:R1:W-:Y:S04]  /*26da0*/  STL [R1+0x1b1c], R102 ;  /* 0x001b1c6601007387 */ /* 0x0003e80000100800 */
[----:B------:R1:W-:Y:S04]  /*26db0*/  STL [R1+0x1b08], R103 ;  /* 0x001b086701007387 */ /* 0x0003e80000100800 */
        /* <DEDUP_REMOVED lines=8> */
[----:B-1----:R-:W-:-:S03]  /*26e40*/  IMAD.MOV.U32 R96, RZ, RZ, R108 ;  /* 0x000000ffff607224 */ /* 0x002fc600078e006c */
[----:B------:R-:W4:Y:S01]  /*26e50*/  LDL.LU R112, [R1+0x1b94] ;  /* 0x001b940001707983 */ /* 0x000f220000300800 */
[----:B--2---:R-:W-:-:S03]  /*26e60*/  MOV R97, R109 ;  /* 0x0000006d00617202 */ /* 0x004fc60000000f00 */
[----:B------:R-:W4:Y:S01]  /*26e70*/  LDL.LU R113, [R1+0x1b90] ;  /* 0x001b900001717983 */ /* 0x000f220000300800 */
[----:B---3--:R-:W-:-:S03]  /*26e80*/  IMAD.MOV.U32 R98, RZ, RZ, R110 ;  /* 0x000000ffff627224 */ /* 0x008fc600078e006e */
[----:B------:R-:W4:Y:S01]  /*26e90*/  LDL.LU R114, [R1+0x1b8c] ;  /* 0x001b8c0001727983 */ /* 0x000f220000300800 */
[----:B------:R-:W-:-:S03]  /*26ea0*/  IMAD.MOV.U32 R99, RZ, RZ, R111 ;  /* 0x000000ffff637224 */ /* 0x000fc600078e006f */
[----:B------:R-:W4:Y:S04]  /*26eb0*/  LDL.LU R115, [R1+0x1b88] ;  /* 0x001b880001737983 */ /* 0x000f280000300800 */
        /* <DEDUP_REMOVED lines=8> */
[----:B------:R-:W-:Y:S04]  /*26f40*/  STL [R1+0x1b54], R40 ;  /* 0x001b542801007387 */ /* 0x000fe80000100800 */
[----:B------:R-:W-:Y:S04]  /*26f50*/  STL [R1+0x1b40], R41 ;  /* 0x001b402901007387 */ /* 0x000fe80000100800 */
[----:B------:R-:W-:Y:S04]  /*26f60*/  STL [R1+0x1b3c], R42 ;  /* 0x001b3c2a01007387 */ /* 0x000fe80000100800 */
[----:B------:R1:W-:Y:S02]  /*26f70*/  STL [R1+0x1b38], R43 ;  /* 0x001b382b01007387 */ /* 0x0003e40000100800 */
[C---:B-1----:R-:W-:Y:S11]  /*26f80*/  HMMA.1688.F32.TF32 R40, R88.reuse, R6, R96 ;  /* 0x000000065828723c */ /* 0x042ff60000081060 */
[----:B------:R-:W-:Y:S11]  /*26f90*/  @!UPT UIADD3 URZ, URZ, URZ, URZ ;  /* 0x0000003f3f3ff290 */ /* 0x000ff6000fffe03f */
[----:B------:R-:W-:Y:S02]  /*26fa0*/  @!UPT UIADD3 URZ, URZ, URZ, URZ ;  /* 0x0000003f3f3ff290 */ /* 0x000fe4000fffe03f */
[----:B------:R-:W-:Y:S02]  /*26fb0*/  IMAD.MOV.U32 R99, RZ, RZ, R40 ;  /* 0x000000ffff637224 */ /* 0x000fe400078e0028 */
[----:B------:R-:W-:Y:S02]  /*26fc0*/  IMAD.MOV.U32 R139, RZ, RZ, R42 ;  /* 0x000000ffff8b7224 */ /* 0x000fe400078e002a */
[----:B------:R-:W-:Y:S01]  /*26fd0*/  IMAD.MOV.U32 R138, RZ, RZ, R43 ;  /* 0x000000ffff8a7224 */ /* 0x000fe200078e002b */
[C---:B------:R-:W-:Y:S08]  /*26fe0*/  HMMA.1688.F32.TF32 R104, R88.reuse, R26, R104 ;  /* 0x0000001a5868723c */ /* 0x040ff00000081068 */
[C---:B---3--:R-:W-:Y:S11]  /*26ff0*/  HMMA.1688.F32.TF32 R100, R88.reuse, R10, R100 ;  /* 0x0000000a5864723c */ /* 0x048ff60000081064 */
[----:B------:R-:W-:Y:S11]  /*27000*/  @!UPT UIADD3 URZ, URZ, URZ, URZ ;  /* 0x0000003f3f3ff290 */ /* 0x000ff6000fffe03f */
[----:B------:R-:W-:Y:S02]  /*27010*/  @!UPT UIADD3 URZ, URZ, URZ, URZ ;  /* 0x0000003f3f3ff290 */ /* 0x000fe4000fffe03f */
[----:B------:R-:W-:Y:S01]  /*27020*/  IMAD.MOV.U32 R32, RZ, RZ, R103 ;  /* 0x000000ffff207224 */ /* 0x000fe200078e0067 */
[----:B------:R-:W-:Y:S02]  /*27030*/  MOV R103, R41 ;  /* 0x0000002900677202 */ /* 0x000fe40000000f00 */
[----:B------:R-:W-:Y:S01]  /*27040*/  HMMA.1688.F32.TF32 R40, R88, R34, R92 ;  /* 0x000000225828723c */ /* 0x000fe2000008105c */
[----:B------:R-:W-:-:S07]  /*27050*/  IMAD.MOV.U32 R33, RZ, RZ, R102 ;  /* 0x000000ffff217224 */ /* 0x000fce00078e0066 */
[----:B--2---:R-:W-:Y:S11]  /*27060*/  HMMA.1688.F32.TF32 R44, R232, R22, R108 ;  /* 0x00000016e82c723c */ /* 0x004ff6000008106c */
[----:B------:R-:W-:Y:S05]  /*27070*/  @!UPT UIADD3 URZ, URZ, URZ, URZ ;  /* 0x0000003f3f3ff290 */ /* 0x000fea000fffe03f */
[----:B------:R-:W-:Y:S01]  /*27080*/  IMAD.MOV.U32 R102, RZ, RZ, R40 ;  /* 0x000000ffff667224 */ /* 0x000fe200078e0028 */
[----:B------:R-:W-:Y:S01]  /*27090*/  MOV R96, R41 ;  /* 0x0000002900607202 */ /* 0x000fe20000000f00 */
[----:B------:R-:W-:Y:S02]  /*270a0*/  IMAD.MOV.U32 R97, RZ, RZ, R42 ;  /* 0x000000ffff617224 */ /* 0x000fe400078e002a */
[----:B------:R-:W-:Y:S02]  /*270b0*/  IMAD.MOV.U32 R98, RZ, RZ, R43 ;  /* 0x000000ffff627224 */ /* 0x000fe400078e002b */
[----:B------:R-:W-:Y:S01]  /*270c0*/  HMMA.1688.F32.TF32 R40, R88, R30, R224 ;  /* 0x0000001e5828723c */ /* 0x000fe200000810e0 */
[----:B------:R-:W-:Y:S01]  /*270d0*/  MOV R136, R101 ;  /* 0x0000006500887202 */ /* 0x000fe20000000f00 */
[----:B------:R-:W-:Y:S01]  /*270e0*/  IMAD.MOV.U32 R137, RZ, RZ, R100 ;  /* 0x000000ffff897224 */ /* 0x000fe200078e0064 */
[----:B------:R-:W-:Y:S01]  /*270f0*/  STL [R1+0x1b5c], R46 ;  /* 0x001b5c2e01007387 */ /* 0x000fe20000100800 */
[----:B------:R-:W-:-:S02]  /*27100*/  IMAD.MOV.U32 R100, RZ, RZ, R106 ;  /* 0x000000ffff647224 */ /* 0x000fc400078e006a */
[----:B------:R-:W-:Y:S01]  /*27110*/  IMAD.MOV.U32 R92, RZ, RZ, R107 ;  /* 0x000000ffff5c7224 */ /* 0x000fe200078e006b */
[----:B------:R-:W-:Y:S04]  /*27120*/  STL [R1+0x1b58], R47 ;  /* 0x001b582f01007387 */ /* 0x000fe80000100800 */
[----:B------:R-:W2:Y:S04]  /*27130*/  LDL.LU R224, [R1+0x70] ;  /* 0x0000700001e07983 */ /* 0x000ea80000300800 */
[----:B------:R-:W2:Y:S04]  /*27140*/  LDL.LU R225, [R1+0x74] ;  /* 0x0000740001e17983 */ /* 0x000ea80000300800 */
[----:B------:R-:W2:Y:S04]  /*27150*/  LDL.LU R226, [R1+0x78] ;  /* 0x0000780001e27983 */ /* 0x000ea80000300800 */
[----:B------:R-:W2:Y:S01]  /*27160*/  LDL.LU R227, [R1+0x7c] ;  /* 0x00007c0001e37983 */ /* 0x000ea20000300800 */
[----:B------:R-:W-:-:S02]  /*27170*/  IMAD.MOV.U32 R95, RZ, RZ, R42 ;  /* 0x000000ffff5f7224 */ /* 0x000fc400078e002a */
[----:B------:R-:W-:Y:S01]  /*27180*/  IMAD.MOV.U32 R101, RZ, RZ, R43 ;  /* 0x000000ffff657224 */ /* 0x000fe200078e002b */
[----:B------:R-:W-:Y:S01]  /*27190*/  MOV R43, R105 ;  /* 0x00000069002b7202 */ /* 0x000fe20000000f00 */
[----:B------:R-:W-:Y:S01]  /*271a0*/  IMAD.MOV.U32 R42, RZ, RZ, R104 ;  /* 0x000000ffff2a7224 */ /* 0x000fe200078e0068 */
[----:B------:R-:W3:Y:S01]  /*271b0*/  LDL.LU R124, [R1+0x60] ;  /* 0x00006000017c7983 */ /* 0x000ee20000300800 */
[----:B------:R-:W-:Y:S03]  /*271c0*/  HMMA.1688.F32.TF32 R104, R88, R22, R240 ;  /* 0x000000165868723c */ /* 0x000fe600000810f0 */
[----:B------:R-:W3:Y:S04]  /*271d0*/  LDL.LU R125, [R1+0x64] ;  /* 0x00006400017d7983 */ /* 0x000ee80000300800 */
[----:B------:R-:W3:Y:S04]  /*271e0*/  LDL.LU R126, [R1+0x68] ;  /* 0x00006800017e7983 */ /* 0x000ee80000300800 */
[----:B------:R-:W3:Y:S01]  /*271f0*/  LDL.LU R127, [R1+0x6c] ;  /* 0x00006c00017f7983 */ /* 0x000ee20000300800 */
[C---:B----4-:R-:W-:Y:S03]  /*27200*/  HMMA.1688.F32.TF32 R48, R232.reuse, R18, R112 ;  /* 0x00000012e830723c */ /* 0x050fe60000081070 */
        /* <DEDUP_REMOVED lines=14> */
[----:B------:R-:W-:-:S03]  /*272f0*/  IMAD.MOV.U32 R241, RZ, RZ, R104 ;  /* 0x000000fffff17224 */ /* 0x000fc600078e0068 */
[----:B------:R-:W4:Y:S01]  /*27300*/  LDL.LU R120, [R1+0x20] ;  /* 0x0000200001787983 */ /* 0x000f220000300800 */
[----:B------:R-:W-:-:S03]  /*27310*/  MOV R242, R105 ;  /* 0x0000006900f27202 */ /* 0x000fc60000000f00 */
[----:B------:R-:W4:Y:S01]  /*27320*/  LDL.LU R121, [R1+0x24] ;  /* 0x0000240001797983 */ /* 0x000f220000300800 */
[----:B------:R-:W-:-:S03]  /*27330*/  MOV R94, R41 ;  /* 0x00000029005e7202 */ /* 0x000fc60000000f00 */
[----:B------:R-:W4:Y:S01]  /*27340*/  LDL.LU R122, [R1+0x28] ;  /* 0x00002800017a7983 */ /* 0x000f220000300800 */
[----:B------:R-:W-:-:S03]  /*27350*/  IMAD.MOV.U32 R243, RZ, RZ, R106 ;  /* 0x000000fffff37224 */ /* 0x000fc600078e006a */
[----:B------:R-:W4:Y:S01]  /*27360*/  LDL.LU R123, [R1+0x2c] ;  /* 0x00002c00017b7983 */ /* 0x000f220000300800 */
[----:B------:R-:W-:-:S03]  /*27370*/  IMAD.MOV.U32 R41, RZ, RZ, R107 ;  /* 0x000000ffff297224 */ /* 0x000fc600078e006b */
[----:B------:R-:W4:Y:S04]  /*27380*/  LDL.LU R104, [R1+0x10] ;  /* 0x0000100001687983 */ /* 0x000f280000300800 */
[----:B------:R-:W4:Y:S04]  /*27390*/  LDL.LU R105, [R1+0x14] ;  /* 0x0000140001697983 */ /* 0x000f280000300800 */
[----:B------:R-:W4:Y:S04]  /*273a0*/  LDL.LU R106, [R1+0x18] ;  /* 0x00001800016a7983 */ /* 0x000f280000300800 */
[----:B------:R-:W4:Y:S04]  /*273b0*/  LDL.LU R107, [R1+0x1c] ;  /* 0x00001c00016b7983 */ /* 0x000f280000300800 */
[----:B------:R-:W-:Y:S04]  /*273c0*/  LDS R232, [R3+0xe280] ;  /* 0x00e2800003e87984 */ /* 0x000fe80000000800 */
[----:B------:R-:W-:Y:S04]  /*273d0*/  LDS R234, [R3+0xf280] ;  /* 0x00f2800003ea7984 */ /* 0x000fe80000000800 */
[----:B------:R-:W-:Y:S04]  /*273e0*/  LDS R233, [R0+0xe280] ;  /* 0x00e2800000e97984 */ /* 0x000fe80000000800 */
[----:B------:R-:W4:Y:S01]  /*273f0*/  LDS R235, [R0+0xf280] ;  /* 0x00f2800000eb7984 */ /* 0x000f220000000800 */
[-C--:B------:R-:W-:Y:S08]  /*27400*/  HMMA.1688.F32.TF32 R80, R236, R18.reuse, R144 ;  /* 0x00000012ec50723c */ /* 0x080ff00000081090 */
[C---:B--2---:R-:W-:Y:S01]  /*27410*/  HMMA.1688.F32.TF32 R128, R88.reuse, R18, R224 ;  /* 0x000000125880723c */ /* 0x044fe200000810e0 */
[----:B------:R-:W2:Y:S04]  /*27420*/  LDL.LU R224, [R1] ;  /* 0x0000000001e07983 */ /* 0x000ea80000300800 */
[----:B------:R-:W2:Y:S04]  /*27430*/  LDL.LU R225, [R1+0x4] ;  /* 0x0000040001e17983 */ /* 0x000ea80000300800 */
[----:B------:R-:W2:Y:S04]  /*27440*/  LDL.LU R226, [R1+0x8] ;  /* 0x0000080001e27983 */ /* 0x000ea80000300800 */
[----:B------:R-:W2:Y:S01]  /*27450*/  LDL.LU R227, [R1+0xc] ;  /* 0x00000c0001e37983 */ /* 0x000ea20000300800 */
[----:B---3--:R-:W-:Y:S01]  /*27460*/  HMMA.1688.F32.TF32 R236, R88, R14, R124 ;  /* 0x0000000e58ec723c */ /* 0x008fe2000008107c */
[----:B------:R-:W-:-:S02]  /*27470*/  IMAD.MOV.U32 R93, RZ, RZ, R40 ;  /* 0x000000ffff5d7224 */ /* 0x000fc400078e0028 */
[----:B------:R-:W-:Y:S05]  /*27480*/  LDS R88, [R3+0x10180] ;  /* 0x0101800003587984 */ /* 0x000fea0000000800 */
[C---:B----4-:R-:W-:Y:S08]  /*27490*/  HMMA.1688.F32.TF32 R108, R232.reuse, R10, R108 ;  /* 0x0000000ae86c723c */ /* 0x050ff0000008106c */
[C---:B------:R-:W-:Y:S07]  /*274a0*/  HMMA.1688.F32.TF32 R112, R232.reuse, R6, R112 ;  /* 0x00000006e870723c */ /* 0x040fee0000081070 */
[----:B------:R-:W-:Y:S01]  /*274b0*/  STL [R1+0x1a58], R236 ;  /* 0x001a58ec01007387 */ /* 0x000fe20000100800 */
[C---:B------:R-:W-:Y:S03]  /*274c0*/  HMMA.1688.F32.TF32 R116, R232.reuse, R34, R116 ;  /* 0x00000022e874723c */ /* 0x040fe60000081074 */
[----:B------:R-:W-:Y:S04]  /*274d0*/  STL [R1+0x1a54], R237 ;  /* 0x001a54ed01007387 */ /* 0x000fe80000100800 */
[----:B------:R-:W-:Y:S01]  /*274e0*/  STL [R1+0x1a50], R238 ;  /* 0x001a50ee01007387 */ /* 0x000fe20000100800 */
[----:B------:R-:W-:Y:S03]  /*274f0*/  HMMA.1688.F32.TF32 R120, R232, R30, R120 ;  /* 0x0000001ee878723c */ /* 0x000fe60000081078 */
[----:B------:R-:W-:Y:S04]  /*27500*/  STL [R1+0x1a4c], R239 ;  /* 0x001a4cef01007387 */ /* 0x000fe80000100800 */
[----:B------:R-:W-:Y:S01]  /*27510*/  STL [R1+0x1a68], R108 ;  /* 0x001a686c01007387 */ /* 0x000fe20000100800 */
[----:B------:R-:W-:Y:S01]  /*27520*/  IMAD.MOV.U32 R46, RZ, RZ, R128 ;  /* 0x000000ffff2e7224 */ /* 0x000fe200078e0080 */
[----:B------:R-:W-:Y:S01]  /*27530*/  MOV R47, R129 ;  /* 0x00000081002f7202 */ /* 0x000fe20000000f00 */
[----:B------:R-:W-:Y:S01]  /*27540*/  IMAD.MOV.U32 R240, RZ, RZ, R131 ;  /* 0x000000fffff07224 */ /* 0x000fe200078e0083 */
[----:B------:R-:W-:Y:S01]  /*27550*/  HMMA.1688.F32.TF32 R140, R228, R10, R160 ;  /* 0x0000000ae48c723c */ /* 0x000fe200000810a0 */
[----:B------:R-:W-:Y:S04]  /*27560*/  LDS R90, [R3+0x11180] ;  /* 0x01118000035a7984 */ /* 0x000fe80000000800 */
[----:B------:R-:W-:Y:S03]  /*27570*/  LDS R89, [R0+0x10180] ;  /* 0x0101800000597984 */ /* 0x000fe60000000800 */
        /* <DEDUP_REMOVED lines=12> */
[----:B------:R1:W-:Y:S04]  /*27640*/  STL [R1+0x1a94], R120 ;  /* 0x001a947801007387 */ /* 0x0003e80000100800 */
[----:B------:R3:W-:Y:S04]  /*27650*/  STL [R1+0x1a90], R121 ;  /* 0x001a907901007387 */ /* 0x0007e80000100800 */
[----:B------:R4:W-:Y:S04]  /*27660*/  STL [R1+0x1a8c], R122 ;  /* 0x001a8c7a01007387 */ /* 0x0009e80000100800 */
[----:B------:R4:W-:Y:S01]  /*27670*/  STL [R1+0x1a88], R123 ;  /* 0x001a887b01007387 */ /* 0x0009e20000100800 */
[----:B-1----:R-:W-:-:S03]  /*27680*/  IMAD.MOV.U32 R120, RZ, RZ, R159 ;  /* 0x000000ffff787224 */ /* 0x002fc600078e009f */
[----:B------:R-:W-:Y:S01]  /*27690*/  STL [R1+0x1aa4], R124 ;  /* 0x001aa47c01007387 */ /* 0x000fe20000100800 */
[----:B---3--:R-:W-:-:S03]  /*276a0*/  MOV R121, R152 ;  /* 0x0000009800797202 */ /* 0x008fc60000000f00 */
[----:B------:R-:W-:Y:S01]  /*276b0*/  STL [R1+0x1aa0], R125 ;  /* 0x001aa07d01007387 */ /* 0x000fe20000100800 */
[----:B----4-:R-:W-:-:S03]  /*276c0*/  IMAD.MOV.U32 R122, RZ, RZ, R153 ;  /* 0x000000ffff7a7224 */ /* 0x010fc600078e0099 */
[----:B------:R-:W-:Y:S01]  /*276d0*/  STL [R1+0x1a9c], R126 ;  /* 0x001a9c7e01007387 */ /* 0x000fe20000100800 */
[----:B------:R-:W-:-:S03]  /*276e0*/  IMAD.MOV.U32 R123, RZ, RZ, R154 ;  /* 0x000000ffff7b7224 */ /* 0x000fc600078e009a */
[----:B------:R-:W-:Y:S01]  /*276f0*/  STL [R1+0x1a98], R127 ;  /* 0x001a987f01007387 */ /* 0x000fe20000100800 */
[----:B------:R-:W-:-:S03]  /*27700*/  IMAD.MOV.U32 R116, RZ, RZ, R155 ;  /* 0x000000ffff747224 */ /* 0x000fc600078e009b */
[----:B------:R-:W3:Y:S04]  /*27710*/  LDL.LU R159, [R1+0x1b74] ;  /* 0x001b7400019f7983 */ /* 0x000ee80000300800 */
[----:B------:R-:W4:Y:S04]  /*27720*/  LDL.LU R152, [R1+0x1b70] ;  /* 0x001b700001987983 */ /* 0x000f280000300800 */
[----:B------:R-:W4:Y:S04]  /*27730*/  LDL.LU R153, [R1+0x1b6c] ;  /* 0x001b6c0001997983 */ /* 0x000f280000300800 */
[----:B------:R-:W4:Y:S01]  /*27740*/  LDL.LU R154, [R1+0x1b68] ;  /* 0x001b6800019a7983 */ /* 0x000f220000300800 */
[----:B------:R-:W-:-:S03]  /*27750*/  MOV R117, R252 ;  /* 0x000000fc00757202 */ /* 0x000fc60000000f00 */
[----:B------:R-:W4:Y:S04]  /*27760*/  LDL.LU R155, [R1+0x1b64] ;  /* 0x001b6400019b7983 */ /* 0x000f280000300800 */
[----:B------:R-:W3:Y:S01]  /*27770*/  LDL.LU R252, [R1+0x1b60] ;  /* 0x001b600001fc7983 */ /* 0x000ee20000300800 */
[----:B------:R-:W-:Y:S01]  /*27780*/  IMAD.MOV.U32 R40, RZ, RZ, R130 ;  /* 0x000000ffff287224 */ /* 0x000fe200078e0082 */
[----:B------:R-:W-:Y:S01]  /*27790*/  HMMA.1688.F32.TF32 R144, R228, R6, R164 ;  /* 0x00000006e490723c */ /* 0x000fe200000810a4 */
[----:B------:R-:W-:-:S07]  /*277a0*/  IMAD.MOV.U32 R238, RZ, RZ, R13 ;  /* 0x000000ffffee7224 */ /* 0x000fce00078e000d */
[----:B------:R-:W-:Y:S01]  /*277b0*/  HMMA.1688.F32.TF32 R148, R228, R34, R168 ;  /* 0x00000022e494723c */ /* 0x000fe200000810a8 */
[----:B------:R-:W-:-:S07]  /*277c0*/  IMAD.MOV.U32 R239, RZ, RZ, R12 ;  /* 0x000000ffffef7224 */ /* 0x000fce00078e000c */
[----:B------:R-:W-:Y:S01]  /*277d0*/  HMMA.1688.F32.TF32 R204, R36, R30, R204 ;  /* 0x0000001e24cc723c */ /* 0x000fe200000810cc */
[----:B------:R-:W-:Y:S01]  /*277e0*/  IMAD.MOV.U32 R236, RZ, RZ, R17 ;  /* 0x000000ffffec7224 */ /* 0x000fe200078e0011 */
[----:B------:R-:W-:-:S06]  /*277f0*/  MOV R237, R16 ;  /* 0x0000001000ed7202 */ /* 0x000fcc0000000f00 */
[C---:B------:R-:W-:Y:S08]  /*27800*/  HMMA.1688.F32.TF32 R216, R36.reuse, R18, R216 ;  /* 0x0000001224d8723c */ /* 0x040ff000000810d8 */
[C---:B------:R-:W-:Y:S08]  /*27810*/  HMMA.1688.F32.TF32 R208, R36.reuse, R26, R208 ;  /* 0x0000001a24d0723c */ /* 0x040ff000000810d0 */
[-C--:B------:R-:W-:Y:S01]  /*27820*/  HMMA.1688.F32.TF32 R212, R36, R22.reuse, R212 ;  /* 0x0000001624d4723c */ /* 0x080fe200000810d4 */
[----:B------:R-:W-:Y:S01]  /*27830*/  IMAD.MOV.U32 R108, RZ, RZ, R25 ;  /* 0x000000ffff6c7224 */ /* 0x000fe200078e0019 */
[----:B------:R-:W-:Y:S04]  /*27840*/  LDS R104, [R3+0x10100] ;  /* 0x0101000003687984 */ /* 0x000fe80000000800 */
[----:B------:R-:W-:Y:S02]  /*27850*/  LDS R106, [R3+0x11100] ;  /* 0x01110000036a7984 */ /* 0x000fe40000000800 */
[C---:B------:R-:W-:Y:S02]  /*27860*/  HMMA.1688.F32.TF32 R160, R228.reuse, R22, R180 ;  /* 0x00000016e4a0723c */ /* 0x040fe400000810b4 */
[----:B------:R-:W-:Y:S04]  /*27870*/  LDS R105, [R0+0x10100] ;  /* 0x0101000000697984 */ /* 0x000fe80000000800 */
[----:B------:R-:W-:Y:S02]  /*27880*/  LDS R107, [R0+0x11100] ;  /* 0x01110000006b7984 */ /* 0x000fe40000000800 */
[----:B------:R-:W-:Y:S02]  /*27890*/  HMMA.1688.F32.TF32 R164, R228, R18, R184 ;  /* 0x00000012e4a4723c */ /* 0x000fe400000810b8 */
[----:B------:R-:W-:Y:S06]  /*278a0*/  LDS R91, [R0+0x11180] ;  /* 0x01118000005b7984 */ /* 0x000fec0000000800 */
[C---:B------:R-:W-:Y:S08]  /*278b0*/  HMMA.1688.F32.TF32 R180, R36.reuse, R34, R200 ;  /* 0x0000002224b4723c */ /* 0x040ff000000810c8 */
[----:B------:R-:W-:Y:S08]  /*278c0*/  HMMA.1688.F32.TF32 R200, R36, R14, R220 ;  /* 0x0000000e24c8723c */ /* 0x000ff000000810dc */
[----:B--2---:R-:W-:Y:S11]  /*278d0*/  HMMA.1688.F32.TF32 R128, R232, R22, R224 ;  /* 0x00000016e880723c */ /* 0x004ff600000810e0 */
[----:B------:R-:W-:Y:S11]  /*278e0*/  @!UPT UIADD3 URZ, URZ, URZ, URZ ;  /* 0x0000003f3f3ff290 */ /* 0x000ff6000fffe03f */
[----:B------:R-:W-:Y:S01]  /*278f0*/  @!UPT UIADD3 URZ, URZ, URZ, URZ ;  /* 0x0000003f3f3ff290 */ /* 0x000fe2000fffe03f */
[----:B------:R-:W-:Y:S04]  /*27900*/  STL [R1+0x1ab4], R128 ;  /* 0x001ab48001007387 */ /* 0x000fe80000100800 */
[----:B------:R-:W-:Y:S04]  /*27910*/  STL [R1+0x1ab0], R129 ;  /* 0x001ab08101007387 */ /* 0x000fe80000100800 */
[----:B------:R1:W-:Y:S04]  /*27920*/  STL [R1+0x1aac], R130 ;  /* 0x001aac8201007387 */ /* 0x0003e80000100800 */
[----:B------:R2:W-:Y:S01]  /*27930*/  STL [R1+0x1aa8], R131 ;  /* 0x001aa88301007387 */ /* 0x0005e20000100800 */
[----:B-1----:R-:W-:-:S03]  /*27940*/  IMAD.MOV.U32 R130, RZ, RZ, R29 ;  /* 0x000000ffff827224 */ /* 0x002fc600078e001d */
[----:B------:R-:W-:Y:S01]  /*27950*/  LDS R29, [R0+0x10000] ;  /* 0x01000000001d7984 */ /* 0x000fe20000000800 */
[----:B--2---:R-:W-:-:S03]  /*27960*/  IMAD.MOV.U32 R131, RZ, RZ, R28 ;  /* 0x000000ffff837224 */ /* 0x004fc600078e001c */
[----:B------:R-:W-:Y:S01]  /*27970*/  LDS R28, [R3+0x10000] ;  /* 0x01000000031c7984 */ /* 0x000fe20000000800 */
[----:B------:R-:W-:Y:S01]  /*27980*/  IMAD.MOV.U32 R112, RZ, RZ, R9 ;  /* 0x000000ffff707224 */ /* 0x000fe200078e0009 */
[----:B------:R-:W-:Y:S01]  /*27990*/  MOV R113, R8 ;  /* 0x0000000800717202 */ /* 0x000fe20000000f00 */
[----:B------:R-:W-:Y:S02]  /*279a0*/  IMAD.MOV.U32 R114, RZ, RZ, R5 ;  /* 0x000000ffff727224 */ /* 0x000fe400078e0005 */
[----:B------:R-:W-:Y:S01]  /*279b0*/  IMAD.MOV.U32 R115, RZ, RZ, R4 ;  /* 0x000000ffff737224 */ /* 0x000fe200078e0004 */
[----:B------:R-:W-:Y:S01]  /*279c0*/  MOV R109, R24 ;  /* 0x00000018006d7202 */ /* 0x000fe20000000f00 */
[----:B------:R-:W-:Y:S02]  /*279d0*/  IMAD.MOV.U32 R110, RZ, RZ, R21 ;  /* 0x000000ffff6e7224 */ /* 0x000fe400078e0015 */
[----:B------:R-:W-:Y:S01]  /*279e0*/  IMAD.MOV.U32 R111, RZ, RZ, R20 ;  /* 0x000000ffff6f7224 */ /* 0x000fe200078e0014 */
[----:B------:R-:W-:Y:S01]  /*279f0*/  MOV R129, R244 ;  /* 0x000000f400817202 */ /* 0x000fe20000000f00 */
[----:B------:R-:W-:Y:S01]  /*27a00*/  IMAD.MOV.U32 R128, RZ, RZ, R245 ;  /* 0x000000ffff807224 */ /* 0x000fe200078e00f5 */
[----:B------:R-:W-:Y:S01]  /*27a10*/  LDS R244, [R3+0x10080] ;  /* 0x0100800003f47984 */ /* 0x000fe20000000800 */
[----:B------:R-:W-:-:S02]  /*27a20*/  IMAD.MOV.U32 R118, RZ, RZ, R247 ;  /* 0x000000ffff767224 */ /* 0x000fc400078e00f7 */
[----:B------:R-:W-:Y:S01]  /*27a30*/  IMAD.MOV.U32 R119, RZ, RZ, R246 ;  /* 0x000000ffff777224 */ /* 0x000fe200078e00f6 */
[----:B------:R-:W-:Y:S04]  /*27a40*/  LDS R245, [R0+0x10080] ;  /* 0x0100800000f57984 */ /* 0x000fe80000000800 */
[----:B------:R-:W-:Y:S04]  /*27a50*/  LDS R246, [R3+0x11080] ;  /* 0x0110800003f67984 */ /* 0x000fe80000000800 */
[----:B------:R-:W-:Y:S01]  /*27a60*/  LDS R247, [R0+0x11080] ;  /* 0x0110800000f77984 */ /* 0x000fe20000000800 */
[C---:B----4-:R-:W-:Y:S03]  /*27a70*/  HMMA.1688.F32.TF32 R132, R232.reuse, R18, R152 ;  /* 0x00000012e884723c */ /* 0x050fe60000081098 */
[----:B---3--:R-:W-:Y:S05]  /*27a80*/  LDSM.16.M88.4 R16, [R252+0x42100] ;  /* 0x04210000fc10783b */ /* 0x008fea0000000200 */
[----:B------:R-:W-:Y:S01]  /*27a90*/  HMMA.1688.F32.TF32 R232, R232, R14, R156 ;  /* 0x0000000ee8e8723c */ /* 0x000fe2000008109c */
[----:B------:R-:W-:Y:S04]  /*27aa0*/  LDSM.16.M88.4 R20, [R252+0x46100] ;  /* 0x04610000fc14783b */ /* 0x000fe80000000200 */
[----:B------:R-:W-:Y:S03]  /*27ab0*/  LDSM.16.M88.4 R220, [R252+0x4c100] ;  /* 0x04c10000fcdc783b */ /* 0x000fe60000000200 */
[C---:B------:R-:W-:Y:S01]  /*27ac0*/  HMMA.1688.F32.TF32 R152, R228.reuse, R30, R172 ;  /* 0x0000001ee498723c */ /* 0x040fe200000810ac */
[----:B------:R-:W-:Y:S04]  /*27ad0*/  LDS R30, [R3+0x11000] ;  /* 0x01100000031e7984 */ /* 0x000fe80000000800 */
[----:B------:R-:W-:Y:S03]  /*27ae0*/  LDS R31, [R0+0x11000] ;  /* 0x01100000001f7984 */ /* 0x000fe60000000800 */
[C---:B------:R-:W-:Y:S01]  /*27af0*/  HMMA.1688.F32.TF32 R156, R228.reuse, R26, R176 ;  /* 0x0000001ae49c723c */ /* 0x040fe200000810b0 */
[----:B------:R-:W-:Y:S04]  /*27b00*/  STL [R1+0x1ac4], R132 ;  /* 0x001ac48401007387 */ /* 0x000fe80000100800 */
[----:B------:R-:W-:Y:S03]  /*27b10*/  LDSM.16.M88.4 R224, [R252+0x4e100] ;  /* 0x04e10000fce0783b */ /* 0x000fe60000000200 */
[----:B------:R-:W-:Y:S01]  /*27b20*/  HMMA.1688.F32.TF32 R228, R228, R14, R188 ;  /* 0x0000000ee4e4723c */ /* 0x000fe200000810bc */
[----:B------:R-:W1:Y:S04]  /*27b30*/  LDSM.16.M88.4 R12, [R252+0x40100] ;  /* 0x04010000fc0c783b */ /* 0x000e680000000200 */
[----:B------:R-:W-:Y:S03]  /*27b40*/  STL [R1+0x1ac0], R133 ;  /* 0x001ac08501007387 */ /* 0x000fe60000100800 */
[C---:B------:R-:W-:Y:S01]  /*27b50*/  HMMA.1688.F32.TF32 R172, R36.reuse, R10, R192 ;  /* 0x0000000a24ac723c */ /* 0x040fe200000810c0 */
[----:B------:R-:W-:Y:S04]  /*27b60*/  STL [R1+0x1abc], R134 ;  /* 0x001abc8601007387 */ /* 0x000fe80000100800 */
[----:B------:R-:W2:Y:S03]  /*27b70*/  LDSM.16.M88.4 R24, [R252+0x44100] ;  /* 0x04410000fc18783b */ /* 0x000ea60000000200 */
[----:B------:R-:W-:Y:S01]  /*27b80*/  HMMA.1688.F32.TF32 R176, R36, R6, R196 ;  /* 0x0000000624b0723c */ /* 0x000fe200000810c4 */
[----:B------:R-:W-:Y:S04]  /*27b90*/  STL [R1+0x1ab8], R135 ;  /* 0x001ab88701007387 */ /* 0x000fe80000100800 */
[----:B------:R-:W-:Y:S04]  /*27ba0*/  STL [R1+0x1ad4], R232 ;  /* 0x001ad4e801007387 */ /* 0x000fe80000100800 */
[----:B------:R-:W-:Y:S04]  /*27bb0*/  STL [R1+0x1ad0], R233 ;  /* 0x001ad0e901007387 */ /* 0x000fe80000100800 */
[----:B------:R-:W-:Y:S04]  /*27bc0*/  STL [R1+0x1acc], R234 ;  /* 0x001accea01007387 */ /* 0x000fe80000100800 */
[----:B------:R-:W-:Y:S04]  /*27bd0*/  STL [R1+0x1ac8], R235 ;  /* 0x001ac8eb01007387 */ /* 0x000fe80000100800 */
[----:B------:R-:W3:Y:S01]  /*27be0*/  LDSM.16.M88.4 R8, [R252+0x48100] ;  /* 0x04810000fc08783b */ /* 0x000ee20000000200 */
[C---:B-1----:R-:W-:Y:S03]  /*27bf0*/  HMMA.1688.F32.TF32 R36, R28.reuse, R12, R112 ;  /* 0x0000000c1c24723c */ /* 0x042fe60000081070 */
        /* <DEDUP_REMOVED lines=14> */
[----:B------:R-:W-:Y:S04]  /*27ce0*/  STL.64 [R1+0xd0], R36 ;  /* 0x0000d02401007387 */ /* 0x000fe80000100a00 */
[----:B------:R1:W-:Y:S04]  /*27cf0*/  STL.64 [R1+0xd8], R38 ;  /* 0x0000d82601007387 */ /* 0x0003e80000100a00 */
[----:B------:R-:W4:Y:S04]  /*27d00*/  LDL.LU R125, [R1+0x1d4] ;  /* 0x0001d400017d7983 */ /* 0x000f280000300800 */
[----:B------:R-:W4:Y:S01]  /*27d10*/  LDL.LU R126, [R1+0x1d8] ;  /* 0x0001d800017e7983 */ /* 0x000f220000300800 */
[----:B-1----:R-:W-:Y:S03]  /*27d20*/  HMMA.1688.F32.TF32 R36, R28, R16, R236 ;  /* 0x000000101c24723c */ /* 0x002fe600000810ec */
[----:B------:R-:W4:Y:S04]  /*27d30*/  LDL.LU R127, [R1+0x1dc] ;  /* 0x0001dc00017f7983 */ /* 0x000f280000300800 */
[----:B------:R-:W1:Y:S01]  /*27d40*/  LDSM.16.M88.4 R4, [R252+0x4a100] ;  /* 0x04a10000fc04783b */ /* 0x000e620000000200 */
[----:B------:R-:W-:Y:S01]  /*27d50*/  IMAD.MOV.U32 R171, RZ, RZ, R2 ;  /* 0x000000ffffab7224 */ /* 0x000fe200078e0002 */
[----:B------:R-:W-:Y:S01]  /*27d60*/  HMMA.1688.F32.TF32 R248, R244, R220, R248 ;  /* 0x000000dcf4f8723c */ /* 0x000fe200000810f8 */
[----:B------:R-:W-:Y:S01]  /*27d70*/  IMAD.MOV.U32 R188, RZ, RZ, R42 ;  /* 0x000000ffffbc7224 */ /* 0x000fe200078e002a */
[----:B------:R-:W-:Y:S01]  /*27d80*/  MOV R190, R100 ;  /* 0x0000006400be7202 */ /* 0x000fe20000000f00 */
[----:B------:R-:W-:-:S02]  /*27d90*/  IMAD.MOV.U32 R189, RZ, RZ, R43 ;  /* 0x000000ffffbd7224 */ /* 0x000fc400078e002b */
[----:B------:R-:W-:Y:S01]  /*27da0*/  IMAD.MOV.U32 R191, RZ, RZ, R92 ;  /* 0x000000ffffbf7224 */ /* 0x000fe200078e005c */
[----:B------:R-:W-:Y:S01]  /*27db0*/  MOV R194, R33 ;  /* 0x0000002100c27202 */ /* 0x000fe20000000f00 */
[----:B------:R-:W-:Y:S01]  /*27dc0*/  IMAD.MOV.U32 R195, RZ, RZ, R32 ;  /* 0x000000ffffc37224 */ /* 0x000fe200078e0020 */
[C---:B------:R-:W-:Y:S08]  /*27dd0*/  HMMA.1688.F32.TF32 R48, R104.reuse, R220, R48 ;  /* 0x000000dc6830723c */ /* 0x040ff00000081030 */
[----:B------:R-:W-:Y:S01]  /*27de0*/  HMMA.1688.F32.TF32 R52, R104, R224, R52 ;  /* 0x000000e06834723c */ /* 0x000fe20000081034 */
[----:B------:R-:W-:Y:S01]  /*27df0*/  IMAD.MOV.U32 R237, RZ, RZ, R36 ;  /* 0x000000ffffed7224 */ /* 0x000fe200078e0024 */
[----:B------:R-:W-:Y:S01]  /*27e00*/  MOV R238, R37 ;  /* 0x0000002500ee7202 */ /* 0x000fe20000000f00 */
[----:B------:R-:W-:Y:S01]  /*27e10*/  IMAD.MOV.U32 R239, RZ, RZ, R38 ;  /* 0x000000ffffef7224 */ /* 0x000fe200078e0026 */
[----:B------:R-:W-:Y:S01]  /*27e20*/  LDS R196, [R3+0x10380] ;  /* 0x0103800003c47984 */ /* 0x000fe20000000800 */
[----:B------:R-:W-:-:S03]  /*27e30*/  IMAD.MOV.U32 R115, RZ, RZ, R39 ;  /* 0x000000ffff737224 */ /* 0x000fc600078e0027 */
[----:B--2---:R-:W-:Y:S08]  /*27e40*/  HMMA.1688.F32.TF32 R36, R28, R24, R108 ;  /* 0x000000181c24723c */ /* 0x004ff0000008106c */
[C---:B------:R-:W-:Y:S08]  /*27e50*/  HMMA.1688.F32.TF32 R56, R88.reuse, R12, R56 ;  /* 0x0000000c5838723c */ /* 0x040ff00000081038 */
[C---:B------:R-:W-:Y:S08]  /*27e60*/  HMMA.1688.F32.TF32 R60, R88.reuse, R16, R60 ;  /* 0x00000010583c723c */ /* 0x040ff0000008103c */
[----:B------:R-:W-:Y:S01]  /*27e70*/  HMMA.1688.F32.TF32 R68, R88, R20, R68 ;  /* 0x000000145844723c */ /* 0x000fe20000081044 */
[----:B------:R-:W-:Y:S01]  /*27e80*/  IMAD.MOV.U32 R109, RZ, RZ, R36 ;  /* 0x000000ffff6d7224 */ /* 0x000fe200078e0024 */
[----:B------:R-:W-:Y:S01]  /*27e90*/  MOV R110, R37 ;  /* 0x00000025006e7202 */ /* 0x000fe20000000f00 */
[----:B------:R-:W-:Y:S01]  /*27ea0*/  IMAD.MOV.U32 R111, RZ, RZ, R38 ;  /* 0x000000ffff6f7224 */ /* 0x000fe200078e0026 */
[----:B------:R-:W-:Y:S01]  /*27eb0*/  LDS R198, [R3+0x11380] ;  /* 0x0113800003c67984 */ /* 0x000fe20000000800 */
[----:B------:R-:W-:-:S03]  /*27ec0*/  IMAD.MOV.U32 R236, RZ, RZ, R39 ;  /* 0x000000ffffec7224 */ /* 0x000fc600078e0027 */
[----:B------:R-:W-:Y:S01]  /*27ed0*/  HMMA.1688.F32.TF32 R36, R28, R20, R128 ;  /* 0x000000141c24723c */ /* 0x000fe20000081080 */
        /* <DEDUP_REMOVED lines=30> */
[----:B------:R-:W2:Y:S01]  /*280c0*/  LDL.LU R170, [R1+0xe8] ;  /* 0x0000e80001aa7983 */ /* 0x000ea20000300800 */
[----:B------:R-:W-:Y:S01]  /*280d0*/  IMAD.MOV.U32 R112, RZ, RZ, R36 ;  /* 0x000000ffff707224 */ /* 0x000fe200078e0024 */
[----:B------:R-:W-:Y:S01]  /*280e0*/  MOV R113, R37 ;  /* 0x0000002500717202 */ /* 0x000fe20000000f00 */
[----:B------:R-:W-:Y:S01]  /*280f0*/  IMAD.MOV.U32 R114, RZ, RZ, R38 ;  /* 0x000000ffff727224 */ /* 0x000fe200078e0026 */
[C---:B------:R-:W-:Y:S01]  /*28100*/  HMMA.1688.F32.TF32 R64, R88.reuse, R24, R64 ;  /* 0x000000185840723c */ /* 0x040fe20000081040 */
[----:B------:R-:W-:Y:S01]  /*28110*/  IMAD.MOV.U32 R108, RZ, RZ, R39 ;  /* 0x000000ffff6c7224 */ /* 0x000fe200078e0027 */
[----:B------:R-:W-:Y:S06]  /*28120*/  LDS R197, [R0+0x10380] ;  /* 0x0103800000c57984 */ /* 0x000fec0000000800 */
[C---:B------:R-:W-:Y:S08]  /*28130*/  HMMA.1688.F32.TF32 R80, R88.reuse, R220, R80 ;  /* 0x000000dc5850723c */ /* 0x040ff00000081050 */
[----:B------:R-:W-:Y:S01]  /*28140*/  HMMA.1688.F32.TF32 R84, R88, R224, R84 ;  /* 0x000000e05854723c */ /* 0x000fe20000081054 */
[----:B------:R-:W-:Y:S01]  /*28150*/  IMAD.MOV.U32 R192, RZ, RZ, R137 ;  /* 0x000000ffffc07224 */ /* 0x000fe200078e0089 */
[----:B------:R-:W-:Y:S01]  /*28160*/  LDS R199, [R0+0x11380] ;  /* 0x0113800000c77984 */ /* 0x000fe20000000800 */
[----:B------:R-:W-:-:S03]  /*28170*/  IMAD.MOV.U32 R193, RZ, RZ, R136 ;  /* 0x000000ffffc17224 */ /* 0x000fc600078e0088 */
[----:B------:R-:W-:Y:S02]  /*28180*/  LDS R136, [R3+0x10280] ;  /* 0x0102800003887984 */ /* 0x000fe40000000800 */
[C---:B---3--:R-:W-:Y:S02]  /*28190*/  HMMA.1688.F32.TF32 R36, R28.reuse, R8, R116 ;  /* 0x000000081c24723c */ /* 0x048fe40000081074 */
[----:B------:R-:W-:Y:S11]  /*281a0*/  LDS R137, [R0+0x10280] ;  /* 0x0102800000897984 */ /* 0x000ff60000000800 */
[----:B------:R-:W-:Y:S11]  /*281b0*/  @!UPT UIADD3 URZ, URZ, URZ, URZ ;  /* 0x0000003f3f3ff290 */ /* 0x000ff6000fffe03f */
[----:B------:R-:W-:Y:S01]  /*281c0*/  IMAD.MOV.U32 R116, RZ, RZ, R36 ;  /* 0x000000ffff747224 */ /* 0x000fe200078e0024 */
[----:B------:R-:W-:Y:S01]  /*281d0*/  MOV R117, R37 ;  /* 0x0000002500757202 */ /* 0x000fe20000000f00 */
[----:B------:R-:W-:Y:S02]  /*281e0*/  IMAD.MOV.U32 R118, RZ, RZ, R38 ;  /* 0x000000ffff767224 */ /* 0x000fe400078e0026 */
[----:B------:R-:W-:Y:S02]  /*281f0*/  IMAD.MOV.U32 R119, RZ, RZ, R39 ;  /* 0x000000ffff777224 */ /* 0x000fe400078e0027 */
[C---:B-1----:R-:W-:Y:S11]  /*28200*/  HMMA.1688.F32.TF32 R36, R28.reuse, R4, R120 ;  /* 0x000000041c24723c */ /* 0x042ff60000081078 */
[----:B------:R-:W-:Y:S11]  /*28210*/  @!UPT UIADD3 URZ, URZ, URZ, URZ ;  /* 0x0000003f3f3ff290 */ /* 0x000ff6000fffe03f */
[----:B------:R-:W-:Y:S02]  /*28220*/  @!UPT UIADD3 URZ, URZ, URZ, URZ ;  /* 0x0000003f3f3ff290 */ /* 0x000fe4000fffe03f */
[----:B------:R-:W-:Y:S01]  /*28230*/  IMAD.MOV.U32 R120, RZ, RZ, R36 ;  /* 0x000000ffff787224 */ /* 0x000fe200078e0024 */
[----:B------:R-:W-:Y:S01]  /*28240*/  MOV R121, R37 ;  /* 0x0000002500797202 */ /* 0x000fe20000000f00 */
[----:B------:R-:W-:Y:S02]  /*28250*/  IMAD.MOV.U32 R122, RZ, RZ, R38 ;  /* 0x000000ffff7a7224 */ /* 0x000fe400078e0026 */
[----:B------:R-:W-:Y:S02]  /*28260*/  IMAD.MOV.U32 R123, RZ, RZ, R39 ;  /* 0x000000ffff7b7224 */ /* 0x000fe400078e0027 */
[C---:B----4-:R-:W-:Y:S08]  /*28270*/  HMMA.1688.F32.TF32 R36, R28.reuse, R220, R124 ;  /* 0x000000dc1c24723c */ /* 0x050ff0000008107c */
[----:B--2---:R-:W-:Y:S11]  /*28280*/  HMMA.1688.F32.TF32 R28, R28, R224, R128 ;  /* 0x000000e01c1c723c */ /* 0x004ff60000081080 */
        /* <DEDUP_REMOVED lines=9> */
[----:B------:R-:W-:Y:S01]  /*28320*/  MOV R132, R28 ;  /* 0x0000001c00847202 */ /* 0x000fe20000000f00 */
[----:B------:R-:W-:Y:S02]  /*28330*/  IMAD.MOV.U32 R133, RZ, RZ, R29 ;  /* 0x000000ffff857224 */ /* 0x000fe400078e001d */
        /* <DEDUP_REMOVED lines=30> */
[C---:B------:R-:W-:Y:S08]  /*28520*/  HMMA.1688.F32.TF32 R28, R244.reuse, R4, R184 ;  /* 0x00000004f41c723c */ /* 0x040ff000000810b8 */
[----:B------:R-:W-:Y:S01]  /*28530*/  HMMA.1688.F32.TF32 R244, R244, R224, R168 ;  /* 0x000000e0f4f4723c */ /* 0x000fe200000810a8 */
[----:B------:R-:W-:Y:S01]  /*28540*/  IMAD.MOV.U32 R184, RZ, RZ, R102 ;  /* 0x000000ffffb87224 */ /* 0x000fe200078e0066 */
[----:B------:R-:W-:Y:S01]  /*28550*/  MOV R186, R97 ;  /* 0x0000006100ba7202 */ /* 0x000fe20000000f00 */
[----:B------:R-:W-:Y:S01]  /*28560*/  IMAD.MOV.U32 R185, RZ, RZ, R96 ;  /* 0x000000ffffb97224 */ /* 0x000fe200078e0060 */
[----:B------:R-:W-:Y:S01]  /*28570*/  MOV R125, R37 ;  /* 0x00000025007d7202 */ /* 0x000fe20000000f00 */
[----:B------:R-:W-:Y:S01]  /*28580*/  IMAD.MOV.U32 R187, RZ, RZ, R98 ;  /* 0x000000ffffbb7224 */ /* 0x000fe200078e0062 */
[----:B------:R-:W-:Y:S01]  /*28590*/  LDS R168, [R3+0x10300] ;  /* 0x0103000003a87984 */ /* 0x000fe20000000800 */
[----:B------:R-:W-:-:S02]  /*285a0*/  IMAD.MOV.U32 R124, RZ, RZ, R36 ;  /* 0x000000ffff7c7224 */ /* 0x000fc400078e0024 */
[----:B------:R-:W-:Y:S01]  /*285b0*/  IMAD.MOV.U32 R126, RZ, RZ, R38 ;  /* 0x000000ffff7e7224 */ /* 0x000fe200078e0026 */
[C---:B------:R-:W-:Y:S01]  /*285c0*/  HMMA.1688.F32.TF32 R72, R88.reuse, R8, R72 ;  /* 0x000000085848723c */ /* 0x040fe20000081048 */
[----:B------:R-:W-:Y:S01]  /*285d0*/  IMAD.MOV.U32 R127, RZ, RZ, R39 ;  /* 0x000000ffff7f7224 */ /* 0x000fe200078e0027 */
[----:B------:R-:W-:Y:S04]  /*285e0*/  LDS R170, [R3+0x11300] ;  /* 0x0113000003aa7984 */ /* 0x000fe80000000800 */
[----:B------:R-:W-:Y:S04]  /*285f0*/  STL.64 [R1], R28 ;  /* 0x0000001c01007387 */ /* 0x000fe80000100a00 */
[----:B------:R1:W-:Y:S04]  /*28600*/  STL.64 [R1+0x1980], R250 ;  /* 0x001980fa01007387 */ /* 0x0003e80000100a00 */
[----:B------:R2:W-:Y:S01]  /*28610*/  STL.64 [R1+0x1978], R248 ;  /* 0x001978f801007387 */ /* 0x0005e20000100a00 */
[----:B------:R-:W-:Y:S01]  /*28620*/  MOV R252, R30 ;  /* 0x0000001e00fc7202 */ /* 0x000fe20000000f00 */
[----:B------:R-:W-:Y:S01]  /*28630*/  IMAD.MOV.U32 R2, RZ, RZ, R31 ;  /* 0x000000ffff027224 */ /* 0x000fe200078e001f */
[----:B------:R-:W-:Y:S01]  /*28640*/  HMMA.1688.F32.TF32 R76, R88, R4, R76 ;  /* 0x00000004584c723c */ /* 0x000fe2000008104c */
[----:B------:R-:W-:Y:S01]  /*28650*/  LDS R169, [R0+0x10300] ;  /* 0x0103000000a97984 */ /* 0x000fe20000000800 */
[----:B-1----:R-:W-:Y:S01]  /*28660*/  MOV R250, R40 ;  /* 0x0000002800fa7202 */ /* 0x002fe20000000f00 */
[----:B------:R-:W-:-:S02]  /*28670*/  IMAD.MOV.U32 R251, RZ, RZ, R240 ;  /* 0x000000fffffb7224 */ /* 0x000fc400078e00f0 */
[----:B------:R-:W-:Y:S01]  /*28680*/  LDS R171, [R0+0x11300] ;  /* 0x0113000000ab7984 */ /* 0x000fe20000000800 */
[----:B--2---:R-:W-:-:S03]  /*28690*/  IMAD.MOV.U32 R248, RZ, RZ, R46 ;  /* 0x000000fffff87224 */ /* 0x004fc600078e002e */
[----:B------:R-:W2:Y:S01]  /*286a0*/  LDL.LU R46, [R1+0x1b5c] ;  /* 0x001b5c00012e7983 */ /* 0x000ea20000300800 */
[----:B------:R-:W-:-:S03]  /*286b0*/  IMAD.MOV.U32 R249, RZ, RZ, R47 ;  /* 0x000000fffff97224 */ /* 0x000fc600078e002f */
[----:B------:R-:W2:Y:S04]  /*286c0*/  LDL.LU R47, [R1+0x1b58] ;  /* 0x001b5800012f7983 */ /* 0x000ea80000300800 */
[----:B------:R-:W3:Y:S04]  /*286d0*/  LDL.LU R40, [R1+0x1b54] ;  /* 0x001b540001287983 */ /* 0x000ee80000300800 */
[----:B------:R-:W4:Y:S04]  /*286e0*/  LDL.LU R240, [R1+0x1b50] ;  /* 0x001b500001f07983 */ /* 0x000f280000300800 */
[----:B------:R1:W-:Y:S04]  /*286f0*/  STL.64 [R1+0x1990], R246 ;  /* 0x001990f601007387 */ /* 0x0003e80000100a00 */
[----:B------:R1:W-:Y:S02]  /*28700*/  STL.64 [R1+0x1988], R244 ;  /* 0x001988f401007387 */ /* 0x0003e40000100a00 */
[----:B-1----:R-:W-:Y:S01]  /*28710*/  MOV R246, R243 ;  /* 0x000000f300f67202 */ /* 0x002fe20000000f00 */
[----:B------:R-:W-:-:S02]  /*28720*/  IMAD.MOV.U32 R244, RZ, RZ, R241 ;  /* 0x000000fffff47224 */ /* 0x000fc400078e00f1 */
[----:B------:R-:W4:Y:S01]  /*28730*/  LDL.LU R241, [R1+0x1b4c] ;  /* 0x001b4c0001f17983 */ /* 0x000f220000300800 */
[----:B------:R-:W-:-:S03]  /*28740*/  IMAD.MOV.U32 R245, RZ, RZ, R242 ;  /* 0x000000fffff57224 */ /* 0x000fc600078e00f2 */
[----:B------:R-:W4:Y:S04]  /*28750*/  LDL.LU R242, [R1+0x1b48] ;  /* 0x001b480001f27983 */ /* 0x000f280000300800 */
[----:B------:R-:W4:Y:S01]  /*28760*/  LDL.LU R243, [R1+0x1b44] ;  /* 0x001b440001f37983 */ /* 0x000f220000300800 */
[----:B------:R-:W-:-:S03]  /*28770*/  IMAD.MOV.U32 R247, RZ, RZ, R41 ;  /* 0x000000fffff77224 */ /* 0x000fc600078e0029 */
[----:B------:R-:W3:Y:S04]  /*28780*/  LDL.LU R41, [R1+0x1b40] ;  /* 0x001b400001297983 */ /* 0x000ee80000300800 */
[----:B------:R-:W3:Y:S04]  /*28790*/  LDL.LU R42, [R1+0x1b3c] ;  /* 0x001b3c00012a7983 */ /* 0x000ee80000300800 */
[----:B------:R-:W3:Y:S04]  /*287a0*/  LDL.LU R43, [R1+0x1b38] ;  /* 0x001b3800012b7983 */ /* 0x000ee80000300800 */
[----:B------:R-:W2:Y:S04]  /*287b0*/  LDL.LU R100, [R1+0x1b34] ;  /* 0x001b340001647983 */ /* 0x000ea80000300800 */
[----:B------:R-:W2:Y:S01]  /*287c0*/  LDL.LU R92, [R1+0x1b30] ;  /* 0x001b3000015c7983 */ /* 0x000ea20000300800 */
[----:B----4-:R-:W-:Y:S11]  /*287d0*/  HMMA.1688.F32.TF32 R240, R104, R12, R240 ;  /* 0x0000000c68f0723c */ /* 0x010ff600000810f0 */
[----:B------:R-:W-:Y:S11]  /*287e0*/  @!UPT UIADD3 URZ, URZ, URZ, URZ ;  /* 0x0000003f3f3ff290 */ /* 0x000ff6000fffe03f */
[----:B------:R-:W-:Y:S01]  /*287f0*/  @!UPT UIADD3 URZ, URZ, URZ, URZ ;  /* 0x0000003f3f3ff290 */ /* 0x000fe2000fffe03f */
[----:B------:R1:W-:Y:S04]  /*28800*/  STL.64 [R1+0x19a0], R242 ;  /* 0x0019a0f201007387 */ /* 0x0003e80000100a00 */
[----:B------:R4:W-:Y:S01]  /*28810*/  STL.64 [R1+0x1998], R240 ;  /* 0x001998f001007387 */ /* 0x0009e20000100a00 */
[----:B-1----:R-:W-:Y:S01]  /*28820*/  MOV R242, R95 ;  /* 0x0000005f00f27202 */ /* 0x002fe20000000f00 */
[----:B----4-:R-:W-:Y:S02]  /*28830*/  IMAD.MOV.U32 R240, RZ, RZ, R93 ;  /* 0x000000fffff07224 */ /* 0x010fe400078e005d */
[----:B------:R-:W2:Y:S01]  /*28840*/  LDL.LU R93, [R1+0x1b2c] ;  /* 0x001b2c00015d7983 */ /* 0x000ea20000300800 */
[----:B------:R-:W-:-:S03]  /*28850*/  IMAD.MOV.U32 R241, RZ, RZ, R94 ;  /* 0x000000fffff17224 */ /* 0x000fc600078e005e */
[----:B------:R-:W2:Y:S04]  /*28860*/  LDL.LU R94, [R1+0x1b28] ;  /* 0x001b2800015e7983 */ /* 0x000ea80000300800 */
[----:B------:R-:W2:Y:S01]  /*28870*/  LDL.LU R95, [R1+0x1b24] ;  /* 0x001b2400015f7983 */ /* 0x000ea20000300800 */
[----:B------:R-:W-:-:S03]  /*28880*/  IMAD.MOV.U32 R243, RZ, RZ, R101 ;  /* 0x000000fffff37224 */ /* 0x000fc600078e0065 */
[----:B------:R-:W4:Y:S04]  /*28890*/  LDL.LU R101, [R1+0x1b20] ;  /* 0x001b200001657983 */ /* 0x000f280000300800 */
[----:B------:R-:W4:Y:S04]  /*288a0*/  LDL.LU R102, [R1+0x1b1c] ;  /* 0x001b1c0001667983 */ /* 0x000f280000300800 */
[----:B------:R-:W3:Y:S04]  /*288b0*/  LDL.LU R96, [R1+0x1b18] ;  /* 0x001b180001607983 */ /* 0x000ee80000300800 */
[----:B------:R-:W4:Y:S04]  /*288c0*/  LDL.LU R97, [R1+0x1b14] ;  /* 0x001b140001617983 */ /* 0x000f280000300800 */
[----:B------:R-:W4:Y:S01]  /*288d0*/  LDL.LU R98, [R1+0x1b10] ;  /* 0x001b100001627983 */ /* 0x000f220000300800 */
[----:B--2---:R-:W-:Y:S07]  /*288e0*/  HMMA.1688.F32.TF32 R28, R104, R16, R92 ;  /* 0x00000010681c723c */ /* 0x004fee000008105c */
[----:B------:R-:W-:-:S02]  /*288f0*/  IMAD.MOV.U32 R92, RZ, RZ, R99 ;  /* 0x000000ffff5c7224 */ /* 0x000fc400078e0063 */
[----:B------:R-:W4:Y:S01]  /*28900*/  LDL.LU R99, [R1+0x1b0c] ;  /* 0x001b0c0001637983 */ /* 0x000f220000300800 */
[----:B------:R-:W-:-:S03]  /*28910*/  IMAD.MOV.U32 R93, RZ, RZ, R103 ;  /* 0x000000ffff5d7224 */ /* 0x000fc600078e0067 */
[----:B------:R-:W2:Y:S01]  /*28920*/  LDL.LU R103, [R1+0x1b08] ;  /* 0x001b080001677983 */ /* 0x000ea20000300800 */
[C---:B---3--:R-:W-:Y:S08]  /*28930*/  HMMA.1688.F32.TF32 R40, R104.reuse, R8, R40 ;  /* 0x000000086828723c */ /* 0x048ff00000081028 */
[----:B------:R-:W-:Y:S01]  /*28940*/  HMMA.1688.F32.TF32 R44, R104, R4, R44 ;  /* 0x00000004682c723c */ /* 0x000fe2000008102c */
[----:B------:R1:W-:Y:S04]  /*28950*/  STL.64 [R1+0x19b0], R30 ;  /* 0x0019b01e01007387 */ /* 0x0003e80000100a00 */
[----:B------:R3:W-:Y:S01]  /*28960*/  STL.64 [R1+0x19a8], R28 ;  /* 0x0019a81c01007387 */ /* 0x0007e20000100a00 */
[----:B------:R-:W-:Y:S01]  /*28970*/  MOV R94, R139 ;  /* 0x0000008b005e7202 */ /* 0x000fe20000000f00 */
[----:B------:R-:W-:-:S02]  /*28980*/  IMAD.MOV.U32 R95, RZ, RZ, R138 ;  /* 0x000000ffff5f7224 */ /* 0x000fc400078e008a */
[----:B------:R-:W-:Y:S01]  /*28990*/  LDS R138, [R3+0x11280] ;  /* 0x01128000038a7984 */ /* 0x000fe20000000800 */
[----:B-1----:R-:W-:Y:S01]  /*289a0*/  MOV R30, R234 ;  /* 0x000000ea001e7202 */ /* 0x002fe20000000f00 */
[----:B------:R-:W-:Y:S02]  /*289b0*/  IMAD.MOV.U32 R31, RZ, RZ, R235 ;  /* 0x000000ffff1f7224 */ /* 0x000fe400078e00eb */
[----:B------:R-:W-:Y:S01]  /*289c0*/  LDS R139, [R0+0x11280] ;  /* 0x01128000008b7984 */ /* 0x000fe20000000800 */
[----:B---3--:R-:W-:Y:S02]  /*289d0*/  IMAD.MOV.U32 R28, RZ, RZ, R232 ;  /* 0x000000ffff1c7224 */ /* 0x008fe400078e00e8 */
[----:B------:R-:W-:Y:S01]  /*289e0*/  IMAD.MOV.U32 R29, RZ, RZ, R233 ;  /* 0x000000ffff1d7224 */ /* 0x000fe200078e00e9 */
[C---:B----4-:R-:W-:Y:S08]  /*289f0*/  HMMA.1688.F32.TF32 R32, R104.reuse, R24, R96 ;  /* 0x000000186820723c */ /* 0x050ff00000081060 */
[----:B--2---:R-:W-:Y:S01]  /*28a00*/  HMMA.1688.F32.TF32 R36, R104, R20, R100 ;  /* 0x000000146824723c */ /* 0x004fe20000081064 */
[----:B------:R-:W-:Y:S04]  /*28a10*/  LDS R104, [R3+0x10200] ;  /* 0x0102000003687984 */ /* 0x000fe80000000800 */
[----:B------:R-:W-:Y:S04]  /*28a20*/  LDS R106, [R3+0x11200] ;  /* 0x01120000036a7984 */ /* 0x000fe80000000800 */
[----:B------:R-:W-:Y:S04]  /*28a30*/  LDS R105, [R0+0x10200] ;  /* 0x0102000000697984 */ /* 0x000fe80000000800 */
[----:B------:R-:W1:Y:S04]  /*28a40*/  LDS R107, [R0+0x11200] ;  /* 0x01120000006b7984 */ /* 0x000e680000000800 */
[----:B------:R-:W-:Y:S04]  /*28a50*/  STL.64 [R1+0x19c0], R34 ;  /* 0x0019c02201007387 */ /* 0x000fe80000100a00 */
[----:B------:R2:W-:Y:S04]  /*28a60*/  STL.64 [R1+0x19b8], R32 ;  /* 0x0019b82001007387 */ /* 0x0005e80000100a00 */
        /* <DEDUP_REMOVED lines=10> */
[----:B------:R-:W-:Y:S01]  /*28b10*/  STL.64 [R1+0x1a20], R58 ;  /* 0x001a203a01007387 */ /* 0x000fe20000100a00 */
[----:B-1----:R-:W-:Y:S03]  /*28b20*/  HMMA.1688.F32.TF32 R100, R104, R220, R248 ;  /* 0x000000dc6864723c */ /* 0x002fe600000810f8 */
[----:B------:R1:W-:Y:S04]  /*28b30*/  STL.64 [R1+0x1a18], R56 ;  /* 0x001a183801007387 */ /* 0x0003e80000100a00 */
[----:B------:R-:W-:Y:S01]  /*28b40*/  STL.64 [R1+0x1a30], R62 ;  /* 0x001a303e01007387 */ /* 0x000fe20000100a00 */
[----:B------:R-:W-:-:S03]  /*28b50*/  IMAD.MOV.U32 R248, RZ, RZ, R148 ;  /* 0x000000fffff87224 */ /* 0x000fc600078e0094 */
[----:B------:R1:W-:Y:S01]  /*28b60*/  STL.64 [R1+0x1a28], R60 ;  /* 0x001a283c01007387 */ /* 0x0003e20000100a00 */
[----:B------:R-:W-:-:S03]  /*28b70*/  IMAD.MOV.U32 R249, RZ, RZ, R149 ;  /* 0x000000fffff97224 */ /* 0x000fc600078e0095 */
[----:B------:R-:W-:Y:S01]  /*28b80*/  STL.64 [R1+0x1a40], R66 ;  /* 0x001a404201007387 */ /* 0x000fe20000100a00 */
[----:B------:R-:W-:-:S03]  /*28b90*/  MOV R250, R150 ;  /* 0x0000009600fa7202 */ /* 0x000fc60000000f00 */
[----:B------:R1:W-:Y:S01]  /*28ba0*/  STL.64 [R1+0x1a38], R64 ;  /* 0x001a384001007387 */ /* 0x0003e20000100a00 */
[----:B------:R-:W-:Y:S01]  /*28bb0*/  HMMA.1688.F32.TF32 R96, R104, R4, R244 ;  /* 0x000000046860723c */ /* 0x000fe200000810f4 */
[----:B------:R-:W-:Y:S02]  /*28bc0*/  IMAD.MOV.U32 R251, RZ, RZ, R151 ;  /* 0x000000fffffb7224 */ /* 0x000fe400078e0097 */
[----:B------:R-:W4:Y:S04]  /*28bd0*/  LDL.LU R148, [R1+0x1b04] ;  /* 0x001b040001947983 */ /* 0x000f280000300800 */
[----:B------:R-:W4:Y:S01]  /*28be0*/  LDL.LU R149, [R1+0x1b00] ;  /* 0x001b000001957983 */ /* 0x000f220000300800 */
[----:B------:R-:W-:-:S03]  /*28bf0*/  IMAD.MOV.U32 R244, RZ, RZ, R144 ;  /* 0x000000fffff47224 */ /* 0x000fc600078e0090 */
[----:B------:R-:W4:Y:S01]  /*28c00*/  LDL.LU R150, [R1+0x1afc] ;  /* 0x001afc0001967983 */ /* 0x000f220000300800 */
[----:B------:R-:W-:Y:S01]  /*28c10*/  IMAD.MOV.U32 R245, RZ, RZ, R145 ;  /* 0x000000fffff57224 */ /* 0x000fe200078e0091 */
[C---:B------:R-:W-:Y:S02]  /*28c20*/  HMMA.1688.F32.TF32 R88, R104.reuse, R16, R92 ;  /* 0x000000106858723c */ /* 0x040fe4000008105c */
[----:B------:R-:W4:Y:S01]  /*28c30*/  LDL.LU R151, [R1+0x1af8] ;  /* 0x001af80001977983 */ /* 0x000f220000300800 */
[----:B------:R-:W-:Y:S01]  /*28c40*/  MOV R246, R146 ;  /* 0x0000009200f67202 */ /* 0x000fe20000000f00 */
[----:B------:R-:W-:Y:S02]  /*28c50*/  IMAD.MOV.U32 R247, RZ, RZ, R147 ;  /* 0x000000fffff77224 */ /* 0x000fe400078e0093 */
[----:B------:R-:W4:Y:S02]  /*28c60*/  LDL.LU R144, [R1+0x1af4] ;  /* 0x001af40001907983 */ /* 0x000f240000300800 */
[----:B------:R-:W-:Y:S02]  /*28c70*/  HMMA.1688.F32.TF32 R92, R104, R20, R240 ;  /* 0x00000014685c723c */ /* 0x000fe400000810f0 */
[----:B------:R-:W4:Y:S04]  /*28c80*/  LDL.LU R145, [R1+0x1af0] ;  /* 0x001af00001917983 */ /* 0x000f280000300800 */
[----:B------:R-:W4:Y:S01]  /*28c90*/  LDL.LU R146, [R1+0x1aec] ;  /* 0x001aec0001927983 */ /* 0x000f220000300800 */
[----:B------:R-:W-:Y:S01]  /*28ca0*/  IMAD.MOV.U32 R240, RZ, RZ, R140 ;  /* 0x000000fffff07224 */ /* 0x000fe200078e008c */
[----:B------:R-:W-:Y:S01]  /*28cb0*/  MOV R242, R142 ;  /* 0x0000008e00f27202 */ /* 0x000fe20000000f00 */
[----:B------:R-:W-:Y:S01]  /*28cc0*/  IMAD.MOV.U32 R241, RZ, RZ, R141 ;  /* 0x000000fffff17224 */ /* 0x000fe200078e008d */
[----:B------:R-:W4:Y:S01]  /*28cd0*/  LDL.LU R147, [R1+0x1ae8] ;  /* 0x001ae80001937983 */ /* 0x000f220000300800 */
[----:B------:R-:W-:-:S03]  /*28ce0*/  IMAD.MOV.U32 R243, RZ, RZ, R143 ;  /* 0x000000fffff37224 */ /* 0x000fc600078e008f */
[----:B------:R-:W4:Y:S04]  /*28cf0*/  LDL.LU R140, [R1+0x1ae4] ;  /* 0x001ae400018c7983 */ /* 0x000f280000300800 */
[----:B------:R-:W4:Y:S04]  /*28d00*/  LDL.LU R141, [R1+0x1ae0] ;  /* 0x001ae000018d7983 */ /* 0x000f280000300800 */
[----:B------:R-:W4:Y:S04]  /*28d10*/  LDL.LU R142, [R1+0x1adc] ;  /* 0x001adc00018e7983 */ /* 0x000f280000300800 */
[----:B------:R-:W4:Y:S01]  /*28d20*/  LDL.LU R143, [R1+0x1ad8] ;  /* 0x001ad800018f7983 */ /* 0x000f220000300800 */
[----:B--2---:R-:W-:-:S03]  /*28d30*/  IMAD.MOV.U32 R32, RZ, RZ, R132 ;  /* 0x000000ffff207224 */ /* 0x004fc600078e0084 */
[----:B------:R-:W2:Y:S01]  /*28d40*/  LDL.LU R232, [R1+0x1ad4] ;  /* 0x001ad40001e87983 */ /* 0x000ea20000300800 */
[----:B------:R-:W-:-:S03]  /*28d50*/  IMAD.MOV.U32 R33, RZ, RZ, R133 ;  /* 0x000000ffff217224 */ /* 0x000fc600078e0085 */
[----:B------:R-:W2:Y:S01]  /*28d60*/  LDL.LU R233, [R1+0x1ad0] ;  /* 0x001ad00001e97983 */ /* 0x000ea20000300800 */
[----:B------:R-:W-:-:S03]  /*28d70*/  MOV R34, R134 ;  /* 0x0000008600227202 */ /* 0x000fc60000000f00 */
[----:B------:R-:W2:Y:S01]  /*28d80*/  LDL.LU R234, [R1+0x1acc] ;  /* 0x001acc0001ea7983 */ /* 0x000ea20000300800 */
[----:B------:R-:W-:-:S03]  /*28d90*/  IMAD.MOV.U32 R35, RZ, RZ, R135 ;  /* 0x000000ffff237224 */ /* 0x000fc600078e0087 */
[----:B------:R-:W2:Y:S01]  /*28da0*/  LDL.LU R235, [R1+0x1ac8] ;  /* 0x001ac80001eb7983 */ /* 0x000ea20000300800 */
[----:B---3--:R-:W-:-:S03]  /*28db0*/  IMAD.MOV.U32 R36, RZ, RZ, R128 ;  /* 0x000000ffff247224 */ /* 0x008fc600078e0080 */
[----:B------:R-:W3:Y:S01]  /*28dc0*/  LDL.LU R132, [R1+0x1ac4] ;  /* 0x001ac40001847983 */ /* 0x000ee20000300800 */
[----:B------:R-:W-:-:S03]  /*28dd0*/  IMAD.MOV.U32 R37, RZ, RZ, R129 ;  /* 0x000000ffff257224 */ /* 0x000fc600078e0081 */
[----:B------:R-:W3:Y:S01]  /*28de0*/  LDL.LU R133, [R1+0x1ac0] ;  /* 0x001ac00001857983 */ /* 0x000ee20000300800 */
[----:B------:R-:W-:-:S03]  /*28df0*/  MOV R38, R130 ;  /* 0x0000008200267202 */ /* 0x000fc60000000f00 */
[----:B------:R-:W3:Y:S01]  /*28e00*/  LDL.LU R134, [R1+0x1abc] ;  /* 0x001abc0001867983 */ /* 0x000ee20000300800 */
[----:B------:R-:W-:-:S03]  /*28e10*/  IMAD.MOV.U32 R39, RZ, RZ, R131 ;  /* 0x000000ffff277224 */ /* 0x000fc600078e0083 */
[----:B------:R-:W3:Y:S01]  /*28e20*/  LDL.LU R135, [R1+0x1ab8] ;  /* 0x001ab80001877983 */ /* 0x000ee20000300800 */
[----:B------:R-:W-:-:S03]  /*28e30*/  IMAD.MOV.U32 R40, RZ, RZ, R124 ;  /* 0x000000ffff287224 */ /* 0x000fc600078e007c */
[----:B------:R-:W2:Y:S01]  /*28e40*/  LDL.LU R128, [R1+0x1ab4] ;  /* 0x001ab40001807983 */ /* 0x000ea20000300800 */
[----:B------:R-:W-:-:S03]  /*28e50*/  IMAD.MOV.U32 R41, RZ, RZ, R125 ;  /* 0x000000ffff297224 */ /* 0x000fc600078e007d */
        /* <DEDUP_REMOVED lines=29> */
[----:B-1----:R-:W-:-:S03]  /*29030*/  IMAD.MOV.U32 R56, RZ, RZ, R109 ;  /* 0x000000ffff387224 */ /* 0x002fc600078e006d */
        /* <DEDUP_REMOVED lines=23> */
[C---:B------:R-:W-:Y:S08]  /*291b0*/  HMMA.1688.F32.TF32 R192, R104.reuse, R12, R192 ;  /* 0x0000000c68c0723c */ /* 0x040ff000000810c0 */
[C---:B------:R-:W-:Y:S08]  /*291c0*/  HMMA.1688.F32.TF32 R184, R104.reuse, R24, R184 ;  /* 0x0000001868b8723c */ /* 0x040ff000000810b8 */
[----:B------:R-:W-:Y:S08]  /*291d0*/  HMMA.1688.F32.TF32 R188, R104, R8, R188 ;  /* 0x0000000868bc723c */ /* 0x000ff000000810bc */
[C---:B------:R-:W-:Y:S08]  /*291e0*/  HMMA.1688.F32.TF32 R152, R168.reuse, R20, R152 ;  /* 0x00000014a898723c */ /* 0x040ff00000081098 */
[C---:B------:R-:W-:Y:S08]  /*291f0*/  HMMA.1688.F32.TF32 R156, R168.reuse, R8, R156 ;  /* 0x00000008a89c723c */ /* 0x040ff0000008109c */
[C---:B------:R-:W-:Y:S08]  /*29200*/  HMMA.1688.F32.TF32 R160, R168.reuse, R4, R160 ;  /* 0x00000004a8a0723c */ /* 0x040ff000000810a0 */
[----:B------:R-:W-:Y:S08]  /*29210*/  HMMA.1688.F32.TF32 R164, R168, R220, R164 ;  /* 0x000000dca8a4723c */ /* 0x000ff000000810a4 */
[C---:B------:R-:W-:Y:S08]  /*29220*/  HMMA.1688.F32.TF32 R172, R196.reuse, R12, R172 ;  /* 0x0000000cc4ac723c */ /* 0x040ff000000810ac */
[C---:B------:R-:W-:Y:S08]  /*29230*/  HMMA.1688.F32.TF32 R176, R196.reuse, R16, R176 ;  /* 0x00000010c4b0723c */ /* 0x040ff000000810b0 */
[C---:B------:R-:W-:Y:S08]  /*29240*/  HMMA.1688.F32.TF32 R180, R196.reuse, R24, R180 ;  /* 0x00000018c4b4723c */ /* 0x040ff000000810b4 */
[C---:B------:R-:W-:Y:S08]  /*29250*/  HMMA.1688.F32.TF32 R204, R196.reuse, R20, R204 ;  /* 0x00000014c4cc723c */ /* 0x040ff000000810cc */
[----:B------:R-:W-:Y:S08]  /*29260*/  HMMA.1688.F32.TF32 R200, R196, R224, R200 ;  /* 0x000000e0c4c8723c */ /* 0x000ff000000810c8 */
[C---:B----4-:R-:W-:Y:S08]  /*29270*/  HMMA.1688.F32.TF32 R148, R168.reuse, R24, R148 ;  /* 0x00000018a894723c */ /* 0x050ff00000081094 */
[C---:B------:R-:W-:Y:S08]  /*29280*/  HMMA.1688.F32.TF32 R144, R168.reuse, R16, R144 ;  /* 0x00000010a890723c */ /* 0x040ff00000081090 */
[C---:B------:R-:W-:Y:S08]  /*29290*/  HMMA.1688.F32.TF32 R140, R168.reuse, R12, R140 ;  /* 0x0000000ca88c723c */ /* 0x040ff0000008108c */
[----:B------:R-:W-:Y:S08]  /*292a0*/  HMMA.1688.F32.TF32 R168, R168, R224, R228 ;  /* 0x000000e0a8a8723c */ /* 0x000ff000000810e4 */
[----:B------:R-:W-:Y:S01]  /*292b0*/  HMMA.1688.F32.TF32 R228, R196, R8, R208 ;  /* 0x00000008c4e4723c */ /* 0x000fe200000810d0 */
[----:B------:R-:W-:Y:S04]  /*292c0*/  LDS R208, [R3+0x12080] ;  /* 0x0120800003d07984 */ /* 0x000fe80000000800 */
[----:B------:R-:W-:Y:S04]  /*292d0*/  LDS R210, [R3+0x13080] ;  /* 0x0130800003d27984 */ /* 0x000fe80000000800 */
[----:B------:R-:W-:Y:S04]  /*292e0*/  LDS R209, [R0+0x12080] ;  /* 0x0120800000d17984 */ /* 0x000fe80000000800 */
[----:B------:R-:W1:Y:S01]  /*292f0*/  LDS R211, [R0+0x13080] ;  /* 0x0130800000d37984 */ /* 0x000e620000000800 */
[C---:B---3--:R-:W-:Y:S08]  /*29300*/  HMMA.1688.F32.TF32 R132, R136.reuse, R220, R132 ;  /* 0x000000dc8884723c */ /* 0x048ff00000081084 */
[C---:B--2---:R-:W-:Y:S08]  /*29310*/  HMMA.1688.F32.TF32 R128, R136.reuse, R4, R128 ;  /* 0x000000048880723c */ /* 0x044ff00000081080 */
[C---:B------:R-:W-:Y:S08]  /*29320*/  HMMA.1688.F32.TF32 R124, R136.reuse, R8, R124 ;  /* 0x00000008887c723c */ /* 0x040ff0000008107c */
[C---:B------:R-:W-:Y:S08]  /*29330*/  HMMA.1688.F32.TF32 R120, R136.reuse, R20, R120 ;  /* 0x000000148878723c */ /* 0x040ff00000081078 */
[C---:B------:R-:W-:Y:S08]  /*29340*/  HMMA.1688.F32.TF32 R116, R136.reuse, R24, R116 ;  /* 0x000000188874723c */ /* 0x040ff00000081074 */
[----:B------:R-:W-:Y:S08]  /*29350*/  HMMA.1688.F32.TF32 R108, R136, R12, R108 ;  /* 0x0000000c886c723c */ /* 0x000ff0000008106c */
[----:B------:R-:W-:Y:S08]  /*29360*/  HMMA.1688.F32.TF32 R104, R104, R224, R236 ;  /* 0x000000e06868723c */ /* 0x000ff000000810ec */
[C---:B------:R-:W-:Y:S08]  /*29370*/  HMMA.1688.F32.TF32 R112, R136.reuse, R16, R112 ;  /* 0x000000108870723c */ /* 0x040ff00000081070 */
[----:B------:R-:W-:Y:S08]  /*29380*/  HMMA.1688.F32.TF32 R136, R136, R224, R232 ;  /* 0x000000e08888723c */ /* 0x000ff000000810e8 */
[C---:B------:R-:W-:Y:S01]  /*29390*/  HMMA.1688.F32.TF32 R232, R196.reuse, R4, R212 ;  /* 0x00000004c4e8723c */ /* 0x040fe200000810d4 */
[----:B------:R-:W-:Y:S04]  /*293a0*/  LDS R212, [R3+0x12100] ;  /* 0x0121000003d47984 */ /* 0x000fe80000000800 */
[----:B------:R-:W-:Y:S03]  /*293b0*/  LDS R214, [R3+0x13100] ;  /* 0x0131000003d67984 */ /* 0x000fe60000000800 */
[----:B------:R-:W-:Y:S01]  /*293c0*/  HMMA.1688.F32.TF32 R236, R196, R220, R216 ;  /* 0x000000dcc4ec723c */ /* 0x000fe200000810d8 */
[----:B------:R-:W-:Y:S04]  /*293d0*/  LDS R196, [R3+0x12000] ;  /* 0x0120000003c47984 */ /* 0x000fe80000000800 */
[----:B------:R-:W-:Y:S04]  /*293e0*/  LDS R198, [R3+0x13000] ;  /* 0x0130000003c67984 */ /* 0x000fe80000000800 */
[----:B------:R-:W-:Y:S04]  /*293f0*/  LDS R197, [R0+0x12000] ;  /* 0x0120000000c57984 */ /* 0x000fe80000000800 */
[----:B------:R-:W2:Y:S01]  /*29400*/  LDS R199, [R0+0x13000] ;  /* 0x0130000000c77984 */ /* 0x000ea20000000800 */
[C---:B-1----:R-:W-:Y:S03]  /*29410*/  HMMA.1688.F32.TF32 R32, R208.reuse, R14, R32 ;  /* 0x0000000ed020723c */ /* 0x042fe60000081020 */
[----:B------:R-:W-:Y:S04]  /*29420*/  LDS R213, [R0+0x12100] ;  /* 0x0121000000d57984 */ /* 0x000fe80000000800 */
[----:B------:R-:W1:Y:S01]  /*29430*/  LDS R215, [R0+0x13100] ;  /* 0x0131000000d77984 */ /* 0x000e620000000800 */
[C---:B------:R-:W-:Y:S03]  /*29440*/  HMMA.1688.F32.TF32 R28, R208.reuse, R18, R28 ;  /* 0x00000012d01c723c */ /* 0x040fe6000008101c */
[----:B------:R-:W-:Y:S04]  /*29450*/  LDS R216, [R3+0x12180] ;  /* 0x0121800003d87984 */ /* 0x000fe80000000800 */
[----:B------:R-:W-:Y:S01]  /*29460*/  LDS R218, [R3+0x13180] ;  /* 0x0131800003da7984 */ /* 0x000fe20000000800 */
[----:B------:R-:W-:Y:S03]  /*29470*/  HMMA.1688.F32.TF32 R240, R208, R26, R240 ;  /* 0x0000001ad0f0723c */ /* 0x000fe600000810f0 */
[----:B------:R-:W-:Y:S04]  /*29480*/  LDS R217, [R0+0x12180] ;  /* 0x0121800000d97984 */ /* 0x000fe80000000800 */
[----:B------:R-:W3:Y:S01]  /*29490*/  LDS R219, [R0+0x13180] ;  /* 0x0131800000db7984 */ /* 0x000ee20000000800 */
[C---:B--2---:R-:W-:Y:S08]  /*294a0*/  HMMA.1688.F32.TF32 R64, R196.reuse, R14, R64 ;  /* 0x0000000ec440723c */ /* 0x044ff00000081040 */
[C---:B------:R-:W-:Y:S08]  /*294b0*/  HMMA.1688.F32.TF32 R60, R196.reuse, R18, R60 ;  /* 0x00000012c43c723c */ /* 0x040ff0000008103c */
[C---:B------:R-:W-:Y:S08]  /*294c0*/  HMMA.1688.F32.TF32 R56, R196.reuse, R26, R56 ;  /* 0x0000001ac438723c */ /* 0x040ff00000081038 */
[C---:B------:R-:W-:Y:S01]  /*294d0*/  HMMA.1688.F32.TF32 R52, R196.reuse, R22, R52 ;  /* 0x00000016c434723c */ /* 0x040fe20000081034 */
[----:B------:R-:W-:Y:S07]  /*294e0*/  STL.64 [R1+0xd0], R64 ;  /* 0x0000d04001007387 */ /* 0x000fee0000100a00 */
[C---:B------:R-:W-:Y:S01]  /*294f0*/  HMMA.1688.F32.TF32 R48, R196.reuse, R10, R48 ;  /* 0x0000000ac430723c */ /* 0x040fe20000081030 */
[----:B------:R2:W-:Y:S07]  /*29500*/  STL.64 [R1+0xd8], R66 ;  /* 0x0000d84201007387 */ /* 0x0005ee0000100a00 */
[C---:B------:R-:W-:Y:S01]  /*29510*/  HMMA.1688.F32.TF32 R44, R196.reuse, R6, R44 ;  /* 0x00000006c42c723c */ /* 0x040fe2000008102c */
[----:B--2---:R-:W2:Y:S07]  /*29520*/  LDL.LU.64 R66, [R1+0x1a40] ;  /* 0x001a400001427983 */ /* 0x004eae0000300a00 */
[C---:B------:R-:W-:Y:S01]  /*29530*/  HMMA.1688.F32.TF32 R40, R196.reuse, R222, R40 ;  /* 0x000000dec428723c */ /* 0x040fe20000081028 */
[----:B------:R-:W2:Y:S04]  /*29540*/  LDL.LU.64 R64, [R1+0x1a38] ;  /* 0x001a380001407983 */ /* 0x000ea80000300a00 */
[----:B------:R-:W-:Y:S04]  /*29550*/  STL.64 [R1+0xc0], R60 ;  /* 0x0000c03c01007387 */ /* 0x000fe80000100a00 */
[----:B------:R4:W-:Y:S01]  /*29560*/  STL.64 [R1+0xc8], R62 ;  /* 0x0000c83e01007387 */ /* 0x0009e20000100a00 */
[----:B------:R-:W-:Y:S03]  /*29570*/  HMMA.1688.F32.TF32 R196, R196, R226, R36 ;  /* 0x000000e2c4c4723c */ /* 0x000fe60000081024 */
[----:B----4-:R-:W3:Y:S04]  /*29580*/  LDL.LU.64 R62, [R1+0x1a30] ;  /* 0x001a3000013e7983 */ /* 0x010ee80000300a00 */
[----:B------:R-:W3:Y:S04]  /*29590*/  LDL.LU.64 R60, [R1+0x1a28] ;  /* 0x001a2800013c7983 */ /* 0x000ee80000300a00 */
[----:B------:R-:W-:Y:S04]  /*295a0*/  STL.64 [R1+0xb0], R56 ;  /* 0x0000b03801007387 */ /* 0x000fe80000100a00 */
[----:B------:R4:W-:Y:S04]  /*295b0*/  STL.64 [R1+0xb8], R58 ;  /* 0x0000b83a01007387 */ /* 0x0009e80000100a00 */
[----:B----4-:R-:W4:Y:S04]  /*295c0*/  LDL.LU.64 R58, [R1+0x1a20] ;  /* 0x001a2000013a7983 */ /* 0x010f280000300a00 */
[----:B------:R-:W4:Y:S04]  /*295d0*/  LDL.LU.64 R56, [R1+0x1a18] ;  /* 0x001a180001387983 */ /* 0x000f280000300a00 */
[----:B------:R-:W-:Y:S04]  /*295e0*/  STL.64 [R1+0xa0], R52 ;  /* 0x0000a03401007387 */ /* 0x000fe80000100a00 */
[----:B------:R1:W-:Y:S01]  /*295f0*/  STL.64 [R1+0xa8], R54 ;  /* 0x0000a83601007387 */ /* 0x0003e20000100a00 */
[C---:B------:R-:W-:Y:S03]  /*29600*/  HMMA.1688.F32.TF32 R244, R208.reuse, R22, R244 ;  /* 0x00000016d0f4723c */ /* 0x040fe600000810f4 */
[----:B-1----:R-:W2:Y:S04]  /*29610*/  LDL.LU.64 R54, [R1+0x1a10] ;  /* 0x001a100001367983 */ /* 0x002ea80000300a00 */
[----:B------:R-:W2:Y:S04]  /*29620*/  LDL.LU.64 R52, [R1+0x1a08] ;  /* 0x001a080001347983 */ /* 0x000ea80000300a00 */
[----:B------:R-:W-:Y:S04]  /*29630*/  STL.64 [R1+0x90], R48 ;  /* 0x0000903001007387 */ /* 0x000fe80000100a00 */
[----:B------:R1:W-:Y:S01]  /*29640*/  STL.64 [R1+0x98], R50 ;  /* 0x0000983201007387 */ /* 0x0003e20000100a00 */
[----:B------:R-:W-:Y:S03]  /*29650*/  HMMA.1688.F32.TF32 R248, R208, R10, R248 ;  /* 0x0000000ad0f8723c */ /* 0x000fe600000810f8 */
[----:B-1----:R-:W2:Y:S04]  /*29660*/  LDL.LU.64 R50, [R1+0x1a00] ;  /* 0x001a000001327983 */ /* 0x002ea80000300a00 */
[----:B------:R-:W2:Y:S04]  /*29670*/  LDL.LU.64 R48, [R1+0x19f8] ;  /* 0x0019f80001307983 */ /* 0x000ea80000300a00 */
[----:B------:R-:W-:Y:S04]  /*29680*/  STL.64 [R1+0x80], R44 ;  /* 0x0000802c01007387 */ /* 0x000fe80000100a00 */
[----:B------:R1:W-:Y:S04]  /*29690*/  STL.64 [R1+0x88], R46 ;  /* 0x0000882e01007387 */ /* 0x0003e80000100a00 */
[----:B-1----:R-:W2:Y:S04]  /*296a0*/  LDL.LU.64 R46, [R1+0x19f0] ;  /* 0x0019f000012e7983 */ /* 0x002ea80000300a00 */
[----:B------:R-:W2:Y:S04]  /*296b0*/  LDL.LU.64 R44, [R1+0x19e8] ;  /* 0x0019e800012c7983 */ /* 0x000ea80000300a00 */
[----:B------:R-:W-:Y:S04]  /*296c0*/  STL.64 [R1+0x70], R40 ;  /* 0x0000702801007387 */ /* 0x000fe80000100a00 */
[----:B------:R1:W-:Y:S04]  /*296d0*/  STL.64 [R1+0x78], R42 ;  /* 0x0000782a01007387 */ /* 0x0003e80000100a00 */
[----:B-1----:R-:W2:Y:S04]  /*296e0*/  LDL.LU.64 R42, [R1+0x19e0] ;  /* 0x0019e000012a7983 */ /* 0x002ea80000300a00 */
[----:B------:R-:W2:Y:S04]  /*296f0*/  LDL.LU.64 R40, [R1+0x19d8] ;  /* 0x0019d80001287983 */ /* 0x000ea80000300a00 */
[----:B------:R-:W2:Y:S04]  /*29700*/  LDL.LU.64 R38, [R1+0x19d0] ;  /* 0x0019d00001267983 */ /* 0x000ea80000300a00 */
[----:B------:R-:W2:Y:S04]  /*29710*/  LDL.LU.64 R36, [R1+0x19c8] ;  /* 0x0019c80001247983 */ /* 0x000ea80000300a00 */
[----:B------:R1:W-:Y:S04]  /*29720*/  STL.64 [R1+0x60], R196 ;  /* 0x000060c401007387 */ /* 0x0003e80000100a00 */
[----:B------:R-:W-:Y:S04]  /*29730*/  STL.64 [R1+0x68], R198 ;  /* 0x000068c601007387 */ /* 0x000fe80000100a00 */
[----:B-1----:R-:W2:Y:S04]  /*29740*/  LDL.LU R196, [R1] ;  /* 0x0000000001c47983 */ /* 0x002ea80000300800 */
[----:B------:R-:W2:Y:S04]  /*29750*/  LDL.LU R197, [R1+0x4] ;  /* 0x0000040001c57983 */ /* 0x000ea80000300800 */
        /* <DEDUP_REMOVED lines=20> */
[----:B------:R-:W-:-:S02]  /*298a0*/  IMAD.MOV.U32 R198, RZ, RZ, R252 ;  /* 0x000000ffffc67224 */ /* 0x000fc400078e00fc */
[----:B------:R-:W-:-:S07]  /*298b0*/  IMAD.MOV.U32 R199, RZ, RZ, R2 ;  /* 0x000000ffffc77224 */ /* 0x000fce00078e0002 */
[----:B--2---:R-:W-:Y:S08]  /*298c0*/  HMMA.1688.F32.TF32 R196, R208, R6, R196 ;  /* 0x00000006d0c4723c */ /* 0x004ff000000810c4 */
[----:B---3--:R-:W-:Y:S08]  /*298d0*/  HMMA.1688.F32.TF32 R28, R212, R18, R28 ;  /* 0x00000012d41c723c */ /* 0x008ff0000008101c */
[C---:B----4-:R-:W-:Y:S08]  /*298e0*/  HMMA.1688.F32.TF32 R248, R208.reuse, R222, R248 ;  /* 0x000000ded0f8723c */ /* 0x050ff000000810f8 */
[----:B------:R-:W-:Y:S01]  /*298f0*/  HMMA.1688.F32.TF32 R208, R208, R226, R244 ;  /* 0x000000e2d0d0723c */ /* 0x000fe200000810f4 */
[----:B------:R-:W-:Y:S04]  /*29900*/  LDS R244, [R3+0x14080] ;  /* 0x0140800003f47984 */ /* 0x000fe80000000800 */
[----:B------:R-:W-:Y:S03]  /*29910*/  LDS R246, [R3+0x15080] ;  /* 0x0150800003f67984 */ /* 0x000fe60000000800 */
[C---:B------:R-:W-:Y:S01]  /*29920*/  HMMA.1688.F32.TF32 R32, R212.reuse, R26, R32 ;  /* 0x0000001ad420723c */ /* 0x040fe20000081020 */
[----:B------:R-:W-:Y:S04]  /*29930*/  LDS R245, [R0+0x14080] ;  /* 0x0140800000f57984 */ /* 0x000fe80000000800 */
[----:B------:R-:W-:Y:S04]  /*29940*/  LDS R247, [R0+0x15080] ;  /* 0x0150800000f77984 */ /* 0x000fe80000000800 */
[----:B------:R1:W-:Y:S04]  /*29950*/  STL.64 [R1+0x1960], R250 ;  /* 0x001960fa01007387 */ /* 0x0003e80000100a00 */
[----:B------:R-:W-:Y:S04]  /*29960*/  STL.64 [R1], R196 ;  /* 0x000000c401007387 */ /* 0x000fe80000100a00 */
[----:B------:R2:W-:Y:S04]  /*29970*/  STL.64 [R1+0x8], R198 ;  /* 0x000008c601007387 */ /* 0x0005e80000100a00 */
[----:B------:R3:W-:Y:S01]  /*29980*/  STL.64 [R1+0x1958], R248 ;  /* 0x001958f801007387 */ /* 0x0007e20000100a00 */
[----:B-1----:R-:W-:Y:S01]  /*29990*/  MOV R251, R28 ;  /* 0x0000001c00fb7202 */ /* 0x002fe20000000f00 */
[----:B------:R-:W-:Y:S01]  /*299a0*/  IMAD.MOV.U32 R250, RZ, RZ, R29 ;  /* 0x000000fffffa7224 */ /* 0x000fe200078e001d */
[----:B--2---:R-:W-:Y:S01]  /*299b0*/  HMMA.1688.F32.TF32 R196, R212, R14, R240 ;  /* 0x0000000ed4c4723c */ /* 0x004fe200000810f0 */
[----:B---3--:R-:W-:-:S02]  /*299c0*/  IMAD.MOV.U32 R249, RZ, RZ, R30 ;  /* 0x000000fffff97224 */ /* 0x008fc400078e001e */
[----:B------:R-:W-:-:S05]  /*299d0*/  IMAD.MOV.U32 R248, RZ, RZ, R31 ;  /* 0x000000fffff87224 */ /* 0x000fca00078e001f */
[----:B------:R-:W-:Y:S01]  /*299e0*/  HMMA.1688.F32.TF32 R28, R212, R22, R36 ;  /* 0x00000016d41c723c */ /* 0x000fe20000081024 */
[----:B------:R-:W-:Y:S04]  /*299f0*/  STL.64 [R1+0x260], R208 ;  /* 0x000260d001007387 */ /* 0x000fe80000100a00 */
[----:B------:R-:W-:Y:S04]  /*29a00*/  STL.64 [R1+0x268], R210 ;  /* 0x000268d201007387 */ /* 0x000fe80000100a00 */
[----:B------:R-:W-:Y:S04]  /*29a10*/  LDS R36, [R3+0x12200] ;  /* 0x0122000003247984 */ /* 0x000fe80000000800 */
[----:B------:R-:W-:Y:S04]  /*29a20*/  LDS R38, [R3+0x13200] ;  /* 0x0132000003267984 */ /* 0x000fe80000000800 */
[----:B------:R-:W-:Y:S04]  /*29a30*/  STL.64 [R1+0x250], R196 ;  /* 0x000250c401007387 */ /* 0x000fe80000100a00 */
[----:B------:R-:W-:Y:S04]  /*29a40*/  STL.64 [R1+0x258], R198 ;  /* 0x000258c601007387 */ /* 0x000fe80000100a00 */
[----:B------:R1:W-:Y:S04]  /*29a50*/  STL [R1+0x1974], R248 ;  /* 0x001974f801007387 */ /* 0x0003e80000100800 */
[----:B------:R2:W-:Y:S04]  /*29a60*/  STL [R1+0x1970], R250 ;  /* 0x001970fa01007387 */ /* 0x0005e80000100800 */
[----:B------:R3:W-:Y:S01]  /*29a70*/  STL [R1+0x196c], R251 ;  /* 0x00196cfb01007387 */ /* 0x0007e20000100800 */
[----:B-1----:R-:W-:-:S03]  /*29a80*/  MOV R248, R28 ;  /* 0x0000001c00f87202 */ /* 0x002fc60000000f00 */
[----:B------:R1:W-:Y:S01]  /*29a90*/  STL [R1+0x1968], R249 ;  /* 0x001968f901007387 */ /* 0x0003e20000100800 */
[----:B--2---:R-:W-:-:S03]  /*29aa0*/  IMAD.MOV.U32 R250, RZ, RZ, R29 ;  /* 0x000000fffffa7224 */ /* 0x004fc600078e001d */
[----:B------:R-:W-:Y:S01]  /*29ab0*/  LDS R37, [R0+0x12200] ;  /* 0x0122000000257984 */ /* 0x000fe20000000800 */
[----:B---3--:R-:W-:-:S03]  /*29ac0*/  IMAD.MOV.U32 R251, RZ, RZ, R30 ;  /* 0x000000fffffb7224 */ /* 0x008fc600078e001e */
[----:B------:R-:W2:Y:S01]  /*29ad0*/  LDS R39, [R0+0x13200] ;  /* 0x0132000000277984 */ /* 0x000ea20000000800 */
[----:B-1----:R-:W-:Y:S02]  /*29ae0*/  IMAD.MOV.U32 R249, RZ, RZ, R31 ;  /* 0x000000fffff97224 */ /* 0x002fe400078e001f */
[C---:B------:R-:W-:Y:S11]  /*29af0*/  HMMA.1688.F32.TF32 R28, R212.reuse, R6, R44 ;  /* 0x00000006d41c723c */ /* 0x040ff6000008102c */
[----:B------:R-:W-:Y:S11]  /*29b00*/  @!UPT UIADD3 URZ, URZ, URZ, URZ ;  /* 0x0000003f3f3ff290 */ /* 0x000ff6000fffe03f */
[----:B------:R-:W-:Y:S02]  /*29b10*/  @!UPT UIADD3 URZ, URZ, URZ, URZ ;  /* 0x0000003f3f3ff290 */ /* 0x000fe4000fffe03f */
[----:B------:R-:W-:Y:S01]  /*29b20*/  MOV R47, R28 ;  /* 0x0000001c002f7202 */ /* 0x000fe20000000f00 */
[----:B------:R-:W-:Y:S02]  /*29b30*/  IMAD.MOV.U32 R46, RZ, RZ, R29 ;  /* 0x000000ffff2e7224 */ /* 0x000fe400078e001d */
[----:B------:R-:W-:Y:S02]  /*29b40*/  IMAD.MOV.U32 R45, RZ, RZ, R30 ;  /* 0x000000ffff2d7224 */ /* 0x000fe400078e001e */
[----:B------:R-:W-:Y:S02]  /*29b50*/  IMAD.MOV.U32 R44, RZ, RZ, R31 ;  /* 0x000000ffff2c7224 */ /* 0x000fe400078e001f */
[C---:B------:R-:W-:Y:S01]  /*29b60*/  HMMA.1688.F32.TF32 R28, R212.reuse, R222, R48 ;  /* 0x000000ded41c723c */ /* 0x040fe20000081030 */
[----:B------:R-:W-:Y:S11]  /*29b70*/  STL.64 [R1+0x1c0], R32 ;  /* 0x0001c02001007387 */ /* 0x000ff60000100a00 */
[----:B------:R-:W-:Y:S11]  /*29b80*/  @!UPT UIADD3 URZ, URZ, URZ, URZ ;  /* 0x0000003f3f3ff290 */ /* 0x000ff6000fffe03f */
[----:B------:R-:W-:Y:S01]  /*29b90*/  @!UPT UIADD3 URZ, URZ, URZ, URZ ;  /* 0x0000003f3f3ff290 */ /* 0x000fe2000fffe03f */
[----:B------:R-:W-:Y:S01]  /*29ba0*/  MOV R51, R28 ;  /* 0x0000001c00337202 */ /* 0x000fe20000000f00 */
[----:B------:R-:W-:Y:S02]  /*29bb0*/  IMAD.MOV.U32 R50, RZ, RZ, R29 ;  /* 0x000000ffff327224 */ /* 0x000fe400078e001d */
[----:B------:R-:W-:Y:S02]  /*29bc0*/  IMAD.MOV.U32 R49, RZ, RZ, R30 ;  /* 0x000000ffff317224 */ /* 0x000fe400078e001e */
[----:B------:R-:W-:Y:S02]  /*29bd0*/  IMAD.MOV.U32 R48, RZ, RZ, R31 ;  /* 0x000000ffff307224 */ /* 0x000fe400078e001f */
[C---:B------:R-:W-:Y:S01]  /*29be0*/  HMMA.1688.F32.TF32 R28, R212.reuse, R226, R52 ;  /* 0x000000e2d41c723c */ /* 0x040fe20000081034 */
[----:B------:R1:W-:Y:S07]  /*29bf0*/  STL.64 [R1+0x1c8], R34 ;  /* 0x0001c82201007387 */ /* 0x0003ee0000100a00 */
[----:B-1----:R-:W-:Y:S01]  /*29c00*/  HMMA.1688.F32.TF32 R32, R212, R10, R40 ;  /* 0x0000000ad420723c */ /* 0x002fe20000081028 */
[----:B------:R-:W-:Y:S04]  /*29c10*/  LDS R40, [R3+0x12280] ;  /* 0x0122800003287984 */ /* 0x000fe80000000800 */
[----:B------:R-:W-:Y:S04]  /*29c20*/  LDS R42, [R3+0x13280] ;  /* 0x01328000032a7984 */ /* 0x000fe80000000800 */
[----:B------:R-:W-:Y:S07]  /*29c30*/  LDS R41, [R0+0x12280] ;  /* 0x0122800000297984 */ /* 0x000fee0000000800 */
[----:B------:R-:W-:Y:S01]  /*29c40*/  MOV R55, R28 ;  /* 0x0000001c00377202 */ /* 0x000fe20000000f00 */
[----:B------:R-:W-:Y:S01]  /*29c50*/  IMAD.MOV.U32 R54, RZ, RZ, R29 ;  /* 0x000000ffff367224 */ /* 0x000fe200078e001d */
[----:B------:R-:W1:Y:S01]  /*29c60*/  LDS R43, [R0+0x13280] ;  /* 0x01328000002b7984 */ /* 0x000e620000000800 */
[----:B------:R-:W-:-:S02]  /*29c70*/  IMAD.MOV.U32 R53, RZ, RZ, R30 ;  /* 0x000000ffff357224 */ /* 0x000fc400078e001e */
[----:B------:R-:W-:Y:S02]  /*29c80*/  IMAD.MOV.U32 R52, RZ, RZ, R31 ;  /* 0x000000ffff347224 */ /* 0x000fe400078e001f */
[C---:B------:R-:W-:Y:S01]  /*29c90*/  HMMA.1688.F32.TF32 R28, R216.reuse, R18, R60 ;  /* 0x00000012d81c723c */ /* 0x040fe2000008103c */
[----:B------:R-:W-:Y:S04]  /*29ca0*/  STL.64 [R1+0x1a0], R32 ;  /* 0x0001a02001007387 */ /* 0x000fe80000100a00 */
[----:B------:R3:W-:Y:S03]  /*29cb0*/  STL.64 [R1+0x1a8], R34 ;  /* 0x0001a82201007387 */ /* 0x0007e60000100a00 */
[C---:B---3--:R-:W-:Y:S11]  /*29cc0*/  HMMA.1688.F32.TF32 R32, R216.reuse, R14, R56 ;  /* 0x0000000ed820723c */ /* 0x048ff60000081038 */
[----:B------:R-:W-:Y:S05]  /*29cd0*/  @!UPT UIADD3 URZ, URZ, URZ, URZ ;  /* 0x0000003f3f3ff290 */ /* 0x000fea000fffe03f */
        /* <DEDUP_REMOVED lines=11> */
[----:B------:R-:W-:Y:S01]  /*29d90*/  HMMA.1688.F32.TF32 R28, R216, R22, R68 ;  /* 0x00000016d81c723c */ /* 0x000fe20000081044 */
[----:B------:R-:W-:Y:S11]  /*29da0*/  STL.64 [R1+0x150], R32 ;  /* 0x0001502001007387 */ /* 0x000ff60000100a00 */
[----:B------:R-:W-:Y:S11]  /*29db0*/  @!UPT UIADD3 URZ, URZ, URZ, URZ ;  /* 0x0000003f3f3ff290 */ /* 0x000ff6000fffe03f */
[----:B------:R-:W-:Y:S01]  /*29dc0*/  @!UPT UIADD3 URZ, URZ, URZ, URZ ;  /* 0x0000003f3f3ff290 */ /* 0x000fe2000fffe03f */
[----:B------:R-:W-:Y:S01]  /*29dd0*/  MOV R71, R28 ;  /* 0x0000001c00477202 */ /* 0x000fe20000000f00 */
[----:B------:R-:W-:Y:S02]  /*29de0*/  IMAD.MOV.U32 R70, RZ, RZ, R29 ;  /* 0x000000ffff467224 */ /* 0x000fe400078e001d */
[----:B------:R-:W-:Y:S02]  /*29df0*/  IMAD.MOV.U32 R69, RZ, RZ, R30 ;  /* 0x000000ffff457224 */ /* 0x000fe400078e001e */
[----:B------:R-:W-:Y:S01]  /*29e00*/  IMAD.MOV.U32 R68, RZ, RZ, R31 ;  /* 0x000000ffff447224 */ /* 0x000fe200078e001f */
[----:B--2---:R-:W-:Y:S01]  /*29e10*/  HMMA.1688.F32.TF32 R64, R36, R18, R88 ;  /* 0x000000122440723c */ /* 0x004fe20000081058 */
[----:B------:R-:W-:Y:S04]  /*29e20*/  LDS R32, [R3+0x12300] ;  /* 0x0123000003207984 */ /* 0x000fe80000000800 */
[----:B------:R-:W-:Y:S03]  /*29e30*/  LDS R33, [R0+0x12300] ;  /* 0x0123000000217984 */ /* 0x000fe60000000800 */
[C---:B------:R-:W-:Y:S01]  /*29e40*/  HMMA.1688.F32.TF32 R28, R216.reuse, R10, R72 ;  /* 0x0000000ad81c723c */ /* 0x040fe20000081048 */
[----:B------:R-:W-:Y:S04]  /*29e50*/  STL.64 [R1+0x158], R34 ;  /* 0x0001582201007387 */ /* 0x000fe80000100a00 */
[----:B------:R-:W-:Y:S03]  /*29e60*/  LDS R34, [R3+0x13300] ;  /* 0x0133000003227984 */ /* 0x000fe60000000800 */
[C---:B------:R-:W-:Y:S01]  /*29e70*/  HMMA.1688.F32.TF32 R196, R216.reuse, R226, R84 ;  /* 0x000000e2d8c4723c */ /* 0x040fe20000081054 */
[----:B------:R-:W2:Y:S11]  /*29e80*/  LDS R35, [R0+0x13300] ;  /* 0x0133000000237984 */ /* 0x000eb60000000800 */
[----:B------:R-:W-:Y:S03]  /*29e90*/  @!UPT UIADD3 URZ, URZ, URZ, URZ ;  /* 0x0000003f3f3ff290 */ /* 0x000fe6000fffe03f */
[----:B------:R3:W-:Y:S01]  /*29ea0*/  STL.64 [R1+0x110], R28 ;  /* 0x0001101c01007387 */ /* 0x0007e20000100a00 */
[----:B------:R-:W-:Y:S01]  /*29eb0*/  MOV R252, R30 ;  /* 0x0000001e00fc7202 */ /* 0x000fe20000000f00 */
        /* <DEDUP_REMOVED lines=8> */
[----:B------:R-:W-:Y:S08]  /*29f40*/  HMMA.1688.F32.TF32 R28, R216, R222, R80 ;  /* 0x000000ded81c723c */ /* 0x000ff00000081050 */
[C---:B------:R-:W-:Y:S08]  /*29f50*/  HMMA.1688.F32.TF32 R80, R36.reuse, R14, R192 ;  /* 0x0000000e2450723c */ /* 0x040ff000000810c0 */
[C---:B------:R-:W-:Y:S11]  /*29f60*/  HMMA.1688.F32.TF32 R84, R36.reuse, R26, R184 ;  /* 0x0000001a2454723c */ /* 0x040ff600000810b8 */
[----:B------:R-:W-:Y:S04]  /*29f70*/  @!UPT UIADD3 URZ, URZ, URZ, URZ ;  /* 0x0000003f3f3ff290 */ /* 0x000fe8000fffe03f */
[----:B------:R-:W-:Y:S04]  /*29f80*/  STL.64 [R1+0x350], R80 ;  /* 0x0003505001007387 */ /* 0x000fe80000100a00 */
[----:B------:R3:W-:Y:S04]  /*29f90*/  STL.64 [R1+0x358], R82 ;  /* 0x0003585201007387 */ /* 0x0007e80000100a00 */
[----:B------:R-:W-:Y:S04]  /*29fa0*/  STL.64 [R1+0x340], R64 ;  /* 0x0003404001007387 */ /* 0x000fe80000100a00 */
[----:B------:R4:W-:Y:S01]  /*29fb0*/  STL.64 [R1+0x348], R66 ;  /* 0x0003484201007387 */ /* 0x0009e20000100a00 */
[C---:B---3--:R-:W-:Y:S08]  /*29fc0*/  HMMA.1688.F32.TF32 R80, R36.reuse, R22, R92 ;  /* 0x000000162450723c */ /* 0x048ff0000008105c */
[C---:B----4-:R-:W-:Y:S01]  /*29fd0*/  HMMA.1688.F32.TF32 R64, R36.reuse, R10, R188 ;  /* 0x0000000a2440723c */ /* 0x050fe200000810bc */
[----:B------:R-:W-:Y:S04]  /*29fe0*/  STL.64 [R1+0x330], R84 ;  /* 0x0003305401007387 */ /* 0x000fe80000100a00 */
[----:B------:R3:W-:Y:S10]  /*29ff0*/  STL.64 [R1+0x338], R86 ;  /* 0x0003385601007387 */ /* 0x0007f40000100a00 */
[----:B------:R-:W-:Y:S04]  /*2a000*/  STL.64 [R1+0x320], R80 ;  /* 0x0003205001007387 */ /* 0x000fe80000100a00 */
[----:B------:R4:W-:Y:S01]  /*2a010*/  STL.64 [R1+0x328], R82 ;  /* 0x0003285201007387 */ /* 0x0009e20000100a00 */
[C---:B---3--:R-:W-:Y:S03]  /*2a020*/  HMMA.1688.F32.TF32 R84, R36.reuse, R6, R96 ;  /* 0x000000062454723c */ /* 0x048fe60000081060 */
[----:B------:R-:W-:Y:S04]  /*2a030*/  STL.64 [R1+0x310], R64 ;  /* 0x0003104001007387 */ /* 0x000fe80000100a00 */
[----:B------:R3:W-:Y:S01]  /*2a040*/  STL.64 [R1+0x318], R66 ;  /* 0x0003184201007387 */ /* 0x0007e20000100a00 */
[C---:B----4-:R-:W-:Y:S01]  /*2a050*/  HMMA.1688.F32.TF32 R80, R36.reuse, R222, R100 ;  /* 0x000000de2450723c */ /* 0x050fe20000081064 */
[----:B------:R-:W-:Y:S01]  /*2a060*/  IMAD.MOV.U32 R79, RZ, RZ, R28 ;  /* 0x000000ffff4f7224 */ /* 0x000fe200078e001c */
[----:B------:R-:W-:Y:S01]  /*2a070*/  MOV R77, R30 ;  /* 0x0000001e004d7202 */ /* 0x000fe20000000f00 */
[----:B------:R-:W-:Y:S01]  /*2a080*/  IMAD.MOV.U32 R78, RZ, RZ, R29 ;  /* 0x000000ffff4e7224 */ /* 0x000fe200078e001d */
[----:B------:R-:W-:Y:S04]  /*2a090*/  LDS R28, [R3+0x12380] ;  /* 0x01238000031c7984 */ /* 0x000fe80000000800 */
[----:B---3--:R-:W-:Y:S01]  /*2a0a0*/  HMMA.1688.F32.TF32 R64, R36, R226, R104 ;  /* 0x000000e22440723c */ /* 0x008fe20000081068 */
[----:B------:R-:W-:Y:S01]  /*2a0b0*/  IMAD.MOV.U32 R76, RZ, RZ, R31 ;  /* 0x000000ffff4c7224 */ /* 0x000fe200078e001f */
[----:B------:R-:W-:Y:S05]  /*2a0c0*/  LDS R30, [R3+0x13380] ;  /* 0x01338000031e7984 */ /* 0x000fea0000000800 */
[----:B------:R-:W-:Y:S01]  /*2a0d0*/  STL.64 [R1+0x300], R84 ;  /* 0x0003005401007387 */ /* 0x000fe20000100a00 */
[----:B-1----:R-:W-:Y:S03]  /*2a0e0*/  HMMA.1688.F32.TF32 R36, R40, R14, R108 ;  /* 0x0000000e2824723c */ /* 0x002fe6000008106c */
[----:B------:R-:W-:Y:S04]  /*2a0f0*/  STL.64 [R1+0x308], R86 ;  /* 0x0003085601007387 */ /* 0x000fe80000100a00 */
[----:B------:R-:W-:Y:S04]  /*2a100*/  LDS R29, [R0+0x12380] ;  /* 0x01238000001d7984 */ /* 0x000fe80000000800 */
[----:B------:R-:W-:Y:S04]  /*2a110*/  STL.64 [R1+0x2f0], R80 ;  /* 0x0002f05001007387 */ /* 0x000fe80000100a00 */
[----:B------:R-:W-:Y:S01]  /*2a120*/  STL.64 [R1+0x2f8], R82 ;  /* 0x0002f85201007387 */ /* 0x000fe20000100a00 */
[----:B------:R-:W-:-:S03]  /*2a130*/  IMAD.MOV.U32 R100, RZ, RZ, R67 ;  /* 0x000000ffff647224 */ /* 0x000fc600078e0043 */
[----:B------:R-:W3:Y:S04]  /*2a140*/  LDL R67, [R1+0x390] ;  /* 0x0003900001437983 */ /* 0x000ee80000100800 */
[----:B------:R-:W1:Y:S01]  /*2a150*/  LDS R31, [R0+0x13380] ;  /* 0x01338000001f7984 */ /* 0x000e620000000800 */
[----:B------:R-:W-:Y:S01]  /*2a160*/  IMAD.MOV.U32 R107, RZ, RZ, R36 ;  /* 0x000000ffff6b7224 */ /* 0x000fe200078e0024 */
[----:B------:R-:W-:Y:S01]  /*2a170*/  MOV R105, R38 ;  /* 0x0000002600697202 */ /* 0x000fe20000000f00 */
[----:B------:R-:W-:Y:S01]  /*2a180*/  IMAD.MOV.U32 R106, RZ, RZ, R37 ;  /* 0x000000ffff6a7224 */ /* 0x000fe200078e0025 */
[----:B--2---:R-:W-:Y:S01]  /*2a190*/  HMMA.1688.F32.TF32 R184, R32, R6, R160 ;  /* 0x0000000620b8723c */ /* 0x004fe200000810a0 */
[----:B------:R-:W-:Y:S01]  /*2a1a0*/  IMAD.MOV.U32 R104, RZ, RZ, R39 ;  /* 0x000000ffff687224 */ /* 0x000fe200078e0027 */
[----:B------:R-:W-:Y:S04]  /*2a1b0*/  LDS R96, [R3+0x14180] ;  /* 0x0141800003607984 */ /* 0x000fe80000000800 */
[----:B------:R-:W-:Y:S02]  /*2a1c0*/  LDS R98, [R3+0x15180] ;  /* 0x0151800003627984 */ /* 0x000fe40000000800 */
[C---:B------:R-:W-:Y:S02]  /*2a1d0*/  HMMA.1688.F32.TF32 R36, R40.reuse, R18, R112 ;  /* 0x000000122824723c */ /* 0x040fe40000081070 */
[----:B------:R-:W-:Y:S04]  /*2a1e0*/  LDS R97, [R0+0x14180] ;  /* 0x0141800000617984 */ /* 0x000fe80000000800 */
[----:B------:R-:W-:Y:S11]  /*2a1f0*/  LDS R99, [R0+0x15180] ;  /* 0x0151800000637984 */ /* 0x000ff60000000800 */
[----:B------:R-:W-:Y:S07]  /*2a200*/  @!UPT UIADD3 URZ, URZ, URZ, URZ ;  /* 0x0000003f3f3ff290 */ /* 0x000fee000fffe03f */
        /* <DEDUP_REMOVED lines=39> */
[----:B------:R-:W-:Y:S11]  /*2a480*/  HMMA.1688.F32.TF32 R36, R40, R226, R136 ;  /* 0x000000e22824723c */ /* 0x000ff60000081088 */
        /* <DEDUP_REMOVED lines=20> */
[----:B------:R-:W-:Y:S08]  /*2a5d0*/  HMMA.1688.F32.TF32 R36, R32, R26, R148 ;  /* 0x0000001a2024723c */ /* 0x000ff00000081094 */
[----:B-1----:R-:W-:Y:S11]  /*2a5e0*/  HMMA.1688.F32.TF32 R12, R28, R14, R172 ;  /* 0x0000000e1c0c723c */ /* 0x002ff600000810ac */
[----:B------:R-:W-:Y:S05]  /*2a5f0*/  @!UPT UIADD3 URZ, URZ, URZ, URZ ;  /* 0x0000003f3f3ff290 */ /* 0x000fea000fffe03f */
        /* <DEDUP_REMOVED lines=11> */
[----:B------:R-:W-:Y:S07]  /*2a6b0*/  HMMA.1688.F32.TF32 R36, R32, R10, R156 ;  /* 0x0000000a2024723c */ /* 0x000fee000008109c */
[----:B------:R-:W-:Y:S01]  /*2a6c0*/  IMAD.MOV.U32 R159, RZ, RZ, R12 ;  /* 0x000000ffff9f7224 */ /* 0x000fe200078e000c */
[----:B------:R-:W-:Y:S01]  /*2a6d0*/  MOV R157, R14 ;  /* 0x0000000e009d7202 */ /* 0x000fe20000000f00 */
[----:B------:R-:W-:-:S02]  /*2a6e0*/  IMAD.MOV.U32 R158, RZ, RZ, R13 ;  /* 0x000000ffff9e7224 */ /* 0x000fc400078e000d */
[----:B------:R-:W-:Y:S02]  /*2a6f0*/  IMAD.MOV.U32 R156, RZ, RZ, R15 ;  /* 0x000000ffff9c7224 */ /* 0x000fe400078e000f */
[C---:B------:R-:W-:Y:S01]  /*2a700*/  HMMA.1688.F32.TF32 R12, R28.reuse, R18, R176 ;  /* 0x000000121c0c723c */ /* 0x040fe200000810b0 */
[----:B---3--:R-:W-:Y:S07]  /*2a710*/  LDSM.16.M88.4 R16, [R67+0x46100] ;  /* 0x046100004310783b */ /* 0x008fee0000000200 */
[----:B------:R-:W-:Y:S01]  /*2a720*/  HMMA.1688.F32.TF32 R212, R28, R10, R228 ;  /* 0x0000000a1cd4723c */ /* 0x000fe200000810e4 */
[----:B------:R-:W1:Y:S02]  /*2a730*/  LDSM.16.M88.4 R8, [R67+0x42100] ;  /* 0x042100004308783b */ /* 0x000e640000000200 */
[----:B------:R-:W-:Y:S01]  /*2a740*/  IMAD.MOV.U32 R151, RZ, RZ, R36 ;  /* 0x000000ffff977224 */ /* 0x000fe200078e0024 */
[----:B------:R-:W-:Y:S01]  /*2a750*/  MOV R149, R38 ;  /* 0x0000002600957202 */ /* 0x000fe20000000f00 */
[----:B------:R-:W-:-:S03]  /*2a760*/  IMAD.MOV.U32 R150, RZ, RZ, R37 ;  /* 0x000000ffff967224 */ /* 0x000fc600078e0025 */
[----:B------:R-:W-:Y:S01]  /*2a770*/  HMMA.1688.F32.TF32 R208, R28, R22, R204 ;  /* 0x000000161cd0723c */ /* 0x000fe200000810cc */
[----:B------:R-:W-:Y:S01]  /*2a780*/  LDSM.16.M88.4 R20, [R67+0x48100] ;  /* 0x048100004314783b */ /* 0x000fe20000000200 */
[----:B------:R-:W-:-:S06]  /*2a790*/  IMAD.MOV.U32 R148, RZ, RZ, R39 ;  /* 0x000000ffff947224 */ /* 0x000fcc00078e0027 */
[----:B------:R-:W-:Y:S01]  /*2a7a0*/  IMAD.MOV.U32 R163, RZ, RZ, R12 ;  /* 0x000000ffffa37224 */ /* 0x000fe200078e000c */
[----:B------:R-:W-:Y:S01]  /*2a7b0*/  MOV R161, R14 ;  /* 0x0000000e00a17202 */ /* 0x000fe20000000f00 */
[----:B------:R-:W-:Y:S02]  /*2a7c0*/  IMAD.MOV.U32 R162, RZ, RZ, R13 ;  /* 0x000000ffffa27224 */ /* 0x000fe400078e000d */
[----:B------:R-:W-:Y:S02]  /*2a7d0*/  IMAD.MOV.U32 R160, RZ, RZ, R15 ;  /* 0x000000ffffa07224 */ /* 0x000fe400078e000f */
[----:B------:R-:W2:Y:S01]  /*2a7e0*/  LDSM.16.M88.4 R12, [R67+0x44100] ;  /* 0x04410000430c783b */ /* 0x000ea20000000200 */
[----:B------:R-:W-:Y:S03]  /*2a7f0*/  HMMA.1688.F32.TF32 R240, R28, R26, R180 ;  /* 0x0000001a1cf0723c */ /* 0x000fe600000810b4 */
[----:B------:R-:W3:Y:S05]  /*2a800*/  LDSM.16.M88.4 R24, [R67+0x4a100] ;  /* 0x04a100004318783b */ /* 0x000eea0000000200 */
[C---:B------:R-:W-:Y:S08]  /*2a810*/  HMMA.1688.F32.TF32 R188, R32.reuse, R222, R164 ;  /* 0x000000de20bc723c */ /* 0x040ff000000810a4 */
[----:B------:R-:W-:Y:S08]  /*2a820*/  HMMA.1688.F32.TF32 R36, R32, R226, R168 ;  /* 0x000000e22024723c */ /* 0x000ff000000810a8 */
[C---:B------:R-:W-:Y:S01]  /*2a830*/  HMMA.1688.F32.TF32 R216, R28.reuse, R6, R232 ;  /* 0x000000061cd8723c */ /* 0x040fe200000810e8 */
[----:B------:R-:W-:Y:S04]  /*2a840*/  STL.64 [R1+0x1950], R186 ;  /* 0x001950ba01007387 */ /* 0x000fe80000100a00 */
[----:B------:R-:W-:Y:S03]  /*2a850*/  LDSM.16.M88.4 R32, [R67+0x4e100] ;  /* 0x04e100004320783b */ /* 0x000fe60000000200 */
[C---:B------:R-:W-:Y:S08]  /*2a860*/  HMMA.1688.F32.TF32 R220, R28.reuse, R222, R236 ;  /* 0x000000de1cdc723c */ /* 0x040ff000000810ec */
[----:B------:R-:W-:Y:S01]  /*2a870*/  HMMA.1688.F32.TF32 R224, R28, R226, R200 ;  /* 0x000000e21ce0723c */ /* 0x000fe200000810c8 */
[----:B------:R-:W4:Y:S04]  /*2a880*/  LDSM.16.M88.4 R28, [R67+0x4c100] ;  /* 0x04c10000431c783b */ /* 0x000f280000000200 */
[----:B------:R1:W-:Y:S01]  /*2a890*/  STL.64 [R1+0x1948], R184 ;  /* 0x001948b801007387 */ /* 0x0003e20000100a00 */
[----:B------:R-:W-:Y:S01]  /*2a8a0*/  IMAD.MOV.U32 R155, RZ, RZ, R36 ;  /* 0x000000ffff9b7224 */ /* 0x000fe200078e0024 */
[----:B------:R-:W-:Y:S01]  /*2a8b0*/  MOV R153, R38 ;  /* 0x0000002600997202 */ /* 0x000fe20000000f00 */
[----:B------:R-:W-:Y:S01]  /*2a8c0*/  IMAD.MOV.U32 R154, RZ, RZ, R37 ;  /* 0x000000ffff9a7224 */ /* 0x000fe200078e0025 */
[----:B------:R-:W-:Y:S01]  /*2a8d0*/  LDS R36, [R3+0x14000] ;  /* 0x0140000003247984 */ /* 0x000fe20000000800 */
[----:B------:R-:W-:-:S03]  /*2a8e0*/  IMAD.MOV.U32 R152, RZ, RZ, R39 ;  /* 0x000000ffff987224 */ /* 0x000fc600078e0027 */
[----:B------:R-:W-:Y:S04]  /*2a8f0*/  LDS R38, [R3+0x15000] ;  /* 0x0150000003267984 */ /* 0x000fe80000000800 */
[----:B------:R-:W-:Y:S04]  /*2a900*/  STL [R1+0x1940], R221 ;  /* 0x001940dd01007387 */ /* 0x000fe80000100800 */
[----:B------:R-:W-:Y:S04]  /*2a910*/  STL [R1+0x193c], R222 ;  /* 0x00193cde01007387 */ /* 0x000fe80000100800 */
[----:B------:R-:W-:Y:S04]  /*2a920*/  STL [R1+0x1938], R223 ;  /* 0x001938df01007387 */ /* 0x000fe80000100800 */
[----:B------:R-:W-:Y:S04]  /*2a930*/  STL [R1+0x1934], R227 ;  /* 0x001934e301007387 */ /* 0x000fe80000100800 */
[----:B-1----:R-:W-:Y:S04]  /*2a940*/  STL [R1+0x1930], R11 ;  /* 0x0019300b01007387 */ /* 0x002fe80000100800 */
[----:B--2---:R-:W-:Y:S04]  /*2a950*/  STL [R1+0x192c], R14 ;  /* 0x00192c0e01007387 */ /* 0x004fe80000100800 */
[----:B------:R-:W-:Y:S04]  /*2a960*/  STL [R1+0x1928], R15 ;  /* 0x0019280f01007387 */ /* 0x000fe80000100800 */
[----:B------:R-:W-:Y:S04]  /*2a970*/  STL [R1+0x191c], R18 ;  /* 0x00191c1201007387 */ /* 0x000fe80000100800 */
[----:B------:R-:W-:Y:S04]  /*2a980*/  STL [R1+0x1918], R19 ;  /* 0x0019181301007387 */ /* 0x000fe80000100800 */
[----:B------:R-:W-:Y:S04]  /*2a990*/  STL [R1+0x1910], R22 ;  /* 0x0019101601007387 */ /* 0x000fe80000100800 */
[----:B------:R-:W-:Y:S04]  /*2a9a0*/  STL [R1+0x190c], R23 ;  /* 0x00190c1701007387 */ /* 0x000fe80000100800 */
[----:B---3--:R-:W-:Y:S04]  /*2a9b0*/  STL [R1+0x1904], R26 ;  /* 0x0019041a01007387 */ /* 0x008fe80000100800 */
[----:B------:R-:W-:Y:S04]  /*2a9c0*/  STL [R1+0x1900], R27 ;  /* 0x0019001b01007387 */ /* 0x000fe80000100800 */
[----:B----4-:R-:W-:Y:S04]  /*2a9d0*/  STL [R1+0x1914], R30 ;  /* 0x0019141e01007387 */ /* 0x010fe80000100800 */
[----:B------:R-:W-:Y:S04]  /*2a9e0*/  STL [R1+0x1908], R31 ;  /* 0x0019081f01007387 */ /* 0x000fe80000100800 */
        /* <DEDUP_REMOVED lines=28> */
[----:B------:R-:W-:Y:S04]  /*2abb0*/  LDS R37, [R0+0x14000] ;  /* 0x0140000000257984 */ /* 0x000fe80000000800 */
[----:B------:R-:W2:Y:S04]  /*2abc0*/  LDS R39, [R0+0x15000] ;  /* 0x0150000000277984 */ /* 0x000ea80000000800 */
[----:B------:R-:W-:Y:S04]  /*2abd0*/  STL [R1+0x1924], R34 ;  /* 0x0019242201007387 */ /* 0x000fe80000100800 */
[----:B------:R-:W-:Y:S04]  /*2abe0*/  STL [R1+0x1920], R35 ;  /* 0x0019202301007387 */ /* 0x000fe80000100800 */
[----:B------:R-:W1:Y:S01]  /*2abf0*/  LDSM.16.M88.4 R4, [R67+0x40100] ;  /* 0x040100004304783b */ /* 0x000e620000000200 */
[----:B------:R-:W-:Y:S01]  /*2ac00*/  IMAD.MOV.U32 R103, RZ, RZ, R64 ;  /* 0x000000ffff677224 */ /* 0x000fe200078e0040 */
[----:B------:R-:W-:Y:S01]  /*2ac10*/  MOV R101, R66 ;  /* 0x0000004200657202 */ /* 0x000fe20000000f00 */
[----:B------:R-:W-:Y:S01]  /*2ac20*/  IMAD.MOV.U32 R102, RZ, RZ, R65 ;  /* 0x000000ffff667224 */ /* 0x000fe200078e0041 */
[----:B------:R-:W-:Y:S04]  /*2ac30*/  LDS R64, [R3+0x14100] ;  /* 0x0141000003407984 */ /* 0x000fe80000000800 */
[----:B------:R-:W-:Y:S04]  /*2ac40*/  LDS R66, [R3+0x15100] ;  /* 0x0151000003427984 */ /* 0x000fe80000000800 */
[----:B------:R-:W-:Y:S04]  /*2ac50*/  LDS R65, [R0+0x14100] ;  /* 0x0141000000417984 */ /* 0x000fe80000000800 */
[----:B------:R-:W1:Y:S01]  /*2ac60*/  LDS R67, [R0+0x15100] ;  /* 0x0151000000437984 */ /* 0x000e620000000800 */
        /* <DEDUP_REMOVED lines=9> */
[----:B------:R-:W-:Y:S01]  /*2ad00*/  @!UPT UIADD3 URZ, URZ, URZ, URZ ;  /* 0x0000003f3f3ff290 */ /* 0x000fe2000fffe03f */
[----:B------:R-:W-:Y:S01]  /*2ad10*/  STL [R1+0xa4], R41 ;  /* 0x0000a42901007387 */ /* 0x000fe20000100800 */
[----:B------:R-:W-:Y:S02]  /*2ad20*/  IMAD.MOV.U32 R11, RZ, RZ, R40 ;  /* 0x000000ffff0b7224 */ /* 0x000fe400078e0028 */
[----:B------:R-:W-:Y:S01]  /*2ad30*/  IMAD.MOV.U32 R14, RZ, RZ, R43 ;  /* 0x000000ffff0e7224 */ /* 0x000fe200078e002b */
[----:B------:R4:W-:Y:S02]  /*2ad40*/  STL [R1+0xa8], R42 ;  /* 0x0000a82a01007387 */ /* 0x0009e40000100800 */
[----:B----4-:R-:W-:Y:S01]  /*2ad50*/  HMMA.1688.F32.TF32 R40, R36, R20, R88 ;  /* 0x000000142428723c */ /* 0x010fe20000081058 */
[----:B------:R-:W-:Y:S11]  /*2ad60*/  IMAD.MOV.U32 R95, RZ, RZ, R76 ;  /* 0x000000ffff5f7224 */ /* 0x000ff600078e004c */
[----:B------:R-:W-:Y:S11]  /*2ad70*/  @!UPT UIADD3 URZ, URZ, URZ, URZ ;  /* 0x0000003f3f3ff290 */ /* 0x000ff6000fffe03f */
[----:B------:R-:W-:Y:S01]  /*2ad80*/  STL [R1+0x94], R41 ;  /* 0x0000942901007387 */ /* 0x000fe20000100800 */
[----:B------:R-:W-:-:S03]  /*2ad90*/  MOV R15, R40 ;  /* 0x00000028000f7202 */ /* 0x000fc60000000f00 */
[----:B------:R2:W-:Y:S02]  /*2ada0*/  STL.64 [R1+0x98], R42 ;  /* 0x0000982a01007387 */ /* 0x0005e40000100a00 */
[----:B--2---:R-:W-:Y:S01]  /*2adb0*/  HMMA.1688.F32.TF32 R40, R36, R24, R84 ;  /* 0x000000182428723c */ /* 0x004fe20000081054 */
[----:B------:R-:W-:Y:S01]  /*2adc0*/  IMAD.MOV.U32 R94, RZ, RZ, R77 ;  /* 0x000000ffff5e7224 */ /* 0x000fe200078e004d */
[----:B------:R-:W-:Y:S01]  /*2add0*/  MOV R76, R63 ;  /* 0x0000003f004c7202 */ /* 0x000fe20000000f00 */
[----:B------:R-:W-:Y:S01]  /*2ade0*/  IMAD.MOV.U32 R93, RZ, RZ, R78 ;  /* 0x000000ffff5d7224 */ /* 0x000fe200078e004e */
[----:B------:R-:W-:Y:S01]  /*2adf0*/  MOV R92, R79 ;  /* 0x0000004f005c7202 */ /* 0x000fe20000000f00 */
[----:B------:R-:W-:Y:S02]  /*2ae00*/  IMAD.MOV.U32 R77, RZ, RZ, R62 ;  /* 0x000000ffff4d7224 */ /* 0x000fe400078e003e */
[----:B------:R-:W-:Y:S01]  /*2ae10*/  IMAD.MOV.U32 R63, RZ, RZ, R48 ;  /* 0x000000ffff3f7224 */ /* 0x000fe200078e0030 */
[----:B------:R-:W-:Y:S01]  /*2ae20*/  MOV R48, R248 ;  /* 0x000000f800307202 */ /* 0x000fe20000000f00 */
[----:B------:R-:W-:-:S02]  /*2ae30*/  IMAD.MOV.U32 R78, RZ, RZ, R61 ;  /* 0x000000ffff4e7224 */ /* 0x000fc400078e003d */
[----:B------:R-:W-:Y:S02]  /*2ae40*/  IMAD.MOV.U32 R62, RZ, RZ, R49 ;  /* 0x000000ffff3e7224 */ /* 0x000fe400078e0031 */
[----:B------:R-:W-:Y:S01]  /*2ae50*/  IMAD.MOV.U32 R79, RZ, RZ, R60 ;  /* 0x000000ffff4f7224 */ /* 0x000fe200078e003c */
[----:B------:R-:W-:Y:S01]  /*2ae60*/  MOV R60, R51 ;  /* 0x00000033003c7202 */ /* 0x000fe20000000f00 */
[----:B------:R-:W-:Y:S02]  /*2ae70*/  IMAD.MOV.U32 R61, RZ, RZ, R50 ;  /* 0x000000ffff3d7224 */ /* 0x000fe400078e0032 */
[----:B------:R-:W-:Y:S02]  /*2ae80*/  IMAD.MOV.U32 R49, RZ, RZ, R250 ;  /* 0x000000ffff317224 */ /* 0x000fe400078e00fa */
[----:B------:R-:W-:-:S04]  /*2ae90*/  IMAD.MOV.U32 R50, RZ, RZ, R251 ;  /* 0x000000ffff327224 */ /* 0x000fc800078e00fb */
[----:B------:R2:W-:Y:S01]  /*2aea0*/  STL [R1+0x80], R40 ;  /* 0x0000802801007387 */ /* 0x0005e20000100800 */
[----:B------:R-:W-:-:S03]  /*2aeb0*/  IMAD.MOV.U32 R51, RZ, RZ, R249 ;  /* 0x000000ffff337224 */ /* 0x000fc600078e00f9 */
[----:B------:R-:W3:Y:S04]  /*2aec0*/  LDL.LU R248, [R1+0x1974] ;  /* 0x0019740001f87983 */ /* 0x000ee80000300800 */
[----:B------:R-:W4:Y:S04]  /*2aed0*/  LDL.LU R250, [R1+0x1970] ;  /* 0x0019700001fa7983 */ /* 0x000f280000300800 */
[----:B------:R-:W4:Y:S04]  /*2aee0*/  LDL.LU R251, [R1+0x196c] ;  /* 0x00196c0001fb7983 */ /* 0x000f280000300800 */
[----:B------:R-:W4:Y:S01]  /*2aef0*/  LDL.LU R249, [R1+0x1968] ;  /* 0x0019680001f97983 */ /* 0x000f220000300800 */
[----:B------:R-:W-:-:S02]  /*2af00*/  IMAD.MOV.U32 R34, RZ, RZ, R41 ;  /* 0x000000ffff227224 */ /* 0x000fc400078e0029 */
[----:B------:R-:W-:Y:S02]  /*2af10*/  IMAD.MOV.U32 R35, RZ, RZ, R42 ;  /* 0x000000ffff237224 */ /* 0x000fe400078e002a */
[----:B------:R-:W-:Y:S02]  /*2af20*/  IMAD.MOV.U32 R18, RZ, RZ, R43 ;  /* 0x000000ffff127224 */ /* 0x000fe400078e002b */
[----:B--2---:R-:W-:Y:S01]  /*2af30*/  HMMA.1688.F32.TF32 R40, R36, R28, R80 ;  /* 0x0000001c2428723c */ /* 0x004fe20000081050 */
[----:B------:R-:W-:Y:S01]  /*2af40*/  IMAD.MOV.U32 R91, RZ, RZ, R72 ;  /* 0x000000ffff5b7224 */ /* 0x000fe200078e0048 */
[----:B------:R-:W-:Y:S01]  /*2af50*/  MOV R72, R59 ;  /* 0x0000003b00487202 */ /* 0x000fe20000000f00 */
[----:B------:R-:W-:Y:S01]  /*2af60*/  IMAD.MOV.U32 R90, RZ, RZ, R73 ;  /* 0x000000ffff5a7224 */ /* 0x000fe200078e0049 */
[----:B------:R-:W-:Y:S01]  /*2af70*/  MOV R88, R75 ;  /* 0x0000004b00587202 */ /* 0x000fe20000000f00 */
[----:B------:R-:W-:Y:S02]  /*2af80*/  IMAD.MOV.U32 R89, RZ, RZ, R74 ;  /* 0x000000ffff597224 */ /* 0x000fe400078e004a */
[----:B------:R-:W-:-:S02]  /*2af90*/  IMAD.MOV.U32 R73, RZ, RZ, R58 ;  /* 0x000000ffff497224 */ /* 0x000fc400078e003a */
[----:B------:R-:W-:Y:S02]  /*2afa0*/  IMAD.MOV.U32 R59, RZ, RZ, R44 ;  /* 0x000000ffff3b7224 */ /* 0x000fe400078e002c */
[----:B------:R-:W-:Y:S01]  /*2afb0*/  IMAD.MOV.U32 R74, RZ, RZ, R57 ;  /* 0x000000ffff4a7224 */ /* 0x000fe200078e0039 */
[----:B------:R-:W2:Y:S01]  /*2afc0*/  LDL.LU R44, [R1+0x1c0] ;  /* 0x0001c000012c7983 */ /* 0x000ea20000300800 */
[----:B------:R-:W-:Y:S02]  /*2afd0*/  IMAD.MOV.U32 R58, RZ, RZ, R45 ;  /* 0x000000ffff3a7224 */ /* 0x000fe400078e002d */
[----:B------:R-:W-:Y:S01]  /*2afe0*/  IMAD.MOV.U32 R75, RZ, RZ, R56 ;  /* 0x000000ffff4b7224 */ /* 0x000fe200078e0038 */
[----:B------:R-:W2:Y:S01]  /*2aff0*/  LDL.LU R45, [R1+0x1c4] ;  /* 0x0001c400012d7983 */ /* 0x000ea20000300800 */
[----:B------:R-:W-:Y:S01]  /*2b000*/  IMAD.MOV.U32 R57, RZ, RZ, R46 ;  /* 0x000000ffff397224 */ /* 0x000fe200078e002e */
[----:B------:R-:W-:Y:S02]  /*2b010*/  MOV R56, R47 ;  /* 0x0000002f00387202 */ /* 0x000fe40000000f00 */
[----:B------:R-:W2:Y:S04]  /*2b020*/  LDL.LU R46, [R1+0x1c8] ;  /* 0x0001c800012e7983 */ /* 0x000ea80000300800 */
[----:B------:R-:W2:Y:S04]  /*2b030*/  LDL.LU R47, [R1+0x1cc] ;  /* 0x0001cc00012f7983 */ /* 0x000ea80000300800 */
[----:B------:R-:W2:Y:S04]  /*2b040*/  LDL.LU R172, [R1] ;  /* 0x0000000001ac7983 */ /* 0x000ea80000300800 */
[----:B------:R-:W2:Y:S04]  /*2b050*/  LDL.LU R173, [R1+0x4] ;  /* 0x0000040001ad7983 */ /* 0x000ea80000300800 */
[----:B------:R-:W2:Y:S04]  /*2b060*/  LDL.LU R174, [R1+0x8] ;  /* 0x0000080001ae7983 */ /* 0x000ea80000300800 */
[----:B------:R-:W2:Y:S04]  /*2b070*/  LDL.LU R175, [R1+0xc] ;  /* 0x00000c0001af7983 */ /* 0x000ea80000300800 */
[----:B------:R-:W2:Y:S04]  /*2b080*/  LDL.LU R176, [R1+0x10] ;  /* 0x0000100001b07983 */ /* 0x000ea80000300800 */
[----:B------:R-:W2:Y:S04]  /*2b090*/  LDL.LU R177, [R1+0x14] ;  /* 0x0000140001b17983 */ /* 0x000ea80000300800 */
        /* <DEDUP_REMOVED lines=8> */
[----:B------:R-:W2:Y:S04]  /*2b120*/  LDL.LU R206, [R1+0x38] ;  /* 0x0000380001ce7983 */ /* 0x000ea80000300800 */
[----:B------:R-:W2:Y:S01]  /*2b130*/  LDL.LU R207, [R1+0x3c] ;  /* 0x00003c0001cf7983 */ /* 0x000ea20000300800 */
[----:B---3--:R-:W-:-:S03]  /*2b140*/  IMAD.MOV.U32 R43, RZ, RZ, R248 ;  /* 0x000000ffff2b7224 */ /* 0x008fc600078e00f8 */
[----:B------:R-:W3:Y:S01]  /*2b150*/  LDL.LU R248, [R1+0x60] ;  /* 0x0000600001f87983 */ /* 0x000ee20000300800 */
[----:B----4-:R-:W-:Y:S01]  /*2b160*/  IMAD.MOV.U32 R41, RZ, RZ, R250 ;  /* 0x000000ffff297224 */ /* 0x010fe200078e00fa */
[----:B------:R-:W-:Y:S01]  /*2b170*/  MOV R40, R251 ;  /* 0x000000fb00287202 */ /* 0x000fe20000000f00 */
[----:B------:R-:W-:Y:S02]  /*2b180*/  IMAD.MOV.U32 R42, RZ, RZ, R249 ;  /* 0x000000ffff2a7224 */ /* 0x000fe400078e00f9 */
[----:B------:R-:W3:Y:S04]  /*2b190*/  LDL.LU R249, [R1+0x64] ;  /* 0x0000640001f97983 */ /* 0x000ee80000300800 */
[----:B------:R-:W3:Y:S04]  /*2b1a0*/  LDL.LU R250, [R1+0x68] ;  /* 0x0000680001fa7983 */ /* 0x000ee80000300800 */
[----:B------:R-:W3:Y:S01]  /*2b1b0*/  LDL.LU R251, [R1+0x6c] ;  /* 0x00006c0001fb7983 */ /* 0x000ee20000300800 */
[----:B-1----:R-:W-:Y:S03]  /*2b1c0*/  HMMA.1688.F32.TF32 R164, R36, R4, R164 ;  /* 0x0000000424a4723c */ /* 0x002fe600000810a4 */
[----:B------:R-:W4:Y:S04]  /*2b1d0*/  LDL.LU R200, [R1+0x50] ;  /* 0x0000500001c87983 */ /* 0x000f280000300800 */
[----:B------:R-:W4:Y:S04]  /*2b1e0*/  LDL.LU R201, [R1+0x54] ;  /* 0x0000540001c97983 */ /* 0x000f280000300800 */
[----:B------:R-:W4:Y:S04]  /*2b1f0*/  LDL.LU R202, [R1+0x58] ;  /* 0x0000580001ca7983 */ /* 0x000f280000300800 */
[----:B------:R-:W4:Y:S04]  /*2b200*/  LDL.LU R203, [R1+0x5c] ;  /* 0x00005c0001cb7983 */ /* 0x000f280000300800 */
[----:B------:R-:W2:Y:S04]  /*2b210*/  LDL.LU R228, [R1+0x40] ;  /* 0x0000400001e47983 */ /* 0x000ea80000300800 */
[----:B------:R-:W2:Y:S04]  /*2b220*/  LDL.LU R229, [R1+0x44] ;  /* 0x0000440001e57983 */ /* 0x000ea80000300800 */
[----:B------:R-:W2:Y:S04]  /*2b230*/  LDL.LU R230, [R1+0x48] ;  /* 0x0000480001e67983 */ /* 0x000ea80000300800 */
[----:B------:R-:W2:Y:S01]  /*2b240*/  LDL.LU R231, [R1+0x4c] ;  /* 0x00004c0001e77983 */ /* 0x000ea20000300800 */
[----:B------:R-:W-:Y:S01]  /*2b250*/  IMAD.MOV.U32 R239, RZ, RZ, R164 ;  /* 0x000000ffffef7224 */ /* 0x000fe200078e00a4 */
[----:B------:R-:W-:Y:S01]  /*2b260*/  MOV R237, R166 ;  /* 0x000000a600ed7202 */ /* 0x000fe20000000f00 */
[----:B------:R-:W-:Y:S01]  /*2b270*/  IMAD.MOV.U32 R238, RZ, RZ, R165 ;  /* 0x000000ffffee7224 */ /* 0x000fe200078e00a5 */
[----:B------:R-:W2:Y:S01]  /*2b280*/  LDL.LU R180, [R1+0x20] ;  /* 0x0000200001b47983 */ /* 0x000ea20000300800 */
[----:B------:R-:W-:-:S02]  /*2b290*/  IMAD.MOV.U32 R236, RZ, RZ, R167 ;  /* 0x000000ffffec7224 */ /* 0x000fc400078e00a7 */
[----:B------:R-:W-:Y:S01]  /*2b2a0*/  HMMA.1688.F32.TF32 R164, R36, R8, R184 ;  /* 0x0000000824a4723c */ /* 0x000fe200000810b8 */
[----:B------:R-:W2:Y:S04]  /*2b2b0*/  LDL.LU R181, [R1+0x24] ;  /* 0x0000240001b57983 */ /* 0x000ea80000300800 */
[----:B------:R-:W2:Y:S04]  /*2b2c0*/  LDL.LU R182, [R1+0x28] ;  /* 0x0000280001b67983 */ /* 0x000ea80000300800 */
[----:B------:R-:W2:Y:S04]  /*2b2d0*/  LDL.LU R183, [R1+0x2c] ;  /* 0x00002c0001b77983 */ /* 0x000ea80000300800 */
[----:B------:R-:W2:Y:S04]  /*2b2e0*/  LDL.LU R168, [R1+0x260] ;  /* 0x0002600001a87983 */ /* 0x000ea80000300800 */
[----:B------:R-:W2:Y:S04]  /*2b2f0*/  LDL.LU R169, [R1+0x264] ;  /* 0x0002640001a97983 */ /* 0x000ea80000300800 */
[----:B------:R-:W2:Y:S03]  /*2b300*/  LDL.LU R170, [R1+0x268] ;  /* 0x0002680001aa7983 */ /* 0x000ea60000300800 */
[----:B------:R-:W-:Y:S01]  /*2b310*/  IMAD.MOV.U32 R235, RZ, RZ, R164 ;  /* 0x000000ffffeb7224 */ /* 0x000fe200078e00a4 */
[----:B------:R-:W2:Y:S01]  /*2b320*/  LDL.LU R171, [R1+0x26c] ;  /* 0x00026c0001ab7983 */ /* 0x000ea20000300800 */
[----:B------:R-:W-:Y:S01]  /*2b330*/  IMAD.MOV.U32 R234, RZ, RZ, R165 ;  /* 0x000000ffffea7224 */ /* 0x000fe200078e00a5 */
[----:B------:R-:W-:-:S02]  /*2b340*/  MOV R233, R166 ;  /* 0x000000a600e97202 */ /* 0x000fc40000000f00 */
[----:B------:R-:W2:Y:S01]  /*2b350*/  LDL.LU R164, [R1+0x250] ;  /* 0x0002500001a47983 */ /* 0x000ea20000300800 */
[----:B------:R-:W-:-:S03]  /*2b360*/  IMAD.MOV.U32 R232, RZ, RZ, R167 ;  /* 0x000000ffffe87224 */ /* 0x000fc600078e00a7 */
[----:B------:R-:W2:Y:S01]  /*2b370*/  LDL.LU R165, [R1+0x254] ;  /* 0x0002540001a57983 */ /* 0x000ea20000300800 */
[----:B------:R-:W-:-:S03]  /*2b380*/  IMAD.MOV.U32 R187, RZ, RZ, R52 ;  /* 0x000000ffffbb7224 */ /* 0x000fc600078e0034 */
[----:B------:R-:W2:Y:S01]  /*2b390*/  LDL.LU R166, [R1+0x258] ;  /* 0x0002580001a67983 */ /* 0x000ea20000300800 */
[----:B------:R-:W-:-:S03]  /*2b3a0*/  IMAD.MOV.U32 R186, RZ, RZ, R53 ;  /* 0x000000ffffba7224 */ /* 0x000fc600078e0035 */
[----:B------:R-:W2:Y:S01]  /*2b3b0*/  LDL.LU R167, [R1+0x25c] ;  /* 0x00025c0001a77983 */ /* 0x000ea20000300800 */
[----:B------:R-:W-:Y:S01]  /*2b3c0*/  IMAD.MOV.U32 R185, RZ, RZ, R54 ;  /* 0x000000ffffb97224 */ /* 0x000fe200078e0036 */
[----:B------:R-:W-:Y:S02]  /*2b3d0*/  MOV R184, R55 ;  /* 0x0000003700b87202 */ /* 0x000fe40000000f00 */
        /* <DEDUP_REMOVED lines=9> */
[----:B------:R-:W2:Y:S04]  /*2b470*/  LDL.LU R69, [R1+0x154] ;  /* 0x0001540001457983 */ /* 0x000ea80000300800 */
[----:B------:R-:W2:Y:S04]  /*2b480*/  LDL.LU R70, [R1+0x158] ;  /* 0x0001580001467983 */ /* 0x000ea80000300800 */
[----:B------:R-:W2:Y:S04]  /*2b490*/  LDL.LU R71, [R1+0x15c] ;  /* 0x00015c0001477983 */ /* 0x000ea80000300800 */
[----:B------:R-:W2:Y:S04]  /*2b4a0*/  LDL.LU R84, [R1+0x110] ;  /* 0x0001100001547983 */ /* 0x000ea80000300800 */
[----:B------:R-:W2:Y:S01]  /*2b4b0*/  LDL.LU R85, [R1+0x114] ;  /* 0x0001140001557983 */ /* 0x000ea20000300800 */
[----:B---3--:R-:W-:Y:S03]  /*2b4c0*/  HMMA.1688.F32.TF32 R36, R36, R32, R248 ;  /* 0x000000202424723c */ /* 0x008fe600000810f8 */
[----:B------:R-:W3:Y:S04]  /*2b4d0*/  LDL.LU.64 R250, [R1+0x1960] ;  /* 0x0019600001fa7983 */ /* 0x000ee80000300a00 */
[----:B------:R-:W3:Y:S01]  /*2b4e0*/  LDL.LU.64 R248, [R1+0x1958] ;  /* 0x0019580001f87983 */ /* 0x000ee20000300a00 */
[----:B------:R-:W-:Y:S01]  /*2b4f0*/  MOV R86, R252 ;  /* 0x000000fc00567202 */ /* 0x000fe20000000f00 */
[C---:B----4-:R-:W-:Y:S11]  /*2b500*/  HMMA.1688.F32.TF32 R200, R244.reuse, R4, R200 ;  /* 0x00000004f4c8723c */ /* 0x050ff600000810c8 */
[----:B------:R-:W-:Y:S04]  /*2b510*/  @!UPT UIADD3 URZ, URZ, URZ, URZ ;  /* 0x0000003f3f3ff290 */ /* 0x000fe8000fffe03f */
[----:B------:R-:W-:Y:S01]  /*2b520*/  IMAD.MOV.U32 R31, RZ, RZ, R36 ;  /* 0x000000ffff1f7224 */ /* 0x000fe200078e0024 */
[----:B------:R-:W-:Y:S01]  /*2b530*/  MOV R27, R38 ;  /* 0x00000026001b7202 */ /* 0x000fe20000000f00 */
[----:B------:R-:W-:Y:S02]  /*2b540*/  IMAD.MOV.U32 R26, RZ, RZ, R37 ;  /* 0x000000ffff1a7224 */ /* 0x000fe400078e0025 */
[----:B------:R-:W-:Y:S02]  /*2b550*/  IMAD.MOV.U32 R252, RZ, RZ, R39 ;  /* 0x000000fffffc7224 */ /* 0x000fe400078e0027 */
[C---:B--2---:R-:W-:Y:S01]  /*2b560*/  HMMA.1688.F32.TF32 R36, R244.reuse, R8, R228 ;  /* 0x00000008f424723c */ /* 0x044fe200000810e4 */
[----:B------:R-:W-:Y:S01]  /*2b570*/  IMAD.MOV.U32 R87, RZ, RZ, R2 ;  /* 0x000000ffff577224 */ /* 0x000fe200078e0002 */
[----:B------:R-:W-:Y:S04]  /*2b580*/  LDS R228, [R3+0x14380] ;  /* 0x0143800003e47984 */ /* 0x000fe80000000800 */
[----:B------:R-:W-:Y:S02]  /*2b590*/  LDS R230, [R3+0x15380] ;  /* 0x0153800003e67984 */ /* 0x000fe40000000800 */
[----:B------:R-:W-:Y:S02]  /*2b5a0*/  HMMA.1688.F32.TF32 R180, R244, R16, R180 ;  /* 0x00000010f4b4723c */ /* 0x000fe400000810b4 */
[----:B------:R-:W-:Y:S04]  /*2b5b0*/  LDS R229, [R0+0x14380] ;  /* 0x0143800000e57984 */ /* 0x000fe80000000800 */
[----:B------:R-:W1:Y:S09]  /*2b5c0*/  LDS R231, [R0+0x15380] ;  /* 0x0153800000e77984 */ /* 0x000e720000000800 */
[----:B------:R-:W-:Y:S01]  /*2b5d0*/  STL.64 [R1+0x40], R36 ;  /* 0x0000402401007387 */ /* 0x000fe20000100a00 */
[----:B------:R-:W-:-:S03]  /*2b5e0*/  IMAD.MOV.U32 R2, RZ, RZ, R39 ;  /* 0x000000ffff027224 */ /* 0x000fc600078e0027 */
[----:B------:R-:W-:Y:S04]  /*2b5f0*/  STL.64 [R1+0x50], R200 ;  /* 0x000050c801007387 */ /* 0x000fe80000100a00 */
[----:B------:R2:W-:Y:S04]  /*2b600*/  STL.64 [R1+0x58], R202 ;  /* 0x000058ca01007387 */ /* 0x0005e80000100a00 */
[----:B------:R4:W-:Y:S01]  /*2b610*/  STL [R1+0x48], R38 ;  /* 0x0000482601007387 */ /* 0x0009e20000100800 */
[C---:B--2---:R-:W-:Y:S08]  /*2b620*/  HMMA.1688.F32.TF32 R200, R244.reuse, R12, R204 ;  /* 0x0000000cf4c8723c */ /* 0x044ff000000810cc */
[----:B----4-:R-:W-:Y:S01]  /*2b630*/  HMMA.1688.F32.TF32 R36, R244, R20, R176 ;  /* 0x00000014f424723c */ /* 0x010fe200000810b0 */
[----:B------:R2:W-:Y:S11]  /*2b640*/  STL [R1+0x18e8], R2 ;  /* 0x0018e80201007387 */ /* 0x0005f60000100800 */
[----:B------:R-:W-:Y:S03]  /*2b650*/  @!UPT UIADD3 URZ, URZ, URZ, URZ ;  /* 0x0000003f3f3ff290 */ /* 0x000fe6000fffe03f */
[----:B------:R-:W-:Y:S04]  /*2b660*/  STL.64 [R1+0x30], R200 ;  /* 0x000030c801007387 */ /* 0x000fe80000100a00 */
[----:B------:R-:W-:Y:S04]  /*2b670*/  STL.64 [R1+0x38], R202 ;  /* 0x000038ca01007387 */ /* 0x000fe80000100a00 */
[----:B------:R-:W-:Y:S01]  /*2b680*/  STL.64 [R1+0x10], R36 ;  /* 0x0000102401007387 */ /* 0x000fe20000100a00 */
[----:B--2---:R-:W-:-:S03]  /*2b690*/  IMAD.MOV.U32 R2, RZ, RZ, R39 ;  /* 0x000000ffff027224 */ /* 0x004fc600078e0027 */
[----:B------:R-:W-:Y:S04]  /*2b6a0*/  STL.64 [R1+0x20], R180 ;  /* 0x000020b401007387 */ /* 0x000fe80000100a00 */
[----:B------:R-:W-:Y:S04]  /*2b6b0*/  STL.64 [R1+0x28], R182 ;  /* 0x000028b601007387 */ /* 0x000fe80000100a00 */
[----:B------:R2:W-:Y:S02]  /*2b6c0*/  STL [R1+0x18], R38 ;  /* 0x0000182601007387 */ /* 0x0005e40000100800 */
[----:B--2---:R-:W-:Y:S01]  /*2b6d0*/  HMMA.1688.F32.TF32 R36, R244, R24, R172 ;  /* 0x00000018f424723c */ /* 0x004fe200000810ac */
[----:B------:R-:W-:Y:S01]  /*2b6e0*/  MOV R180, R151 ;  /* 0x0000009700b47202 */ /* 0x000fe20000000f00 */
[----:B------:R-:W-:-:S02]  /*2b6f0*/  IMAD.MOV.U32 R181, RZ, RZ, R150 ;  /* 0x000000ffffb57224 */ /* 0x000fc400078e0096 */
[----:B------:R-:W-:Y:S02]  /*2b700*/  IMAD.MOV.U32 R151, RZ, RZ, R116 ;  /* 0x000000ffff977224 */ /* 0x000fe400078e0074 */
[----:B------:R-:W-:Y:S02]  /*2b710*/  IMAD.MOV.U32 R182, RZ, RZ, R149 ;  /* 0x000000ffffb67224 */ /* 0x000fe400078e0095 */
[----:B------:R-:W-:Y:S01]  /*2b720*/  IMAD.MOV.U32 R150, RZ, RZ, R117 ;  /* 0x000000ffff967224 */ /* 0x000fe200078e0075 */
[----:B------:R-:W-:Y:S01]  /*2b730*/  MOV R176, R147 ;  /* 0x0000009300b07202 */ /* 0x000fe20000000f00 */
[----:B------:R-:W-:Y:S01]  /*2b740*/  IMAD.MOV.U32 R183, RZ, RZ, R148 ;  /* 0x000000ffffb77224 */ /* 0x000fe200078e0094 */
[----:B------:R-:W-:Y:S01]  /*2b750*/  MOV R148, R119 ;  /* 0x0000007700947202 */ /* 0x000fe20000000f00 */
[----:B------:R-:W-:Y:S02]  /*2b760*/  IMAD.MOV.U32 R149, RZ, RZ, R118 ;  /* 0x000000ffff957224 */ /* 0x000fe400078e0076 */
[----:B------:R-:W-:-:S02]  /*2b770*/  IMAD.MOV.U32 R177, RZ, RZ, R146 ;  /* 0x000000ffffb17224 */ /* 0x000fc400078e0092 */
[----:B------:R-:W-:Y:S02]  /*2b780*/  IMAD.MOV.U32 R147, RZ, RZ, R112 ;  /* 0x000000ffff937224 */ /* 0x000fe400078e0070 */
[----:B------:R-:W-:Y:S02]  /*2b790*/  IMAD.MOV.U32 R178, RZ, RZ, R145 ;  /* 0x000000ffffb27224 */ /* 0x000fe400078e0091 */
[----:B------:R-:W-:Y:S02]  /*2b7a0*/  IMAD.MOV.U32 R146, RZ, RZ, R113 ;  /* 0x000000ffff927224 */ /* 0x000fe400078e0071 */
[----:B------:R-:W-:Y:S01]  /*2b7b0*/  IMAD.MOV.U32 R179, RZ, RZ, R144 ;  /* 0x000000ffffb37224 */ /* 0x000fe200078e0090 */
[----:B------:R-:W-:Y:S01]  /*2b7c0*/  MOV R144, R115 ;  /* 0x0000007300907202 */ /* 0x000fe20000000f00 */
[----:B------:R-:W-:Y:S01]  /*2b7d0*/  IMAD.MOV.U32 R145, RZ, RZ, R114 ;  /* 0x000000ffff917224 */ /* 0x000fe200078e0072 */
        /* <DEDUP_REMOVED lines=10> */
[C---:B------:R-:W-:Y:S08]  /*2b880*/  HMMA.1688.F32.TF32 R84, R96.reuse, R20, R84 ;  /* 0x000000146054723c */ /* 0x040ff00000081054 */
[C---:B------:R-:W-:Y:S08]  /*2b890*/  HMMA.1688.F32.TF32 R88, R96.reuse, R24, R88 ;  /* 0x000000186058723c */ /* 0x040ff00000081058 */
[-C--:B------:R-:W-:Y:S08]  /*2b8a0*/  HMMA.1688.F32.TF32 R92, R96, R28.reuse, R92 ;  /* 0x0000001c605c723c */ /* 0x080ff0000008105c */
[----:B---3--:R-:W-:Y:S11]  /*2b8b0*/  HMMA.1688.F32.TF32 R248, R244, R28, R248 ;  /* 0x0000001cf4f8723c */ /* 0x008ff600000810f8 */
[----:B------:R-:W-:Y:S11]  /*2b8c0*/  @!UPT UIADD3 URZ, URZ, URZ, URZ ;  /* 0x0000003f3f3ff290 */ /* 0x000ff6000fffe03f */
[----:B------:R-:W-:Y:S01]  /*2b8d0*/  @!UPT UIADD3 URZ, URZ, URZ, URZ ;  /* 0x0000003f3f3ff290 */ /* 0x000fe2000fffe03f */
[----:B------:R2:W-:Y:S04]  /*2b8e0*/  STL.64 [R1+0x18f8], R250 ;  /* 0x0018f8fa01007387 */ /* 0x0005e80000100a00 */
[----:B------:R-:W-:Y:S04]  /*2b8f0*/  STL.64 [R1], R36 ;  /* 0x0000002401007387 */ /* 0x000fe80000100a00 */
[----:B------:R-:W-:Y:S04]  /*2b900*/  STL.64 [R1+0x8], R38 ;  /* 0x0000082601007387 */ /* 0x000fe80000100a00 */
[----:B------:R3:W-:Y:S01]  /*2b910*/  STL.64 [R1+0x18f0], R248 ;  /* 0x0018f0f801007387 */ /* 0x0007e20000100a00 */
[----:B--2---:R-:W-:-:S02]  /*2b920*/  IMAD.MOV.U32 R250, RZ, RZ, R153 ;  /* 0x000000fffffa7224 */ /* 0x004fc400078e0099 */
[----:B------:R-:W-:Y:S01]  /*2b930*/  IMAD.MOV.U32 R251, RZ, RZ, R152 ;  /* 0x000000fffffb7224 */ /* 0x000fe200078e0098 */
[----:B------:R-:W-:Y:S01]  /*2b940*/  MOV R152, R123 ;  /* 0x0000007b00987202 */ /* 0x000fe20000000f00 */
[----:B------:R-:W-:Y:S01]  /*2b950*/  IMAD.MOV.U32 R153, RZ, RZ, R122 ;  /* 0x000000ffff997224 */ /* 0x000fe200078e007a */
[----:B---3--:R-:W-:Y:S01]  /*2b960*/  MOV R248, R155 ;  /* 0x0000009b00f87202 */ /* 0x008fe20000000f00 */
[----:B------:R-:W-:Y:S02]  /*2b970*/  IMAD.MOV.U32 R249, RZ, RZ, R154 ;  /* 0x000000fffff97224 */ /* 0x000fe400078e009a */
[----:B------:R-:W-:Y:S02]  /*2b980*/  IMAD.MOV.U32 R155, RZ, RZ, R120 ;  /* 0x000000ffff9b7224 */ /* 0x000fe400078e0078 */
[----:B------:R-:W-:Y:S01]  /*2b990*/  IMAD.MOV.U32 R154, RZ, RZ, R121 ;  /* 0x000000ffff9a7224 */ /* 0x000fe200078e0079 */
[----:B------:R-:W2:Y:S04]  /*2b9a0*/  LDL.LU R120, [R1+0x300] ;  /* 0x0003000001787983 */ /* 0x000ea80000300800 */
[----:B------:R-:W2:Y:S04]  /*2b9b0*/  LDL.LU R121, [R1+0x304] ;  /* 0x0003040001797983 */ /* 0x000ea80000300800 */
[----:B------:R-:W2:Y:S04]  /*2b9c0*/  LDL.LU R122, [R1+0x308] ;  /* 0x00030800017a7983 */ /* 0x000ea80000300800 */
[----:B------:R-:W2:Y:S04]  /*2b9d0*/  LDL.LU R123, [R1+0x30c] ;  /* 0x00030c00017b7983 */ /* 0x000ea80000300800 */
[----:B------:R-:W3:Y:S04]  /*2b9e0*/  LDL.LU R116, [R1+0x310] ;  /* 0x0003100001747983 */ /* 0x000ee80000300800 */
[----:B------:R-:W3:Y:S01]  /*2b9f0*/  LDL.LU R117, [R1+0x314] ;  /* 0x0003140001757983 */ /* 0x000ee20000300800 */
[----:B------:R-:W-:Y:S03]  /*2ba00*/  HMMA.1688.F32.TF32 R36, R64, R4, R164 ;  /* 0x000000044024723c */ /* 0x000fe600000810a4 */
[----:B------:R-:W3:Y:S04]  /*2ba10*/  LDL.LU R118, [R1+0x318] ;  /* 0x0003180001767983 */ /* 0x000ee80000300800 */
[----:B------:R-:W3:Y:S01]  /*2ba20*/  LDL.LU R119, [R1+0x31c] ;  /* 0x00031c0001777983 */ /* 0x000ee20000300800 */
[----:B------:R-:W-:-:S03]  /*2ba30*/  MOV R164, R135 ;  /* 0x0000008700a47202 */ /* 0x000fc60000000f00 */
[----:B------:R-:W4:Y:S01]  /*2ba40*/  LDL.LU R112, [R1+0x320] ;  /* 0x0003200001707983 */ /* 0x000f220000300800 */
[----:B------:R-:W-:-:S03]  /*2ba50*/  IMAD.MOV.U32 R165, RZ, RZ, R134 ;  /* 0x000000ffffa57224 */ /* 0x000fc600078e0086 */
[----:B------:R-:W4:Y:S01]  /*2ba60*/  LDL.LU R113, [R1+0x324] ;  /* 0x0003240001717983 */ /* 0x000f220000300800 */
[----:B------:R-:W-:-:S03]  /*2ba70*/  IMAD.MOV.U32 R135, RZ, RZ, R104 ;  /* 0x000000ffff877224 */ /* 0x000fc600078e0068 */
[----:B------:R-:W4:Y:S01]  /*2ba80*/  LDL.LU R114, [R1+0x328] ;  /* 0x0003280001727983 */ /* 0x000f220000300800 */
[----:B------:R-:W-:Y:S02]  /*2ba90*/  IMAD.MOV.U32 R166, RZ, RZ, R133 ;  /* 0x000000ffffa67224 */ /* 0x000fe400078e0085 */
[----:B------:R-:W-:Y:S01]  /*2baa0*/  IMAD.MOV.U32 R134, RZ, RZ, R105 ;  /* 0x000000ffff867224 */ /* 0x000fe200078e0069 */
[----:B------:R-:W4:Y:S01]  /*2bab0*/  LDL.LU R115, [R1+0x32c] ;  /* 0x00032c0001737983 */ /* 0x000f220000300800 */
[----:B------:R-:W-:Y:S01]  /*2bac0*/  IMAD.MOV.U32 R167, RZ, RZ, R132 ;  /* 0x000000ffffa77224 */ /* 0x000fe200078e0084 */
[----:B------:R-:W-:Y:S01]  /*2bad0*/  HMMA.1688.F32.TF32 R64, R64, R32, R184 ;  /* 0x000000204040723c */ /* 0x000fe200000810b8 */
[----:B------:R-:W-:Y:S01]  /*2bae0*/  IMAD.MOV.U32 R133, RZ, RZ, R106 ;  /* 0x000000ffff857224 */ /* 0x000fe200078e006a */
[----:B------:R-:W4:Y:S01]  /*2baf0*/  LDL.LU R104, [R1+0x340] ;  /* 0x0003400001687983 */ /* 0x000f220000300800 */
[----:B------:R-:W-:-:S03]  /*2bb00*/  MOV R132, R107 ;  /* 0x0000006b00847202 */ /* 0x000fc60000000f00 */
[----:B------:R-:W4:Y:S01]  /*2bb10*/  LDL.LU R105, [R1+0x344] ;  /* 0x0003440001697983 */ /* 0x000f220000300800 */
[----:B------:R-:W-:-:S03]  /*2bb20*/  IMAD.MOV.U32 R187, RZ, RZ, R100 ;  /* 0x000000ffffbb7224 */ /* 0x000fc600078e0064 */
[----:B------:R-:W4:Y:S01]  /*2bb30*/  LDL.LU R106, [R1+0x348] ;  /* 0x00034800016a7983 */ /* 0x000f220000300800 */
[----:B------:R-:W-:Y:S01]  /*2bb40*/  IMAD.MOV.U32 R186, RZ, RZ, R101 ;  /* 0x000000ffffba7224 */ /* 0x000fe200078e0065 */
[----:B------:R-:W-:Y:S02]  /*2bb50*/  HMMA.1688.F32.TF32 R244, R244, R32, R168 ;  /* 0x00000020f4f4723c */ /* 0x000fe400000810a8 */
[----:B------:R-:W4:Y:S01]  /*2bb60*/  LDL.LU R107, [R1+0x34c] ;  /* 0x00034c00016b7983 */ /* 0x000f220000300800 */
[----:B------:R-:W-:Y:S01]  /*2bb70*/  IMAD.MOV.U32 R185, RZ, RZ, R102 ;  /* 0x000000ffffb97224 */ /* 0x000fe200078e0066 */
[----:B------:R-:W-:Y:S02]  /*2bb80*/  MOV R184, R103 ;  /* 0x0000006700b87202 */ /* 0x000fe40000000f00 */
[----:B------:R-:W4:Y:S01]  /*2bb90*/  LDL.LU R100, [R1+0x350] ;  /* 0x0003500001647983 */ /* 0x000f220000300800 */
[----:B------:R-:W-:Y:S01]  /*2bba0*/  MOV R168, R139 ;  /* 0x0000008b00a87202 */ /* 0x000fe20000000f00 */
[----:B------:R-:W-:-:S02]  /*2bbb0*/  IMAD.MOV.U32 R169, RZ, RZ, R138 ;  /* 0x000000ffffa97224 */ /* 0x000fc400078e008a */
        /* <DEDUP_REMOVED lines=14> */
[----:B------:R-:W-:-:S03]  /*2bca0*/  IMAD.MOV.U32 R198, RZ, RZ, R125 ;  /* 0x000000ffffc67224 */ /* 0x000fc600078e007d */
[----:B------:R-:W4:Y:S01]  /*2bcb0*/  LDL.LU R111, [R1+0x33c] ;  /* 0x00033c00016f7983 */ /* 0x000f220000300800 */
[----:B------:R-:W-:Y:S01]  /*2bcc0*/  IMAD.MOV.U32 R197, RZ, RZ, R126 ;  /* 0x000000ffffc57224 */ /* 0x000fe200078e007e */
[----:B------:R-:W-:Y:S02]  /*2bcd0*/  MOV R196, R127 ;  /* 0x0000007f00c47202 */ /* 0x000fe40000000f00 */
[----:B------:R-:W4:Y:S04]  /*2bce0*/  LDL.LU R124, [R1+0x2f0] ;  /* 0x0002f000017c7983 */ /* 0x000f280000300800 */
[----:B------:R-:W4:Y:S04]  /*2bcf0*/  LDL.LU R125, [R1+0x2f4] ;  /* 0x0002f400017d7983 */ /* 0x000f280000300800 */
[----:B------:R-:W4:Y:S04]  /*2bd00*/  LDL.LU R126, [R1+0x2f8] ;  /* 0x0002f800017e7983 */ /* 0x000f280000300800 */
[----:B------:R-:W4:Y:S01]  /*2bd10*/  LDL.LU R127, [R1+0x2fc] ;  /* 0x0002fc00017f7983 */ /* 0x000f220000300800 */
[----:B------:R-:W-:Y:S01]  /*2bd20*/  MOV R200, R159 ;  /* 0x0000009f00c87202 */ /* 0x000fe20000000f00 */
[----:B------:R-:W-:-:S02]  /*2bd30*/  IMAD.MOV.U32 R201, RZ, RZ, R158 ;  /* 0x000000ffffc97224 */ /* 0x000fc400078e009e */
[----:B------:R-:W-:Y:S02]  /*2bd40*/  IMAD.MOV.U32 R202, RZ, RZ, R157 ;  /* 0x000000ffffca7224 */ /* 0x000fe400078e009d */
[----:B------:R-:W-:Y:S01]  /*2bd50*/  IMAD.MOV.U32 R203, RZ, RZ, R156 ;  /* 0x000000ffffcb7224 */ /* 0x000fe200078e009c */
[----:B------:R-:W-:Y:S01]  /*2bd60*/  MOV R156, R131 ;  /* 0x00000083009c7202 */ /* 0x000fe20000000f00 */
[----:B------:R-:W-:Y:S01]  /*2bd70*/  IMAD.MOV.U32 R157, RZ, RZ, R130 ;  /* 0x000000ffff9d7224 */ /* 0x000fe200078e0082 */
[----:B------:R-:W-:Y:S01]  /*2bd80*/  LDS R131, [R0+0x15200] ;  /* 0x0152000000837984 */ /* 0x000fe20000000800 */
[----:B------:R-:W-:Y:S02]  /*2bd90*/  IMAD.MOV.U32 R158, RZ, RZ, R129 ;  /* 0x000000ffff9e7224 */ /* 0x000fe400078e0081 */
[----:B------:R-:W-:Y:S01]  /*2bda0*/  IMAD.MOV.U32 R159, RZ, RZ, R128 ;  /* 0x000000ffff9f7224 */ /* 0x000fe200078e0080 */
[----:B------:R-:W-:Y:S04]  /*2bdb0*/  LDS R130, [R3+0x15200] ;  /* 0x0152000003827984 */ /* 0x000fe80000000800 */
[----:B------:R-:W-:Y:S04]  /*2bdc0*/  LDS R128, [R3+0x14200] ;  /* 0x0142000003807984 */ /* 0x000fe80000000800 */
[----:B------:R-:W2:Y:S01]  /*2bdd0*/  LDS R129, [R0+0x14200] ;  /* 0x0142000000817984 */ /* 0x000ea20000000800 */
[C---:B-1----:R-:W-:Y:S08]  /*2bde0*/  HMMA.1688.F32.TF32 R212, R228.reuse, R20, R212 ;  /* 0x00000014e4d4723c */ /* 0x042ff000000810d4 */
[-C--:B------:R-:W-:Y:S08]  /*2bdf0*/  HMMA.1688.F32.TF32 R216, R228, R24.reuse, R216 ;  /* 0x00000018e4d8723c */ /* 0x080ff000000810d8 */
[C---:B--2---:R-:W-:Y:S08]  /*2be00*/  HMMA.1688.F32.TF32 R120, R128.reuse, R24, R120 ;  /* 0x000000188078723c */ /* 0x044ff00000081078 */
[C---:B---3--:R-:W-:Y:S08]  /*2be10*/  HMMA.1688.F32.TF32 R116, R128.reuse, R20, R116 ;  /* 0x000000148074723c */ /* 0x048ff00000081074 */
[C---:B----4-:R-:W-:Y:S08]  /*2be20*/  HMMA.1688.F32.TF32 R112, R128.reuse, R16, R112 ;  /* 0x000000108070723c */ /* 0x050ff00000081070 */
[C---:B------:R-:W-:Y:S08]  /*2be30*/  HMMA.1688.F32.TF32 R104, R128.reuse, R8, R104 ;  /* 0x000000088068723c */ /* 0x040ff00000081068 */
[C---:B------:R-:W-:Y:S08]  /*2be40*/  HMMA.1688.F32.TF32 R100, R128.reuse, R4, R100 ;  /* 0x000000048064723c */ /* 0x040ff00000081064 */
[C---:B------:R-:W-:Y:S08]  /*2be50*/  HMMA.1688.F32.TF32 R108, R128.reuse, R12, R108 ;  /* 0x0000000c806c723c */ /* 0x040ff0000008106c */
[C---:B------:R-:W-:Y:S08]  /*2be60*/  HMMA.1688.F32.TF32 R124, R128.reuse, R28, R124 ;  /* 0x0000001c807c723c */ /* 0x040ff0000008107c */
[----:B------:R-:W-:Y:S01]  /*2be70*/  HMMA.1688.F32.TF32 R128, R128, R32, R184 ;  /* 0x000000208080723c */ /* 0x000fe200000810b8 */
[----:B------:R-:W2:Y:S04]  /*2be80*/  LDL.LU.64 R186, [R1+0x1950] ;  /* 0x0019500001ba7983 */ /* 0x000ea80000300a00 */
[----:B------:R-:W2:Y:S04]  /*2be90*/  LDL.LU.64 R184, [R1+0x1948] ;  /* 0x0019480001b87983 */ /* 0x000ea80000300a00 */
[----:B------:R-:W-:Y:S04]  /*2bea0*/  STL [R1+0x1818], R212 ;  /* 0x001818d401007387 */ /* 0x000fe80000100800 */
[----:B------:R-:W-:Y:S04]  /*2beb0*/  STL [R1+0x1814], R213 ;  /* 0x001814d501007387 */ /* 0x000fe80000100800 */
[----:B------:R-:W-:Y:S04]  /*2bec0*/  STL [R1+0x1810], R214 ;  /* 0x001810d601007387 */ /* 0x000fe80000100800 */
[----:B------:R-:W-:Y:S04]  /*2bed0*/  STL [R1+0x180c], R215 ;  /* 0x00180cd701007387 */ /* 0x000fe80000100800 */
[----:B------:R1:W-:Y:S04]  /*2bee0*/  STL [R1+0x1828], R216 ;  /* 0x001828d801007387 */ /* 0x0003e80000100800 */
[----:B------:R3:W-:Y:S04]  /*2bef0*/  STL [R1+0x1824], R217 ;  /* 0x001824d901007387 */ /* 0x0007e80000100800 */
[----:B------:R4:W-:Y:S01]  /*2bf00*/  STL [R1+0x1820], R218 ;  /* 0x001820da01007387 */ /* 0x0009e20000100800 */
[----:B-1----:R-:W-:-:S03]  /*2bf10*/  MOV R216, R221 ;  /* 0x000000dd00d87202 */ /* 0x002fc60000000f00 */
[----:B------:R1:W-:Y:S01]  /*2bf20*/  STL [R1+0x181c], R219 ;  /* 0x00181cdb01007387 */ /* 0x0003e20000100800 */
[----:B---3--:R-:W-:-:S03]  /*2bf30*/  IMAD.MOV.U32 R217, RZ, RZ, R222 ;  /* 0x000000ffffd97224 */ /* 0x008fc600078e00de */
[----:B------:R-:W3:Y:S01]  /*2bf40*/  LDL.LU R221, [R1+0x1940] ;  /* 0x0019400001dd7983 */ /* 0x000ee20000300800 */
[----:B----4-:R-:W-:-:S03]  /*2bf50*/  IMAD.MOV.U32 R218, RZ, RZ, R223 ;  /* 0x000000ffffda7224 */ /* 0x010fc600078e00df */
[----:B------:R-:W3:Y:S01]  /*2bf60*/  LDL.LU R222, [R1+0x193c] ;  /* 0x00193c0001de7983 */ /* 0x000ee20000300800 */
[----:B-1----:R-:W-:-:S03]  /*2bf70*/  IMAD.MOV.U32 R219, RZ, RZ, R227 ;  /* 0x000000ffffdb7224 */ /* 0x002fc600078e00e3 */
[----:B------:R-:W3:Y:S04]  /*2bf80*/  LDL.LU R223, [R1+0x1938] ;  /* 0x0019380001df7983 */ /* 0x000ee80000300800 */
[----:B------:R-:W4:Y:S01]  /*2bf90*/  LDL.LU R227, [R1+0x1934] ;  /* 0x0019340001e37983 */ /* 0x000f220000300800 */
[----:B------:R-:W-:Y:S01]  /*2bfa0*/  MOV R204, R163 ;  /* 0x000000a300cc7202 */ /* 0x000fe20000000f00 */
[----:B------:R-:W-:Y:S02]  /*2bfb0*/  IMAD.MOV.U32 R205, RZ, RZ, R162 ;  /* 0x000000ffffcd7224 */ /* 0x000fe400078e00a2 */
[----:B------:R-:W-:Y:S01]  /*2bfc0*/  IMAD.MOV.U32 R206, RZ, RZ, R161 ;  /* 0x000000ffffce7224 */ /* 0x000fe200078e00a1 */
[----:B------:R-:W-:Y:S01]  /*2bfd0*/  LDS R162, [R3+0x15280] ;  /* 0x0152800003a27984 */ /* 0x000fe20000000800 */
[----:B------:R-:W-:-:S03]  /*2bfe0*/  IMAD.MOV.U32 R207, RZ, RZ, R160 ;  /* 0x000000ffffcf7224 */ /* 0x000fc600078e00a0 */
[----:B------:R-:W-:Y:S04]  /*2bff0*/  LDS R160, [R3+0x14280] ;  /* 0x0142800003a07984 */ /* 0x000fe80000000800 */
[----:B------:R-:W-:Y:S04]  /*2c000*/  LDS R161, [R0+0x14280] ;  /* 0x0142800000a17984 */ /* 0x000fe80000000800 */
[----:B------:R-:W1:Y:S01]  /*2c010*/  LDS R163, [R0+0x15280] ;  /* 0x0152800000a37984 */ /* 0x000e620000000800 */
[----:B------:R-:W-:Y:S01]  /*2c020*/  MOV R172, R143 ;  /* 0x0000008f00ac7202 */ /* 0x000fe20000000f00 */
[----:B------:R-:W-:-:S02]  /*2c030*/  IMAD.MOV.U32 R173, RZ, RZ, R142 ;  /* 0x000000ffffad7224 */ /* 0x000fc400078e008e */
[----:B------:R-:W-:Y:S02]  /*2c040*/  IMAD.MOV.U32 R174, RZ, RZ, R141 ;  /* 0x000000ffffae7224 */ /* 0x000fe400078e008d */
[----:B------:R-:W-:Y:S01]  /*2c050*/  IMAD.MOV.U32 R175, RZ, RZ, R140 ;  /* 0x000000ffffaf7224 */ /* 0x000fe200078e008c */
[----:B------:R-:W-:Y:S01]  /*2c060*/  MOV R140, R195 ;  /* 0x000000c3008c7202 */ /* 0x000fe20000000f00 */
[----:B------:R-:W-:Y:S01]  /*2c070*/  IMAD.MOV.U32 R141, RZ, RZ, R194 ;  /* 0x000000ffff8d7224 */ /* 0x000fe200078e00c2 */
[----:B------:R-:W-:Y:S01]  /*2c080*/  HMMA.1688.F32.TF32 R208, R228, R16, R208 ;  /* 0x00000010e4d0723c */ /* 0x000fe200000810d0 */
[----:B------:R-:W-:Y:S01]  /*2c090*/  IMAD.MOV.U32 R142, RZ, RZ, R193 ;  /* 0x000000ffff8e7224 */ /* 0x000fe200078e00c1 */
[----:B------:R-:W-:Y:S01]  /*2c0a0*/  LDS R194, [R3+0x15300] ;  /* 0x0153000003c27984 */ /* 0x000fe20000000800 */
[----:B------:R-:W-:-:S03]  /*2c0b0*/  IMAD.MOV.U32 R143, RZ, RZ, R192 ;  /* 0x000000ffff8f7224 */ /* 0x000fc600078e00c0 */
[----:B------:R-:W-:Y:S04]  /*2c0c0*/  LDS R192, [R3+0x14300] ;  /* 0x0143000003c07984 */ /* 0x000fe80000000800 */
[----:B------:R-:W-:Y:S04]  /*2c0d0*/  LDS R193, [R0+0x14300] ;  /* 0x0143000000c17984 */ /* 0x000fe80000000800 */
[----:B------:R-:W1:Y:S02]  /*2c0e0*/  LDS R195, [R0+0x15300] ;  /* 0x0153000000c37984 */ /* 0x000e640000000800 */
[C---:B-1----:R-:W-:Y:S08]  /*2c0f0*/  HMMA.1688.F32.TF32 R132, R160.reuse, R4, R132 ;  /* 0x00000004a084723c */ /* 0x042ff00000081084 */
        /* <DEDUP_REMOVED lines=9> */
[----:B------:R-:W-:Y:S01]  /*2c190*/  HMMA.1688.F32.TF32 R204, R228, R12, R240 ;  /* 0x0000000ce4cc723c */ /* 0x000fe200000810f0 */
[----:B------:R-:W-:Y:S01]  /*2c1a0*/  MOV R212, R239 ;  /* 0x000000ef00d47202 */ /* 0x000fe20000000f00 */
[----:B------:R-:W-:Y:S01]  /*2c1b0*/  IMAD.MOV.U32 R213, RZ, RZ, R238 ;  /* 0x000000ffffd57224 */ /* 0x000fe200078e00ee */
[----:B------:R-:W-:Y:S01]  /*2c1c0*/  LDS R239, [R0+0x17100] ;  /* 0x0171000000ef7984 */ /* 0x000fe20000000800 */
[----:B------:R-:W-:-:S02]  /*2c1d0*/  IMAD.MOV.U32 R214, RZ, RZ, R237 ;  /* 0x000000ffffd67224 */ /* 0x000fc400078e00ed */
[----:B------:R-:W-:Y:S01]  /*2c1e0*/  IMAD.MOV.U32 R215, RZ, RZ, R236 ;  /* 0x000000ffffd77224 */ /* 0x000fe200078e00ec */
[----:B------:R-:W-:Y:S01]  /*2c1f0*/  LDS R238, [R3+0x17100] ;  /* 0x0171000003ee7984 */ /* 0x000fe20000000800 */
[----:B------:R-:W-:Y:S03]  /*2c200*/  HMMA.1688.F32.TF32 R172, R192, R12, R172 ;  /* 0x0000000cc0ac723c */ /* 0x000fe600000810ac */
[----:B------:R-:W-:Y:S04]  /*2c210*/  LDS R236, [R3+0x16100] ;  /* 0x0161000003ec7984 */ /* 0x000fe80000000800 */
[----:B------:R-:W-:Y:S01]  /*2c220*/  LDS R237, [R0+0x16100] ;  /* 0x0161000000ed7984 */ /* 0x000fe20000000800 */
[C---:B---3--:R-:W-:Y:S03]  /*2c230*/  HMMA.1688.F32.TF32 R220, R228.reuse, R28, R220 ;  /* 0x0000001ce4dc723c */ /* 0x048fe600000810dc */
[----:B------:R-:W-:Y:S04]  /*2c240*/  LDS R240, [R3+0x16180] ;  /* 0x0161800003f07984 */ /* 0x000fe80000000800 */
[----:B------:R-:W-:Y:S01]  /*2c250*/  LDS R242, [R3+0x17180] ;  /* 0x0171800003f27984 */ /* 0x000fe20000000800 */
[----:B----4-:R-:W-:Y:S03]  /*2c260*/  HMMA.1688.F32.TF32 R224, R228, R32, R224 ;  /* 0x00000020e4e0723c */ /* 0x010fe600000810e0 */
[----:B------:R-:W-:Y:S04]  /*2c270*/  LDS R228, [R3+0x16000] ;  /* 0x0160000003e47984 */ /* 0x000fe80000000800 */
[----:B------:R-:W-:Y:S04]  /*2c280*/  LDS R230, [R3+0x17000] ;  /* 0x0170000003e67984 */ /* 0x000fe80000000800 */
[----:B------:R-:W-:Y:S04]  /*2c290*/  LDS R229, [R0+0x16000] ;  /* 0x0160000000e57984 */ /* 0x000fe80000000800 */
[----:B------:R-:W1:Y:S04]  /*2c2a0*/  LDS R231, [R0+0x17000] ;  /* 0x0170000000e77984 */ /* 0x000e680000000800 */
[----:B------:R-:W-:Y:S04]  /*2c2b0*/  STL [R1+0x1838], R220 ;  /* 0x001838dc01007387 */ /* 0x000fe80000100800 */
[----:B------:R-:W-:Y:S04]  /*2c2c0*/  STL [R1+0x1834], R221 ;  /* 0x001834dd01007387 */ /* 0x000fe80000100800 */
[----:B------:R-:W-:Y:S04]  /*2c2d0*/  STL [R1+0x1830], R222 ;  /* 0x001830de01007387 */ /* 0x000fe80000100800 */
[----:B------:R-:W-:Y:S01]  /*2c2e0*/  STL [R1+0x182c], R223 ;  /* 0x00182cdf01007387 */ /* 0x000fe20000100800 */
[----:B------:R-:W-:Y:S03]  /*2c2f0*/  HMMA.1688.F32.TF32 R164, R192, R4, R164 ;  /* 0x00000004c0a4723c */ /* 0x000fe600000810a4 */
[----:B------:R-:W-:Y:S04]  /*2c300*/  LDS R241, [R0+0x16180] ;  /* 0x0161800000f17984 */ /* 0x000fe80000000800 */
[----:B------:R-:W-:Y:S01]  /*2c310*/  LDS R243, [R0+0x17180] ;  /* 0x0171800000f37984 */ /* 0x000fe20000000800 */
[----:B-1----:R-:W-:Y:S03]  /*2c320*/  HMMA.1688.F32.TF32 R212, R228, R6, R212 ;  /* 0x00000006e4d4723c */ /* 0x002fe600000810d4 */
[----:B------:R1:W-:Y:S04]  /*2c330*/  STL [R1+0x1848], R224 ;  /* 0x001848e001007387 */ /* 0x0003e80000100800 */
[----:B------:R-:W-:Y:S04]  /*2c340*/  STL [R1+0x1844], R225 ;  /* 0x001844e101007387 */ /* 0x000fe80000100800 */
[----:B------:R3:W-:Y:S04]  /*2c350*/  STL [R1+0x1840], R226 ;  /* 0x001840e201007387 */ /* 0x0007e80000100800 */
[----:B------:R2:W-:Y:S09]  /*2c360*/  STL [R1+0x183c], R227 ;  /* 0x00183ce301007387 */ /* 0x0005f20000100800 */
[----:B------:R-:W-:-:S02]  /*2c370*/  MOV R13, R212 ;  /* 0x000000d4000d7202 */ /* 0x000fc40000000f00 */
[----:B------:R-:W-:Y:S02]  /*2c380*/  MOV R212, R11 ;  /* 0x0000000b00d47202 */ /* 0x000fe40000000f00 */
[----:B------:R-:W4:Y:S01]  /*2c390*/  LDL.LU R11, [R1+0x1930] ;  /* 0x00193000010b7983 */ /* 0x000f220000300800 */
[C---:B------:R-:W-:Y:S01]  /*2c3a0*/  HMMA.1688.F32.TF32 R168, R192.reuse, R8, R168 ;  /* 0x00000008c0a8723c */ /* 0x040fe200000810a8 */
[----:B------:R-:W-:Y:S02]  /*2c3b0*/  IMAD.MOV.U32 R12, RZ, RZ, R213 ;  /* 0x000000ffff0c7224 */ /* 0x000fe400078e00d5 */
[----:B------:R-:W4:Y:S05]  /*2c3c0*/  LDL.LU R213, [R1+0xa4] ;  /* 0x0000a40001d57983 */ /* 0x000f2a0000300800 */
[----:B------:R-:W-:Y:S01]  /*2c3d0*/  HMMA.1688.F32.TF32 R176, R192, R16, R176 ;  /* 0x00000010c0b0723c */ /* 0x000fe200000810b0 */
[----:B------:R-:W-:-:S02]  /*2c3e0*/  IMAD.MOV.U32 R8, RZ, RZ, R215 ;  /* 0x000000ffff087224 */ /* 0x000fc400078e00d7 */
[----:B------:R-:W-:Y:S02]  /*2c3f0*/  IMAD.MOV.U32 R9, RZ, RZ, R214 ;  /* 0x000000ffff097224 */ /* 0x000fe400078e00d6 */
[----:B------:R-:W4:Y:S03]  /*2c400*/  LDL.LU R214, [R1+0xa8] ;  /* 0x0000a80001d67983 */ /* 0x000f260000300800 */
[C---:B------:R-:W-:Y:S01]  /*2c410*/  HMMA.1688.F32.TF32 R180, R192.reuse, R20, R180 ;  /* 0x00000014c0b4723c */ /* 0x040fe200000810b4 */
[----:B------:R-:W-:Y:S02]  /*2c420*/  IMAD.MOV.U32 R215, RZ, RZ, R14 ;  /* 0x000000ffffd77224 */ /* 0x000fe400078e000e */
[----:B------:R-:W4:Y:S05]  /*2c430*/  LDL.LU R14, [R1+0x192c] ;  /* 0x00192c00010e7983 */ /* 0x000f2a0000300800 */
[C---:B--2---:R-:W-:Y:S01]  /*2c440*/  HMMA.1688.F32.TF32 R184, R192.reuse, R24, R184 ;  /* 0x00000018c0b8723c */ /* 0x044fe200000810b8 */
[----:B------:R-:W-:Y:S07]  /*2c450*/  STL [R1+0x1858], R8 ;  /* 0x0018580801007387 */ /* 0x000fee0000100800 */
[C---:B------:R-:W-:Y:S01]  /*2c460*/  HMMA.1688.F32.TF32 R188, R192.reuse, R28, R188 ;  /* 0x0000001cc0bc723c */ /* 0x040fe200000810bc */
[----:B------:R-:W-:Y:S07]  /*2c470*/  STL [R1+0x1854], R9 ;  /* 0x0018540901007387 */ /* 0x000fee0000100800 */
[----:B------:R-:W-:Y:S07]  /*2c480*/  HMMA.1688.F32.TF32 R192, R192, R32, R248 ;  /* 0x00000020c0c0723c */ /* 0x000fee00000810f8 */
[----:B------:R-:W-:Y:S01]  /*2c490*/  MOV R248, R235 ;  /* 0x000000eb00f87202 */ /* 0x000fe20000000f00 */
[----:B------:R-:W-:Y:S01]  /*2c4a0*/  IMAD.MOV.U32 R249, RZ, RZ, R234 ;  /* 0x000000fffff97224 */ /* 0x000fe200078e00ea */
[----:B------:R-:W-:Y:S01]  /*2c4b0*/  STL [R1+0x1850], R12 ;  /* 0x0018500c01007387 */ /* 0x000fe20000100800 */
[----:B------:R-:W-:-:S02]  /*2c4c0*/  IMAD.MOV.U32 R250, RZ, RZ, R233 ;  /* 0x000000fffffa7224 */ /* 0x000fc400078e00e9 */
[----:B------:R-:W-:Y:S01]  /*2c4d0*/  IMAD.MOV.U32 R251, RZ, RZ, R232 ;  /* 0x000000fffffb7224 */ /* 0x000fe200078e00e8 */
[----:B------:R-:W-:Y:S01]  /*2c4e0*/  STL [R1+0x184c], R13 ;  /* 0x00184c0d01007387 */ /* 0x000fe20000100800 */
[----:B-1----:R-:W-:Y:S01]  /*2c4f0*/  IMAD.MOV.U32 R224, RZ, RZ, R31 ;  /* 0x000000ffffe07224 */ /* 0x002fe200078e001f */
[----:B---3--:R-:W-:Y:S01]  /*2c500*/  MOV R226, R27 ;  /* 0x0000001b00e27202 */ /* 0x008fe20000000f00 */
[----:B------:R-:W-:Y:S01]  /*2c510*/  IMAD.MOV.U32 R225, RZ, RZ, R26 ;  /* 0x000000ffffe17224 */ /* 0x000fe200078e001a */
[----:B------:R-:W-:Y:S01]  /*2c520*/  LDS R232, [R3+0x16080] ;  /* 0x0160800003e87984 */ /* 0x000fe20000000800 */
[----:B------:R-:W-:-:S03]  /*2c530*/  IMAD.MOV.U32 R227, RZ, RZ, R252 ;  /* 0x000000ffffe37224 */ /* 0x000fc600078e00fc */
[----:B------:R-:W-:Y:S04]  /*2c540*/  LDS R234, [R3+0x17080] ;  /* 0x0170800003ea7984 */ /* 0x000fe80000000800 */
[----:B------:R-:W-:Y:S04]  /*2c550*/  LDS R233, [R0+0x16080] ;  /* 0x0160800000e97984 */ /* 0x000fe80000000800 */
[----:B------:R-:W1:Y:S01]  /*2c560*/  LDS R235, [R0+0x17080] ;  /* 0x0170800000eb7984 */ /* 0x000e620000000800 */
[----:B----4-:R-:W-:Y:S07]  /*2c570*/  HMMA.1688.F32.TF32 R220, R228, R10, R248 ;  /* 0x0000000ae4dc723c */ /* 0x010fee00000810f8 */
[----:B------:R-:W-:-:S02]  /*2c580*/  IMAD.MOV.U32 R248, RZ, RZ, R15 ;  /* 0x000000fffff87224 */ /* 0x000fc400078e000f */
[----:B------:R-:W2:Y:S04]  /*2c590*/  LDL.LU R15, [R1+0x1928] ;  /* 0x00192800010f7983 */ /* 0x000ea80000300800 */
[----:B------:R-:W3:Y:S04]  /*2c5a0*/  LDL.LU R249, [R1+0x94] ;  /* 0x0000940001f97983 */ /* 0x000ee80000300800 */
[----:B------:R-:W3:Y:S04]  /*2c5b0*/  LDL.LU R250, [R1+0x98] ;  /* 0x0000980001fa7983 */ /* 0x000ee80000300800 */
[----:B------:R-:W3:Y:S03]  /*2c5c0*/  LDL.LU R251, [R1+0x9c] ;  /* 0x00009c0001fb7983 */ /* 0x000ee60000300800 */
[----:B------:R-:W-:Y:S01]  /*2c5d0*/  IMAD.MOV.U32 R16, RZ, RZ, R223 ;  /* 0x000000ffff107224 */ /* 0x000fe200078e00df */
[----:B------:R-:W-:Y:S01]  /*2c5e0*/  MOV R17, R222 ;  /* 0x000000de00117202 */ /* 0x000fe20000000f00 */
[----:B------:R-:W-:-:S02]  /*2c5f0*/  IMAD.MOV.U32 R20, RZ, RZ, R221 ;  /* 0x000000ffff147224 */ /* 0x000fc400078e00dd */
[----:B------:R-:W-:Y:S01]  /*2c600*/  IMAD.MOV.U32 R21, RZ, RZ, R220 ;  /* 0x000000ffff157224 */ /* 0x000fe200078e00dc */
[----:B------:R-:W-:Y:S04]  /*2c610*/  STL [R1+0x1868], R16 ;  /* 0x0018681001007387 */ /* 0x000fe80000100800 */
[----:B------:R-:W-:Y:S04]  /*2c620*/  STL [R1+0x1864], R17 ;  /* 0x0018641101007387 */ /* 0x000fe80000100800 */
[----:B------:R-:W-:Y:S04]  /*2c630*/  STL [R1+0x1860], R20 ;  /* 0x0018601401007387 */ /* 0x000fe80000100800 */
[----:B------:R-:W-:Y:S01]  /*2c640*/  STL [R1+0x185c], R21 ;  /* 0x00185c1501007387 */ /* 0x000fe20000100800 */
[----:B------:R-:W-:Y:S01]  /*2c650*/  IMAD.MOV.U32 R220, RZ, RZ, R19 ;  /* 0x000000ffffdc7224 */ /* 0x000fe200078e0013 */
[----:B------:R-:W-:Y:S01]  /*2c660*/  MOV R222, R22 ;  /* 0x0000001600de7202 */ /* 0x000fe20000000f00 */
[----:B------:R-:W-:-:S02]  /*2c670*/  IMAD.MOV.U32 R221, RZ, RZ, R30 ;  /* 0x000000ffffdd7224 */ /* 0x000fc400078e001e */
[----:B------:R-:W-:Y:S01]  /*2c680*/  IMAD.MOV.U32 R223, RZ, RZ, R23 ;  /* 0x000000ffffdf7224 */ /* 0x000fe200078e0017 */
[----:B--2---:R-:W-:Y:S11]  /*2c690*/  HMMA.1688.F32.TF32 R216, R228, R14, R216 ;  /* 0x0000000ee4d8723c */ /* 0x004ff600000810d8 */
[----:B------:R-:W-:Y:S11]  /*2c6a0*/  @!UPT UIADD3 URZ, URZ, URZ, URZ ;  /* 0x0000003f3f3ff290 */ /* 0x000ff6000fffe03f */
[----:B------:R-:W-:Y:S02]  /*2c6b0*/  @!UPT UIADD3 URZ, URZ, URZ, URZ ;  /* 0x0000003f3f3ff290 */ /* 0x000fe4000fffe03f */
[----:B------:R-:W-:Y:S01]  /*2c6c0*/  IMAD.MOV.U32 R29, RZ, RZ, R216 ;  /* 0x000000ffff1d7224 */ /* 0x000fe200078e00d8 */
[----:B------:R-:W-:Y:S01]  /*2c6d0*/  MOV R28, R217 ;  /* 0x000000d9001c7202 */ /* 0x000fe20000000f00 */
[----:B------:R-:W-:Y:S01]  /*2c6e0*/  IMAD.MOV.U32 R25, RZ, RZ, R218 ;  /* 0x000000ffff197224 */ /* 0x000fe200078e00da */
[----:B------:R-:W2:Y:S01]  /*2c6f0*/  LDL.LU R216, [R1+0x80] ;  /* 0x0000800001d87983 */ /* 0x000ea20000300800 */
[----:B------:R-:W-:Y:S01]  /*2c700*/  IMAD.MOV.U32 R217, RZ, RZ, R34 ;  /* 0x000000ffffd97224 */ /* 0x000fe200078e0022 */
[----:B------:R-:W-:Y:S01]  /*2c710*/  MOV R218, R35 ;  /* 0x0000002300da7202 */ /* 0x000fe20000000f00 */
[----:B------:R-:W-:Y:S01]  /*2c720*/  IMAD.MOV.U32 R24, RZ, RZ, R219 ;  /* 0x000000ffff187224 */ /* 0x000fe200078e00db */
[----:B------:R-:W4:Y:S01]  /*2c730*/  LDL.LU R34, [R1+0x1924] ;  /* 0x0019240001227983 */ /* 0x000f220000300800 */
[----:B------:R-:W-:-:S03]  /*2c740*/  IMAD.MOV.U32 R219, RZ, RZ, R18 ;  /* 0x000000ffffdb7224 */ /* 0x000fc600078e0012 */
[----:B------:R-:W4:Y:S04]  /*2c750*/  LDL.LU R35, [R1+0x1920] ;  /* 0x0019200001237983 */ /* 0x000f280000300800 */
[----:B------:R-:W2:Y:S04]  /*2c760*/  LDL.LU R18, [R1+0x191c] ;  /* 0x00191c0001127983 */ /* 0x000ea80000300800 */
[----:B------:R-:W2:Y:S04]  /*2c770*/  LDL.LU R19, [R1+0x1918] ;  /* 0x0019180001137983 */ /* 0x000ea80000300800 */
[----:B------:R-:W3:Y:S04]  /*2c780*/  LDL.LU R30, [R1+0x1914] ;  /* 0x00191400011e7983 */ /* 0x000ee80000300800 */
[----:B------:R-:W3:Y:S04]  /*2c790*/  LDL.LU R22, [R1+0x1910] ;  /* 0x0019100001167983 */ /* 0x000ee80000300800 */
[----:B------:R-:W3:Y:S04]  /*2c7a0*/  LDL.LU R23, [R1+0x190c] ;  /* 0x00190c0001177983 */ /* 0x000ee80000300800 */
[----:B------:R-:W-:Y:S04]  /*2c7b0*/  STL [R1+0x1878], R24 ;  /* 0x0018781801007387 */ /* 0x000fe80000100800 */
[----:B------:R-:W-:Y:S04]  /*2c7c0*/  STL [R1+0x1874], R25 ;  /* 0x0018741901007387 */ /* 0x000fe80000100800 */
[----:B------:R-:W-:Y:S04]  /*2c7d0*/  STL [R1+0x1870], R28 ;  /* 0x0018701c01007387 */ /* 0x000fe80000100800 */
[----:B------:R-:W-:Y:S04]  /*2c7e0*/  STL [R1+0x186c], R29 ;  /* 0x00186c1d01007387 */ /* 0x000fe80000100800 */
[----:B------:R-:W4:Y:S04]  /*2c7f0*/  LDL.LU R31, [R1+0x1908] ;  /* 0x00190800011f7983 */ /* 0x000f280000300800 */
[----:B------:R-:W4:Y:S04]  /*2c800*/  LDL.LU R26, [R1+0x1904] ;  /* 0x00190400011a7983 */ /* 0x000f280000300800 */
[----:B------:R-:W4:Y:S01]  /*2c810*/  LDL.LU R27, [R1+0x1900] ;  /* 0x00190000011b7983 */ /* 0x000f220000300800 */
[C---:B--2---:R-:W-:Y:S08]  /*2c820*/  HMMA.1688.F32.TF32 R212, R228.reuse, R18, R212 ;  /* 0x00000012e4d4723c */ /* 0x044ff000000810d4 */
[----:B---3--:R-:W-:Y:S11]  /*2c830*/  HMMA.1688.F32.TF32 R248, R228, R22, R248 ;  /* 0x00000016e4f8723c */ /* 0x008ff600000810f8 */
[----:B------:R-:W-:Y:S05]  /*2c840*/  @!UPT UIADD3 URZ, URZ, URZ, URZ ;  /* 0x0000003f3f3ff290 */ /* 0x000fea000fffe03f */
[----:B------:R-:W-:Y:S01]  /*2c850*/  IMAD.MOV.U32 R32, RZ, RZ, R215 ;  /* 0x000000ffff207224 */ /* 0x000fe200078e00d7 */
[----:B------:R-:W-:Y:S01]  /*2c860*/  MOV R33, R214 ;  /* 0x000000d600217202 */ /* 0x000fe20000000f00 */
[----:B------:R-:W-:Y:S02]  /*2c870*/  IMAD.MOV.U32 R5, RZ, RZ, R213 ;  /* 0x000000ffff057224 */ /* 0x000fe400078e00d5 */
[----:B------:R-:W-:Y:S01]  /*2c880*/  IMAD.MOV.U32 R4, RZ, RZ, R212 ;  /* 0x000000ffff047224 */ /* 0x000fe200078e00d4 */
[----:B------:R-:W-:Y:S04]  /*2c890*/  STL [R1+0x1888], R32 ;  /* 0x0018882001007387 */ /* 0x000fe80000100800 */
[----:B------:R-:W-:Y:S01]  /*2c8a0*/  STL [R1+0x1884], R33 ;  /* 0x0018842101007387 */ /* 0x000fe20000100800 */
[----:B------:R-:W-:-:S03]  /*2c8b0*/  IMAD.MOV.U32 R252, RZ, RZ, R251 ;  /* 0x000000fffffc7224 */ /* 0x000fc600078e00fb */
[----:B------:R-:W-:Y:S01]  /*2c8c0*/  STL [R1+0x1880], R5 ;  /* 0x0018800501007387 */ /* 0x000fe20000100800 */
[----:B------:R-:W-:Y:S01]  /*2c8d0*/  MOV R215, R250 ;  /* 0x000000fa00d77202 */ /* 0x000fe20000000f00 */
[----:B------:R-:W-:Y:S02]  /*2c8e0*/  IMAD.MOV.U32 R214, RZ, RZ, R249 ;  /* 0x000000ffffd67224 */ /* 0x000fe400078e00f9 */
[----:B------:R-:W-:Y:S01]  /*2c8f0*/  STL [R1+0x187c], R4 ;  /* 0x00187c0401007387 */ /* 0x000fe20000100800 */
[----:B------:R-:W-:-:S03]  /*2c900*/  IMAD.MOV.U32 R213, RZ, RZ, R248 ;  /* 0x000000ffffd57224 */ /* 0x000fc600078e00f8 */
[----:B------:R-:W2:Y:S04]  /*2c910*/  LDL.LU.64 R250, [R1+0x18f8] ;  /* 0x0018f80001fa7983 */ /* 0x000ea80000300a00 */
[----:B------:R-:W2:Y:S04]  /*2c920*/  LDL.LU.64 R248, [R1+0x18f0] ;  /* 0x0018f00001f87983 */ /* 0x000ea80000300a00 */
[----:B------:R-:W-:Y:S04]  /*2c930*/  STL [R1+0x1898], R252 ;  /* 0x001898fc01007387 */ /* 0x000fe80000100800 */
[----:B------:R-:W-:Y:S04]  /*2c940*/  STL [R1+0x1894], R215 ;  /* 0x001894d701007387 */ /* 0x000fe80000100800 */
[----:B------:R-:W-:Y:S04]  /*2c950*/  STL [R1+0x1890], R214 ;  /* 0x001890d601007387 */ /* 0x000fe80000100800 */
[----:B------:R4:W-:Y:S02]  /*2c960*/  STL [R1+0x188c], R213 ;  /* 0x00188cd501007387 */ /* 0x0009e40000100800 */
[----:B----4-:R-:W-:Y:S11]  /*2c970*/  HMMA.1688.F32.TF32 R212, R228, R26, R216 ;  /* 0x0000001ae4d4723c */ /* 0x010ff600000810d8 */
[----:B------:R-:W-:Y:S11]  /*2c980*/  @!UPT UIADD3 URZ, URZ, URZ, URZ ;  /* 0x0000003f3f3ff290 */ /* 0x000ff6000fffe03f */
[----:B------:R-:W-:Y:S02]  /*2c990*/  @!UPT UIADD3 URZ, URZ, URZ, URZ ;  /* 0x0000003f3f3ff290 */ /* 0x000fe4000fffe03f */
[----:B------:R-:W-:Y:S02]  /*2c9a0*/  IMAD.MOV.U32 R217, RZ, RZ, R212 ;  /* 0x000000ffffd97224 */ /* 0x000fe400078e00d4 */
[----:B------:R-:W-:Y:S01]  /*2c9b0*/  IMAD.MOV.U32 R212, RZ, RZ, R215 ;  /* 0x000000ffffd47224 */ /* 0x000fe200078e00d7 */
[----:B------:R-:W-:Y:S01]  /*2c9c0*/  MOV R219, R214 ;  /* 0x000000d600db7202 */ /* 0x000fe20000000f00 */
[----:B------:R-:W-:-:S03]  /*2c9d0*/  IMAD.MOV.U32 R218, RZ, RZ, R213 ;  /* 0x000000ffffda7224 */ /* 0x000fc600078e00d5 */
[----:B------:R3:W-:Y:S02]  /*2c9e0*/  STL [R1+0x18a8], R212 ;  /* 0x0018a8d401007387 */ /* 0x0007e40000100800 */
[C---:B---3--:R-:W-:Y:S02]  /*2c9f0*/  HMMA.1688.F32.TF32 R212, R228.reuse, R30, R220 ;  /* 0x0000001ee4d4723c */ /* 0x048fe400000810dc */
[----:B------:R-:W-:Y:S04]  /*2ca00*/  STL [R1+0x18a4], R219 ;  /* 0x0018a4db01007387 */ /* 0x000fe80000100800 */
[----:B------:R-:W-:Y:S04]  /*2ca10*/  STL [R1+0x18a0], R218 ;  /* 0x0018a0da01007387 */ /* 0x000fe80000100800 */
[----:B------:R-:W-:Y:S11]  /*2ca20*/  STL [R1+0x189c], R217 ;  /* 0x00189cd901007387 */ /* 0x000ff60000100800 */
[----:B------:R-:W-:Y:S03]  /*2ca30*/  @!UPT UIADD3 URZ, URZ, URZ, URZ ;  /* 0x0000003f3f3ff290 */ /* 0x000fe6000fffe03f */
[----:B------:R-:W-:Y:S01]  /*2ca40*/  IMAD.MOV.U32 R221, RZ, RZ, R212 ;  /* 0x000000ffffdd7224 */ /* 0x000fe200078e00d4 */
[----:B------:R-:W-:Y:S01]  /*2ca50*/  MOV R223, R214 ;  /* 0x000000d600df7202 */ /* 0x000fe20000000f00 */
[----:B------:R-:W-:Y:S02]  /*2ca60*/  IMAD.MOV.U32 R222, RZ, RZ, R213 ;  /* 0x000000ffffde7224 */ /* 0x000fe400078e00d5 */
[----:B------:R-:W-:Y:S02]  /*2ca70*/  IMAD.MOV.U32 R216, RZ, RZ, R215 ;  /* 0x000000ffffd87224 */ /* 0x000fe400078e00d7 */
[----:B------:R-:W-:Y:S03]  /*2ca80*/  HMMA.1688.F32.TF32 R212, R228, R34, R224 ;  /* 0x00000022e4d4723c */ /* 0x000fe600000810e0 */
[----:B------:R3:W-:Y:S04]  /*2ca90*/  STL [R1+0x18b8], R216 ;  /* 0x0018b8d801007387 */ /* 0x0007e80000100800 */
[----:B------:R-:W-:Y:S04]  /*2caa0*/  STL [R1+0x18b4], R223 ;  /* 0x0018b4df01007387 */ /* 0x000fe80000100800 */
[----:B------:R-:W-:Y:S04]  /*2cab0*/  STL [R1+0x18b0], R222 ;  /* 0x0018b0de01007387 */ /* 0x000fe80000100800 */
[----:B------:R-:W-:Y:S04]  /*2cac0*/  STL [R1+0x18ac], R221 ;  /* 0x0018acdd01007387 */ /* 0x000fe80000100800 */
[----:B---3--:R-:W3:Y:S04]  /*2cad0*/  LDL.LU R216, [R1] ;  /* 0x0000000001d87983 */ /* 0x008ee80000300800 */
[----:B------:R-:W3:Y:S04]  /*2cae0*/  LDL.LU R217, [R1+0x4] ;  /* 0x0000040001d97983 */ /* 0x000ee80000300800 */
[----:B------:R-:W3:Y:S04]  /*2caf0*/  LDL.LU R218, [R1+0x8] ;  /* 0x0000080001da7983 */ /* 0x000ee80000300800 */
[----:B------:R-:W3:Y:S01]  /*2cb00*/  LDL.LU R219, [R1+0xc] ;  /* 0x00000c0001db7983 */ /* 0x000ee20000300800 */
[----:B------:R-:W-:-:S03]  /*2cb10*/  IMAD.MOV.U32 R225, RZ, RZ, R212 ;  /* 0x000000ffffe17224 */ /* 0x000fc600078e00d4 */
[----:B------:R-:W4:Y:S01]  /*2cb20*/  LDL.LU R228, [R1+0x20] ;  /* 0x0000200001e47983 */ /* 0x000f220000300800 */
[----:B------:R-:W-:-:S03]  /*2cb30*/  IMAD.MOV.U32 R220, RZ, RZ, R215 ;  /* 0x000000ffffdc7224 */ /* 0x000fc600078e00d7 */
[----:B------:R-:W4:Y:S01]  /*2cb40*/  LDL.LU R229, [R1+0x24] ;  /* 0x0000240001e57983 */ /* 0x000f220000300800 */
[----:B------:R-:W-:-:S03]  /*2cb50*/  IMAD.MOV.U32 R226, RZ, RZ, R213 ;  /* 0x000000ffffe27224 */ /* 0x000fc600078e00d5 */
[----:B------:R-:W4:Y:S01]  /*2cb60*/  LDL.LU R230, [R1+0x28] ;  /* 0x0000280001e67983 */ /* 0x000f220000300800 */
[----:B------:R-:W-:-:S03]  /*2cb70*/  MOV R227, R214 ;  /* 0x000000d600e37202 */ /* 0x000fc60000000f00 */
[----:B------:R-:W4:Y:S01]  /*2cb80*/  LDL.LU R231, [R1+0x2c] ;  /* 0x00002c0001e77983 */ /* 0x000f220000300800 */
[----:B------:R-:W-:-:S03]  /*2cb90*/  IMAD.MOV.U32 R215, RZ, RZ, R2 ;  /* 0x000000ffffd77224 */ /* 0x000fc600078e0002 */
[----:B------:R-:W2:Y:S04]  /*2cba0*/  LDL.LU R212, [R1+0x10] ;  /* 0x0000100001d47983 */ /* 0x000ea80000300800 */
[----:B------:R-:W2:Y:S04]  /*2cbb0*/  LDL.LU R213, [R1+0x14] ;  /* 0x0000140001d57983 */ /* 0x000ea80000300800 */
[----:B------:R-:W2:Y:S04]  /*2cbc0*/  LDL.LU R214, [R1+0x18] ;  /* 0x0000180001d67983 */ /* 0x000ea80000300800 */
[----:B------:R-:W2:Y:S04]  /*2cbd0*/  LDL.LU R2, [R1+0x18e8] ;  /* 0x0018e80001027983 */ /* 0x000ea80000300800 */
[----:B------:R1:W-:Y:S04]  /*2cbe0*/  STL [R1+0x18c8], R220 ;  /* 0x0018c8dc01007387 */ /* 0x0003e80000100800 */
[----:B-1----:R-:W2:Y:S04]  /*2cbf0*/  LDL.LU R220, [R1+0x30] ;  /* 0x0000300001dc7983 */ /* 0x002ea80000300800 */
[----:B------:R-:W2:Y:S04]  /*2cc00*/  LDL.LU R221, [R1+0x34] ;  /* 0x0000340001dd7983 */ /* 0x000ea80000300800 */
[----:B------:R-:W2:Y:S04]  /*2cc10*/  LDL.LU R222, [R1+0x38] ;  /* 0x0000380001de7983 */ /* 0x000ea80000300800 */
[----:B------:R-:W2:Y:S04]  /*2cc20*/  LDL.LU R223, [R1+0x3c] ;  /* 0x00003c0001df7983 */ /* 0x000ea80000300800 */
[----:B------:R-:W-:Y:S04]  /*2cc30*/  STL [R1+0x18c4], R227 ;  /* 0x0018c4e301007387 */ /* 0x000fe80000100800 */
[----:B------:R-:W-:Y:S04]  /*2cc40*/  STL [R1+0x18c0], R226 ;  /* 0x0018c0e201007387 */ /* 0x000fe80000100800 */
[----:B------:R1:W-:Y:S04]  /*2cc50*/  STL [R1+0x18bc], R225 ;  /* 0x0018bce101007387 */ /* 0x0003e80000100800 */
[----:B------:R-:W2:Y:S04]  /*2cc60*/  LDL.LU R224, [R1+0x50] ;  /* 0x0000500001e07983 */ /* 0x000ea80000300800 */
[----:B-1----:R-:W2:Y:S04]  /*2cc70*/  LDL.LU R225, [R1+0x54] ;  /* 0x0000540001e17983 */ /* 0x002ea80000300800 */
[----:B------:R-:W2:Y:S04]  /*2cc80*/  LDL.LU R226, [R1+0x58] ;  /* 0x0000580001e27983 */ /* 0x000ea80000300800 */
[----:B------:R-:W2:Y:S02]  /*2cc90*/  LDL.LU R227, [R1+0x5c] ;  /* 0x00005c0001e37983 */ /* 0x000ea40000300800 */
[----:B--2---:R-:W-:Y:S11]  /*2cca0*/  HMMA.1688.F32.TF32 R224, R232, R6, R224 ;  /* 0x00000006e8e0723c */ /* 0x004ff600000810e0 */
[----:B------:R-:W-:Y:S11]  /*2ccb0*/  @!UPT UIADD3 URZ, URZ, URZ, URZ ;  /* 0x0000003f3f3ff290 */ /* 0x000ff6000fffe03f */
[----:B------:R-:W-:Y:S02]  /*2ccc0*/  @!UPT UIADD3 URZ, URZ, URZ, URZ ;  /* 0x0000003f3f3ff290 */ /* 0x000fe4000fffe03f */
[----:B------:R-:W-:Y:S02]  /*2ccd0*/  IMAD.MOV.U32 R9, RZ, RZ, R224 ;  /* 0x000000ffff097224 */ /* 0x000fe400078e00e0 */
[----:B------:R-:W-:Y:S01]  /*2cce0*/  IMAD.MOV.U32 R224, RZ, RZ, R227 ;  /* 0x000000ffffe07224 */ /* 0x000fe200078e00e3 */
[----:B------:R-:W-:Y:S01]  /*2ccf0*/  MOV R12, R225 ;  /* 0x000000e1000c7202 */ /* 0x000fe20000000f00 */
[----:B------:R-:W-:-:S03]  /*2cd00*/  IMAD.MOV.U32 R13, RZ, RZ, R226 ;  /* 0x000000ffff0d7224 */ /* 0x000fc600078e00e2 */
[----:B------:R1:W-:Y:S04]  /*2cd10*/  STL [R1+0x18d8], R224 ;  /* 0x0018d8e001007387 */ /* 0x0003e80000100800 */
[----:B-1----:R-:W2:Y:S04]  /*2cd20*/  LDL.LU R224, [R1+0x40] ;  /* 0x0000400001e07983 */ /* 0x002ea80000300800 */
[----:B------:R-:W2:Y:S04]  /*2cd30*/  LDL.LU R225, [R1+0x44] ;  /* 0x0000440001e17983 */ /* 0x000ea80000300800 */
[----:B------:R-:W2:Y:S01]  /*2cd40*/  LDL.LU R226, [R1+0x48] ;  /* 0x0000480001e27983 */ /* 0x000ea20000300800 */
[C---:B------:R-:W-:Y:S11]  /*2cd50*/  HMMA.1688.F32.TF32 R220, R232.reuse, R14, R220 ;  /* 0x0000000ee8dc723c */ /* 0x040ff600000810dc */
[----:B------:R-:W-:Y:S11]  /*2cd60*/  @!UPT UIADD3 URZ, URZ, URZ, URZ ;  /* 0x0000003f3f3ff290 */ /* 0x000ff6000fffe03f */
[----:B------:R-:W-:Y:S02]  /*2cd70*/  @!UPT UIADD3 URZ, URZ, URZ, URZ ;  /* 0x0000003f3f3ff290 */ /* 0x000fe4000fffe03f */
[----:B------:R-:W-:Y:S01]  /*2cd80*/  MOV R25, R220 ;  /* 0x000000dc00197202 */ /* 0x000fe20000000f00 */
[----:B------:R-:W-:Y:S02]  /*2cd90*/  IMAD.MOV.U32 R28, RZ, RZ, R221 ;  /* 0x000000ffff1c7224 */ /* 0x000fe400078e00dd */
[----:B------:R-:W-:Y:S02]  /*2cda0*/  IMAD.MOV.U32 R29, RZ, RZ, R222 ;  /* 0x000000ffff1d7224 */ /* 0x000fe400078e00de */
[----:B------:R-:W-:Y:S02]  /*2cdb0*/  IMAD.MOV.U32 R16, RZ, RZ, R223 ;  /* 0x000000ffff107224 */ /* 0x000fe400078e00df */
[C---:B----4-:R-:W-:Y:S11]  /*2cdc0*/  HMMA.1688.F32.TF32 R220, R232.reuse, R18, R228 ;  /* 0x00000012e8dc723c */ /* 0x050ff600000810e4 */
        /* <DEDUP_REMOVED lines=13> */
[C---:B---3--:R-:W-:Y:S11]  /*2cea0*/  HMMA.1688.F32.TF32 R220, R232.reuse, R26, R216 ;  /* 0x0000001ae8dc723c */ /* 0x048ff600000810d8 */
[----:B------:R-:W-:Y:S11]  /*2ceb0*/  @!UPT UIADD3 URZ, URZ, URZ, URZ ;  /* 0x0000003f3f3ff290 */ /* 0x000ff6000fffe03f */
[----:B------:R-:W-:Y:S02]  /*2cec0*/  @!UPT UIADD3 URZ, URZ, URZ, URZ ;  /* 0x0000003f3f3ff290 */ /* 0x000fe4000fffe03f */
[----:B------:R-:W-:Y:S01]  /*2ced0*/  MOV R219, R220 ;  /* 0x000000dc00db7202 */ /* 0x000fe20000000f00 */
[----:B------:R-:W-:Y:S02]  /*2cee0*/  IMAD.MOV.U32 R218, RZ, RZ, R221 ;  /* 0x000000ffffda7224 */ /* 0x000fe400078e00dd */
[----:B------:R-:W-:Y:S02]  /*2cef0*/  IMAD.MOV.U32 R217, RZ, RZ, R222 ;  /* 0x000000ffffd97224 */ /* 0x000fe400078e00de */
[----:B------:R-:W-:Y:S02]  /*2cf00*/  IMAD.MOV.U32 R252, RZ, RZ, R223 ;  /* 0x000000fffffc7224 */ /* 0x000fe400078e00df */
[----:B------:R-:W-:Y:S08]  /*2cf10*/  HMMA.1688.F32.TF32 R220, R232, R30, R248 ;  /* 0x0000001ee8dc723c */ /* 0x000ff000000810f8 */
[----:B------:R-:W-:Y:S11]  /*2cf20*/  HMMA.1688.F32.TF32 R36, R236, R6, R36 ;  /* 0x00000006ec24723c */ /* 0x000ff60000081024 */
[----:B------:R-:W-:Y:S05]  /*2cf30*/  @!UPT UIADD3 URZ, URZ, URZ, URZ ;  /* 0x0000003f3f3ff290 */ /* 0x000fea000fffe03f */
[----:B------:R-:W-:Y:S01]  /*2cf40*/  MOV R251, R220 ;  /* 0x000000dc00fb7202 */ /* 0x000fe20000000f00 */
[----:B------:R-:W-:Y:S02]  /*2cf50*/  IMAD.MOV.U32 R250, RZ, RZ, R221 ;  /* 0x000000fffffa7224 */ /* 0x000fe400078e00dd */
[----:B------:R-:W-:Y:S02]  /*2cf60*/  IMAD.MOV.U32 R249, RZ, RZ, R222 ;  /* 0x000000fffff97224 */ /* 0x000fe400078e00de */
[----:B------:R-:W-:Y:S02]  /*2cf70*/  IMAD.MOV.U32 R248, RZ, RZ, R223 ;  /* 0x000000fffff87224 */ /* 0x000fe400078e00df */
[----:B------:R-:W-:Y:S01]  /*2cf80*/  HMMA.1688.F32.TF32 R220, R232, R34, R244 ;  /* 0x00000022e8dc723c */ /* 0x000fe200000810f4 */
[----:B------:R-:W-:Y:S02]  /*2cf90*/  IMAD.MOV.U32 R227, RZ, RZ, R2 ;  /* 0x000000ffffe37224 */ /* 0x000fe400078e0002 */
[----:B------:R-:W-:Y:S11]  /*2cfa0*/  IMAD.MOV.U32 R212, RZ, RZ, R39 ;  /* 0x000000ffffd47224 */ /* 0x000ff600078e0027 */
[----:B------:R-:W-:Y:S10]  /*2cfb0*/  @!UPT UIADD3 URZ, URZ, URZ, URZ ;  /* 0x0000003f3f3ff290 */ /* 0x000ff4000fffe03f */
[----:B------:R-:W-:Y:S02]  /*2cfc0*/  IMAD.MOV.U32 R246, RZ, RZ, R221 ;  /* 0x000000fffff67224 */ /* 0x000fe400078e00dd */
[----:B------:R-:W-:Y:S02]  /*2cfd0*/  IMAD.MOV.U32 R245, RZ, RZ, R222 ;  /* 0x000000fffff57224 */ /* 0x000fe400078e00de */
[----:B------:R-:W-:Y:S01]  /*2cfe0*/  IMAD.MOV.U32 R244, RZ, RZ, R223 ;  /* 0x000000fffff47224 */ /* 0x000fe200078e00df */
[----:B------:R-:W-:Y:S01]  /*2cff0*/  MOV R223, R36 ;  /* 0x0000002400df7202 */ /* 0x000fe20000000f00 */
[----:B------:R-:W-:Y:S02]  /*2d000*/  IMAD.MOV.U32 R222, RZ, RZ, R37 ;  /* 0x000000ffffde7224 */ /* 0x000fe400078e0025 */
[----:B------:R-:W-:Y:S02]  /*2d010*/  IMAD.MOV.U32 R221, RZ, RZ, R38 ;  /* 0x000000ffffdd7224 */ /* 0x000fe400078e0026 */
[----:B------:R-:W-:Y:S01]  /*2d020*/  HMMA.1688.F32.TF32 R36, R236, R10, R40 ;  /* 0x0000000aec24723c */ /* 0x000fe20000081028 */
[----:B------:R1:W-:Y:S01]  /*2d030*/  STL [R1+0x18d4], R13 ;  /* 0x0018d40d01007387 */ /* 0x0003e20000100800 */
[----:B------:R-:W-:-:S03]  /*2d040*/  MOV R247, R220 ;  /* 0x000000dc00f77202 */ /* 0x000fc60000000f00 */
[----:B------:R-:W-:Y:S03]  /*2d050*/  LDS R40, [R3+0x16300] ;  /* 0x0163000003287984 */ /* 0x000fe60000000800 */
[----:B------:R-:W-:Y:S01]  /*2d060*/  HMMA.1688.F32.TF32 R228, R240, R34, R96 ;  /* 0x00000022f0e4723c */ /* 0x000fe20000081060 */
[----:B------:R-:W-:Y:S04]  /*2d070*/  LDS R42, [R3+0x17300] ;  /* 0x01730000032a7984 */ /* 0x000fe80000000800 */
[----:B------:R-:W-:Y:S04]  /*2d080*/  LDS R41, [R0+0x16300] ;  /* 0x0163000000297984 */ /* 0x000fe80000000800 */
[----:B------:R-:W-:Y:S07]  /*2d090*/  LDS R43, [R0+0x17300] ;  /* 0x01730000002b7984 */ /* 0x000fee0000000800 */
[----:B------:R-:W-:Y:S01]  /*2d0a0*/  IMAD.MOV.U32 R216, RZ, RZ, R39 ;  /* 0x000000ffffd87224 */ /* 0x000fe200078e0027 */
[----:B------:R3:W-:Y:S04]  /*2d0b0*/  STL [R1+0x18d0], R12 ;  /* 0x0018d00c01007387 */ /* 0x0007e80000100800 */
[----:B------:R4:W-:Y:S01]  /*2d0c0*/  STL [R1+0x18cc], R9 ;  /* 0x0018cc0901007387 */ /* 0x0009e20000100800 */
[----:B--2---:R-:W-:Y:S11]  /*2d0d0*/  HMMA.1688.F32.TF32 R224, R232, R10, R224 ;  /* 0x0000000ae8e0723c */ /* 0x004ff600000810e0 */
[----:B------:R-:W-:Y:S11]  /*2d0e0*/  @!UPT UIADD3 URZ, URZ, URZ, URZ ;  /* 0x0000003f3f3ff290 */ /* 0x000ff6000fffe03f */
[----:B------:R-:W-:Y:S02]  /*2d0f0*/  @!UPT UIADD3 URZ, URZ, URZ, URZ ;  /* 0x0000003f3f3ff290 */ /* 0x000fe4000fffe03f */
[----:B------:R-:W-:Y:S02]  /*2d100*/  IMAD.MOV.U32 R20, RZ, RZ, R225 ;  /* 0x000000ffff147224 */ /* 0x000fe400078e00e1 */
[----:B------:R-:W-:Y:S02]  /*2d110*/  IMAD.MOV.U32 R21, RZ, RZ, R226 ;  /* 0x000000ffff157224 */ /* 0x000fe400078e00e2 */
[----:B------:R-:W-:Y:S01]  /*2d120*/  IMAD.MOV.U32 R8, RZ, RZ, R227 ;  /* 0x000000ffff087224 */ /* 0x000fe200078e00e3 */
[----:B------:R-:W-:Y:S01]  /*2d130*/  MOV R227, R36 ;  /* 0x0000002400e37202 */ /* 0x000fe20000000f00 */
[----:B------:R-:W-:Y:S02]  /*2d140*/  IMAD.MOV.U32 R226, RZ, RZ, R37 ;  /* 0x000000ffffe27224 */ /* 0x000fe400078e0025 */
[----:B------:R-:W-:Y:S02]  /*2d150*/  IMAD.MOV.U32 R225, RZ, RZ, R38 ;  /* 0x000000ffffe17224 */ /* 0x000fe400078e0026 */
[----:B------:R-:W-:Y:S01]  /*2d160*/  HMMA.1688.F32.TF32 R36, R236, R14, R44 ;  /* 0x0000000eec24723c */ /* 0x000fe2000008102c */
[----:B------:R-:W-:Y:S01]  /*2d170*/  MOV R17, R224 ;  /* 0x000000e000117202 */ /* 0x000fe20000000f00 */
[----:B------:R2:W-:Y:S04]  /*2d180*/  STL [R1+0x18e4], R21 ;  /* 0x0018e41501007387 */ /* 0x0005e80000100800 */
[----:B------:R-:W-:Y:S04]  /*2d190*/  LDS R44, [R3+0x16200] ;  /* 0x01620000032c7984 */ /* 0x000fe80000000800 */
[----:B------:R-:W-:Y:S04]  /*2d1a0*/  LDS R46, [R3+0x17200] ;  /* 0x01720000032e7984 */ /* 0x000fe80000000800 */
[----:B------:R-:W-:Y:S04]  /*2d1b0*/  LDS R45, [R0+0x16200] ;  /* 0x01620000002d7984 */ /* 0x000fe80000000800 */
[----:B------:R-:W2:Y:S06]  /*2d1c0*/  LDS R47, [R0+0x17200] ;  /* 0x01720000002f7984 */ /* 0x000eac0000000800 */
[----:B-1----:R-:W-:Y:S01]  /*2d1d0*/  MOV R13, R36 ;  /* 0x00000024000d7202 */ /* 0x002fe20000000f00 */
[----:B---3--:R-:W-:-:S02]  /*2d1e0*/  IMAD.MOV.U32 R12, RZ, RZ, R37 ;  /* 0x000000ffff0c7224 */ /* 0x008fc400078e0025 */
[----:B----4-:R-:W-:Y:S02]  /*2d1f0*/  IMAD.MOV.U32 R9, RZ, RZ, R38 ;  /* 0x000000ffff097224 */ /* 0x010fe400078e0026 */
[----:B------:R-:W-:Y:S02]  /*2d200*/  IMAD.MOV.U32 R220, RZ, RZ, R39 ;  /* 0x000000ffffdc7224 */ /* 0x000fe400078e0027 */
[----:B------:R-:W-:Y:S01]  /*2d210*/  HMMA.1688.F32.TF32 R36, R236, R18, R48 ;  /* 0x00000012ec24723c */ /* 0x000fe20000081030 */
[----:B------:R1:W-:Y:S04]  /*2d220*/  STL [R1+0x18e0], R20 ;  /* 0x0018e01401007387 */ /* 0x0003e80000100800 */
[----:B------:R3:W-:Y:S03]  /*2d230*/  STL [R1+0x18dc], R17 ;  /* 0x0018dc1101007387 */ /* 0x0007e60000100800 */
[----:B------:R-:W-:Y:S01]  /*2d240*/  HMMA.1688.F32.TF32 R232, R240, R30, R92 ;  /* 0x0000001ef0e8723c */ /* 0x000fe2000008105c */
[----:B------:R-:W-:Y:S04]  /*2d250*/  LDS R48, [R3+0x16280] ;  /* 0x0162800003307984 */ /* 0x000fe80000000800 */
[----:B------:R-:W-:Y:S04]  /*2d260*/  LDS R50, [R3+0x17280] ;  /* 0x0172800003327984 */ /* 0x000fe80000000800 */
[----:B------:R-:W-:Y:S04]  /*2d270*/  LDS R49, [R0+0x16280] ;  /* 0x0162800000317984 */ /* 0x000fe80000000800 */
[----:B------:R-:W4:Y:S03]  /*2d280*/  LDS R51, [R0+0x17280] ;  /* 0x0172800000337984 */ /* 0x000f260000000800 */
[----:B--2---:R-:W-:Y:S01]  /*2d290*/  MOV R21, R36 ;  /* 0x0000002400157202 */ /* 0x004fe20000000f00 */
[----:B-1----:R-:W-:-:S02]  /*2d2a0*/  IMAD.MOV.U32 R20, RZ, RZ, R37 ;  /* 0x000000ffff147224 */ /* 0x002fc400078e0025 */
[----:B---3--:R-:W-:Y:S02]  /*2d2b0*/  IMAD.MOV.U32 R17, RZ, RZ, R38 ;  /* 0x000000ffff117224 */ /* 0x008fe400078e0026 */
        /* <DEDUP_REMOVED lines=22> */
[----:B------:R-:W-:Y:S08]  /*2d420*/  HMMA.1688.F32.TF32 R36, R236, R34, R64 ;  /* 0x00000022ec24723c */ /* 0x000ff00000081040 */
[----:B------:R-:W-:Y:S08]  /*2d430*/  HMMA.1688.F32.TF32 R236, R240, R26, R88 ;  /* 0x0000001af0ec723c */ /* 0x000ff00000081058 */
[----:B------:R-:W-:Y:S11]  /*2d440*/  HMMA.1688.F32.TF32 R88, R44, R10, R104 ;  /* 0x0000000a2c58723c */ /* 0x000ff60000081068 */
[----:B------:R-:W-:Y:S04]  /*2d450*/  @!UPT UIADD3 URZ, URZ, URZ, URZ ;  /* 0x0000003f3f3ff290 */ /* 0x000fe8000fffe03f */
[----:B------:R1:W-:Y:S04]  /*2d460*/  STL [R1+0x17a8], R236 ;  /* 0x0017a8ec01007387 */ /* 0x0003e80000100800 */
[----:B------:R-:W-:Y:S04]  /*2d470*/  STL [R1+0x17a4], R237 ;  /* 0x0017a4ed01007387 */ /* 0x000fe80000100800 */
[----:B------:R-:W-:Y:S04]  /*2d480*/  STL [R1+0x17a0], R238 ;  /* 0x0017a0ee01007387 */ /* 0x000fe80000100800 */
[----:B------:R-:W-:Y:S04]  /*2d490*/  STL [R1+0x179c], R239 ;  /* 0x00179cef01007387 */ /* 0x000fe80000100800 */
[----:B------:R-:W-:Y:S01]  /*2d4a0*/  STL [R1+0x17b8], R232 ;  /* 0x0017b8e801007387 */ /* 0x000fe20000100800 */
[----:B-1----:R-:W-:-:S03]  /*2d4b0*/  IMAD.MOV.U32 R236, RZ, RZ, R91 ;  /* 0x000000ffffec7224 */ /* 0x002fc600078e005b */
[----:B------:R1:W-:Y:S04]  /*2d4c0*/  STL [R1+0x17b4], R233 ;  /* 0x0017b4e901007387 */ /* 0x0003e80000100800 */
[----:B------:R2:W-:Y:S04]  /*2d4d0*/  STL [R1+0x17b0], R234 ;  /* 0x0017b0ea01007387 */ /* 0x0005e80000100800 */
[----:B------:R3:W-:Y:S01]  /*2d4e0*/  STL [R1+0x17ac], R235 ;  /* 0x0017aceb01007387 */ /* 0x0007e20000100800 */
[----:B-1----:R-:W-:Y:S01]  /*2d4f0*/  MOV R233, R88 ;  /* 0x0000005800e97202 */ /* 0x002fe20000000f00 */
[----:B--2---:R-:W-:-:S02]  /*2d500*/  IMAD.MOV.U32 R234, RZ, RZ, R89 ;  /* 0x000000ffffea7224 */ /* 0x004fc400078e0059 */
[----:B---3--:R-:W-:Y:S02]  /*2d510*/  IMAD.MOV.U32 R235, RZ, RZ, R90 ;  /* 0x000000ffffeb7224 */ /* 0x008fe400078e005a */
[C---:B------:R-:W-:Y:S01]  /*2d520*/  HMMA.1688.F32.TF32 R88, R44.reuse, R14, R108 ;  /* 0x0000000e2c58723c */ /* 0x040fe2000008106c */
[----:B------:R1:W-:Y:S04]  /*2d530*/  STL [R1+0x17c4], R228 ;  /* 0x0017c4e401007387 */ /* 0x0003e80000100800 */
[----:B------:R2:W-:Y:S04]  /*2d540*/  STL [R1+0x17c0], R229 ;  /* 0x0017c0e501007387 */ /* 0x0005e80000100800 */
[----:B------:R3:W-:Y:S11]  /*2d550*/  STL [R1+0x17bc], R230 ;  /* 0x0017bce601007387 */ /* 0x0007f60000100800 */
[----:B------:R-:W-:Y:S04]  /*2d560*/  @!UPT UIADD3 URZ, URZ, URZ, URZ ;  /* 0x0000003f3f3ff290 */ /* 0x000fe8000fffe03f */
[----:B-1----:R-:W-:Y:S01]  /*2d570*/  MOV R228, R88 ;  /* 0x0000005800e47202 */ /* 0x002fe20000000f00 */
[----:B--2---:R-:W-:Y:S02]  /*2d580*/  IMAD.MOV.U32 R229, RZ, RZ, R89 ;  /* 0x000000ffffe57224 */ /* 0x004fe400078e0059 */
[----:B---3--:R-:W-:Y:S02]  /*2d590*/  IMAD.MOV.U32 R230, RZ, RZ, R90 ;  /* 0x000000ffffe67224 */ /* 0x008fe400078e005a */
[----:B------:R-:W-:Y:S02]  /*2d5a0*/  IMAD.MOV.U32 R232, RZ, RZ, R91 ;  /* 0x000000ffffe87224 */ /* 0x000fe400078e005b */
[C---:B------:R-:W-:Y:S01]  /*2d5b0*/  HMMA.1688.F32.TF32 R88, R44.reuse, R18, R112 ;  /* 0x000000122c58723c */ /* 0x040fe20000081070 */
[----:B------:R1:W-:Y:S07]  /*2d5c0*/  STL [R1+0x1798], R231 ;  /* 0x001798e701007387 */ /* 0x0003ee0000100800 */
[C---:B------:R-:W-:Y:S11]  /*2d5d0*/  HMMA.1688.F32.TF32 R92, R44.reuse, R6, R100 ;  /* 0x000000062c5c723c */ /* 0x040ff60000081064 */
[----:B------:R-:W-:Y:S05]  /*2d5e0*/  @!UPT UIADD3 URZ, URZ, URZ, URZ ;  /* 0x0000003f3f3ff290 */ /* 0x000fea000fffe03f */
[----:B------:R-:W-:Y:S01]  /*2d5f0*/  MOV R237, R88 ;  /* 0x0000005800ed7202 */ /* 0x000fe20000000f00 */
[----:B------:R-:W-:Y:S02]  /*2d600*/  IMAD.MOV.U32 R238, RZ, RZ, R89 ;  /* 0x000000ffffee7224 */ /* 0x000fe400078e0059 */
[----:B------:R-:W-:Y:S02]  /*2d610*/  IMAD.MOV.U32 R239, RZ, RZ, R90 ;  /* 0x000000ffffef7224 */ /* 0x000fe400078e005a */
[----:B-1----:R-:W-:Y:S02]  /*2d620*/  IMAD.MOV.U32 R231, RZ, RZ, R91 ;  /* 0x000000ffffe77224 */ /* 0x002fe400078e005b */
[----:B------:R-:W-:Y:S01]  /*2d630*/  HMMA.1688.F32.TF32 R88, R44, R22, R116 ;  /* 0x000000162c58723c */ /* 0x000fe20000081074 */
[----:B------:R-:W-:Y:S04]  /*2d640*/  STL.64 [R1+0x310], R92 ;  /* 0x0003105c01007387 */ /* 0x000fe80000100a00 */
[----:B------:R-:W-:Y:S04]  /*2d650*/  STL.64 [R1+0x318], R94 ;  /* 0x0003185e01007387 */ /* 0x000fe80000100a00 */
[----:B------:R1:W-:Y:S04]  /*2d660*/  STL [R1+0x17d4], R236 ;  /* 0x0017d4ec01007387 */ /* 0x0003e80000100800 */
[----:B------:R2:W-:Y:S04]  /*2d670*/  STL [R1+0x17d0], R235 ;  /* 0x0017d0eb01007387 */ /* 0x0005e80000100800 */
[----:B------:R3:W-:Y:S04]  /*2d680*/  STL [R1+0x17cc], R233 ;  /* 0x0017cce901007387 */ /* 0x0007e80000100800 */
[----:B------:R4:W-:Y:S03]  /*2d690*/  STL [R1+0x17c8], R234 ;  /* 0x0017c8ea01007387 */ /* 0x0009e60000100800 */
[----:B-1----:R-:W-:Y:S01]  /*2d6a0*/  MOV R236, R88 ;  /* 0x0000005800ec7202 */ /* 0x002fe20000000f00 */
[----:B--2---:R-:W-:Y:S01]  /*2d6b0*/  IMAD.MOV.U32 R235, RZ, RZ, R89 ;  /* 0x000000ffffeb7224 */ /* 0x004fe200078e0059 */
[----:B------:R-:W-:Y:S01]  /*2d6c0*/  MOV R67, R36 ;  /* 0x0000002400437202 */ /* 0x000fe20000000f00 */
[----:B---3--:R-:W-:Y:S01]  /*2d6d0*/  IMAD.MOV.U32 R233, RZ, RZ, R90 ;  /* 0x000000ffffe97224 */ /* 0x008fe200078e005a */
[----:B------:R-:W-:Y:S01]  /*2d6e0*/  LDS R116, [R3+0x18180] ;  /* 0x0181800003747984 */ /* 0x000fe20000000800 */
[----:B----4-:R-:W-:-:S03]  /*2d6f0*/  IMAD.MOV.U32 R234, RZ, RZ, R91 ;  /* 0x000000ffffea7224 */ /* 0x010fc600078e005b */
[----:B------:R-:W-:Y:S01]  /*2d700*/  LDS R118, [R3+0x19180] ;  /* 0x0191800003767984 */ /* 0x000fe20000000800 */
[----:B------:R-:W-:Y:S03]  /*2d710*/  HMMA.1688.F32.TF32 R88, R44, R26, R120 ;  /* 0x0000001a2c58723c */ /* 0x000fe60000081078 */
[----:B------:R1:W-:Y:S04]  /*2d720*/  STL [R1+0x17e4], R232 ;  /* 0x0017e4e801007387 */ /* 0x0003e80000100800 */
[----:B------:R2:W-:Y:S04]  /*2d730*/  STL [R1+0x17e0], R230 ;  /* 0x0017e0e601007387 */ /* 0x0005e80000100800 */
[----:B------:R3:W-:Y:S04]  /*2d740*/  STL [R1+0x17dc], R228 ;  /* 0x0017dce401007387 */ /* 0x0007e80000100800 */
[----:B------:R4:W-:Y:S01]  /*2d750*/  STL [R1+0x17d8], R229 ;  /* 0x0017d8e501007387 */ /* 0x0009e20000100800 */
[----:B------:R-:W-:-:S02]  /*2d760*/  IMAD.MOV.U32 R66, RZ, RZ, R37 ;  /* 0x000000ffff427224 */ /* 0x000fc400078e0025 */
[----:B------:R-:W-:Y:S01]  /*2d770*/  IMAD.MOV.U32 R65, RZ, RZ, R38 ;  /* 0x000000ffff417224 */ /* 0x000fe200078e0026 */
[----:B------:R-:W-:Y:S01]  /*2d780*/  LDS R117, [R0+0x18180] ;  /* 0x0181800000757984 */ /* 0x000fe20000000800 */
[----:B------:R-:W-:-:S03]  /*2d790*/  IMAD.MOV.U32 R64, RZ, RZ, R39 ;  /* 0x000000ffff407224 */ /* 0x000fc600078e0027 */
[----:B------:R-:W-:Y:S01]  /*2d7a0*/  LDS R119, [R0+0x19180] ;  /* 0x0191800000777984 */ /* 0x000fe20000000800 */
[----:B-1----:R-:W-:Y:S01]  /*2d7b0*/  MOV R232, R88 ;  /* 0x0000005800e87202 */ /* 0x002fe20000000f00 */
[----:B--2---:R-:W-:Y:S02]  /*2d7c0*/  IMAD.MOV.U32 R230, RZ, RZ, R89 ;  /* 0x000000ffffe67224 */ /* 0x004fe400078e0059 */
[----:B---3--:R-:W-:Y:S02]  /*2d7d0*/  IMAD.MOV.U32 R228, RZ, RZ, R90 ;  /* 0x000000ffffe47224 */ /* 0x008fe400078e005a */
[----:B----4-:R-:W-:Y:S02]  /*2d7e0*/  IMAD.MOV.U32 R229, RZ, RZ, R91 ;  /* 0x000000ffffe57224 */ /* 0x010fe400078e005b */
[C---:B------:R-:W-:Y:S08]  /*2d7f0*/  HMMA.1688.F32.TF32 R88, R44.reuse, R30, R124 ;  /* 0x0000001e2c58723c */ /* 0x040ff0000008107c */
[----:B------:R-:W-:Y:S08]  /*2d800*/  HMMA.1688.F32.TF32 R44, R44, R34, R128 ;  /* 0x000000222c2c723c */ /* 0x000ff00000081080 */
[-C--:B------:R-:W-:Y:S11]  /*2d810*/  HMMA.1688.F32.TF32 R36, R240, R6.reuse, R68 ;  /* 0x00000006f024723c */ /* 0x080ff60000081044 */
[----:B------:R-:W-:Y:S05]  /*2d820*/  @!UPT UIADD3 URZ, URZ, URZ, URZ ;  /* 0x0000003f3f3ff290 */ /* 0x000fea000fffe03f */
[----:B------:R-:W-:Y:S01]  /*2d830*/  MOV R111, R44 ;  /* 0x0000002c006f7202 */ /* 0x000fe20000000f00 */
[----:B------:R-:W-:Y:S02]  /*2d840*/  IMAD.MOV.U32 R110, RZ, RZ, R45 ;  /* 0x000000ffff6e7224 */ /* 0x000fe400078e002d */
[----:B------:R-:W-:Y:S02]  /*2d850*/  IMAD.MOV.U32 R109, RZ, RZ, R46 ;  /* 0x000000ffff6d7224 */ /* 0x000fe400078e002e */
[----:B------:R-:W-:Y:S02]  /*2d860*/  IMAD.MOV.U32 R108, RZ, RZ, R47 ;  /* 0x000000ffff6c7224 */ /* 0x000fe400078e002f */
[----:B------:R-:W-:Y:S01]  /*2d870*/  HMMA.1688.F32.TF32 R44, R48, R6, R132 ;  /* 0x00000006302c723c */ /* 0x000fe20000081084 */
[----:B------:R-:W-:Y:S01]  /*2d880*/  MOV R71, R36 ;  /* 0x0000002400477202 */ /* 0x000fe20000000f00 */
[----:B------:R-:W-:Y:S02]  /*2d890*/  IMAD.MOV.U32 R70, RZ, RZ, R37 ;  /* 0x000000ffff467224 */ /* 0x000fe400078e0025 */
[----:B------:R-:W-:-:S02]  /*2d8a0*/  IMAD.MOV.U32 R69, RZ, RZ, R38 ;  /* 0x000000ffff457224 */ /* 0x000fc400078e0026 */
[----:B------:R-:W-:Y:S02]  /*2d8b0*/  IMAD.MOV.U32 R68, RZ, RZ, R39 ;  /* 0x000000ffff447224 */ /* 0x000fe400078e0027 */
[-C--:B------:R-:W-:Y:S11]  /*2d8c0*/  HMMA.1688.F32.TF32 R36, R240, R10.reuse, R72 ;  /* 0x0000000af024723c */ /* 0x080ff60000081048 */
[----:B------:R-:W-:Y:S05]  /*2d8d0*/  @!UPT UIADD3 URZ, URZ, URZ, URZ ;  /* 0x0000003f3f3ff290 */ /* 0x000fea000fffe03f */
[----:B------:R-:W-:Y:S01]  /*2d8e0*/  MOV R115, R44 ;  /* 0x0000002c00737202 */ /* 0x000fe20000000f00 */
[----:B------:R-:W-:Y:S02]  /*2d8f0*/  IMAD.MOV.U32 R114, RZ, RZ, R45 ;  /* 0x000000ffff727224 */ /* 0x000fe400078e002d */
[----:B------:R-:W-:Y:S02]  /*2d900*/  IMAD.MOV.U32 R113, RZ, RZ, R46 ;  /* 0x000000ffff717224 */ /* 0x000fe400078e002e */
[----:B------:R-:W-:Y:S02]  /*2d910*/  IMAD.MOV.U32 R112, RZ, RZ, R47 ;  /* 0x000000ffff707224 */ /* 0x000fe400078e002f */
[----:B------:R-:W-:Y:S01]  /*2d920*/  HMMA.1688.F32.TF32 R44, R48, R10, R136 ;  /* 0x0000000a302c723c */ /* 0x000fe20000081088 */
        /* <DEDUP_REMOVED lines=9> */
[----:B--2---:R-:W-:Y:S02]  /*2d9c0*/  IMAD.MOV.U32 R233, RZ, RZ, R45 ;  /* 0x000000ffffe97224 */ /* 0x004fe400078e002d */
[----:B---3--:R-:W-:Y:S02]  /*2d9d0*/  IMAD.MOV.U32 R235, RZ, RZ, R46 ;  /* 0x000000ffffeb7224 */ /* 0x008fe400078e002e */
[----:B-1----:R-:W-:Y:S02]  /*2d9e0*/  IMAD.MOV.U32 R236, RZ, RZ, R47 ;  /* 0x000000ffffec7224 */ /* 0x002fe400078e002f */
[----:B------:R-:W-:Y:S01]  /*2d9f0*/  HMMA.1688.F32.TF32 R44, R48, R14, R140 ;  /* 0x0000000e302c723c */ /* 0x000fe2000008108c */
[----:B------:R-:W-:Y:S01]  /*2da00*/  MOV R75, R36 ;  /* 0x00000024004b7202 */ /* 0x000fe20000000f00 */
[----:B------:R-:W-:Y:S02]  /*2da10*/  IMAD.MOV.U32 R74, RZ, RZ, R37 ;  /* 0x000000ffff4a7224 */ /* 0x000fe400078e0025 */
[----:B------:R-:W-:-:S02]  /*2da20*/  IMAD.MOV.U32 R73, RZ, RZ, R38 ;  /* 0x000000ffff497224 */ /* 0x000fc400078e0026 */
[----:B------:R-:W-:Y:S02]  /*2da30*/  IMAD.MOV.U32 R72, RZ, RZ, R39 ;  /* 0x000000ffff487224 */ /* 0x000fe400078e0027 */
[----:B------:R-:W-:Y:S01]  /*2da40*/  HMMA.1688.F32.TF32 R36, R240, R14, R76 ;  /* 0x0000000ef024723c */ /* 0x000fe2000008104c */
[----:B------:R-:W-:Y:S01]  /*2da50*/  MOV R231, R88 ;  /* 0x0000005800e77202 */ /* 0x000fe20000000f00 */
[----:B------:R-:W-:Y:S02]  /*2da60*/  IMAD.MOV.U32 R239, RZ, RZ, R89 ;  /* 0x000000ffffef7224 */ /* 0x000fe400078e0059 */
[----:B------:R-:W-:Y:S02]  /*2da70*/  IMAD.MOV.U32 R238, RZ, RZ, R90 ;  /* 0x000000ffffee7224 */ /* 0x000fe400078e005a */
[----:B------:R-:W-:Y:S02]  /*2da80*/  IMAD.MOV.U32 R237, RZ, RZ, R91 ;  /* 0x000000ffffed7224 */ /* 0x000fe400078e005b */
[C---:B------:R-:W-:Y:S07]  /*2da90*/  HMMA.1688.F32.TF32 R88, R48.reuse, R18, R144 ;  /* 0x000000123058723c */ /* 0x040fee0000081090 */
[----:B------:R-:W-:Y:S01]  /*2daa0*/  STL.64 [R1+0x1f0], R44 ;  /* 0x0001f02c01007387 */ /* 0x000fe20000100a00 */
[C---:B------:R-:W-:Y:S03]  /*2dab0*/  HMMA.1688.F32.TF32 R92, R48.reuse, R22, R148 ;  /* 0x00000016305c723c */ /* 0x040fe60000081094 */
[----:B------:R1:W-:Y:S05]  /*2dac0*/  STL.64 [R1+0x1f8], R46 ;  /* 0x0001f82e01007387 */ /* 0x0003ea0000100a00 */
[----:B-1----:R-:W-:Y:S01]  /*2dad0*/  HMMA.1688.F32.TF32 R44, R48, R26, R152 ;  /* 0x0000001a302c723c */ /* 0x002fe20000081098 */
[----:B------:R-:W-:Y:S01]  /*2dae0*/  MOV R79, R36 ;  /* 0x00000024004f7202 */ /* 0x000fe20000000f00 */
[----:B------:R-:W-:-:S02]  /*2daf0*/  IMAD.MOV.U32 R78, RZ, RZ, R37 ;  /* 0x000000ffff4e7224 */ /* 0x000fc400078e0025 */
[----:B------:R-:W-:Y:S02]  /*2db00*/  IMAD.MOV.U32 R77, RZ, RZ, R38 ;  /* 0x000000ffff4d7224 */ /* 0x000fe400078e0026 */
[----:B------:R-:W-:Y:S02]  /*2db10*/  IMAD.MOV.U32 R76, RZ, RZ, R39 ;  /* 0x000000ffff4c7224 */ /* 0x000fe400078e0027 */
[----:B------:R-:W-:Y:S01]  /*2db20*/  HMMA.1688.F32.TF32 R36, R240, R18, R80 ;  /* 0x00000012f024723c */ /* 0x000fe20000081050 */
[----:B------:R-:W-:Y:S04]  /*2db30*/  STL.64 [R1+0x1e0], R88 ;  /* 0x0001e05801007387 */ /* 0x000fe80000100a00 */
[----:B------:R1:W-:Y:S04]  /*2db40*/  STL.64 [R1+0x1e8], R90 ;  /* 0x0001e85a01007387 */ /* 0x0003e80000100a00 */
[----:B------:R-:W-:Y:S04]  /*2db50*/  STL.64 [R1+0x1d0], R92 ;  /* 0x0001d05c01007387 */ /* 0x000fe80000100a00 */
[----:B------:R-:W-:Y:S01]  /*2db60*/  STL.64 [R1+0x1d8], R94 ;  /* 0x0001d85e01007387 */ /* 0x000fe20000100a00 */
[C---:B-1----:R-:W-:Y:S03]  /*2db70*/  HMMA.1688.F32.TF32 R88, R48.reuse, R30, R156 ;  /* 0x0000001e3058723c */ /* 0x042fe6000008109c */
[----:B------:R-:W-:Y:S04]  /*2db80*/  STL.64 [R1+0x1c0], R44 ;  /* 0x0001c02c01007387 */ /* 0x000fe80000100a00 */
[----:B------:R1:W-:Y:S01]  /*2db90*/  STL.64 [R1+0x1c8], R46 ;  /* 0x0001c82e01007387 */ /* 0x0003e20000100a00 */
[----:B------:R-:W-:Y:S08]  /*2dba0*/  HMMA.1688.F32.TF32 R48, R48, R34, R160 ;  /* 0x000000223030723c */ /* 0x000ff000000810a0 */
        /* <DEDUP_REMOVED lines=9> */
[----:B------:R2:W-:Y:S01]  /*2dc40*/  STL.64 [R1+0x188], R50 ;  /* 0x0001883201007387 */ /* 0x0005e20000100a00 */
[C---:B-1----:R-:W-:Y:S03]  /*2dc50*/  HMMA.1688.F32.TF32 R88, R40.reuse, R10, R168 ;  /* 0x0000000a2858723c */ /* 0x042fe600000810a8 */
[----:B------:R-:W-:Y:S04]  /*2dc60*/  STL.64 [R1+0x170], R44 ;  /* 0x0001702c01007387 */ /* 0x000fe80000100a00 */
[----:B------:R1:W-:Y:S01]  /*2dc70*/  STL.64 [R1+0x178], R46 ;  /* 0x0001782e01007387 */ /* 0x0003e20000100a00 */
[C---:B--2---:R-:W-:Y:S08]  /*2dc80*/  HMMA.1688.F32.TF32 R48, R40.reuse, R14, R172 ;  /* 0x0000000e2830723c */ /* 0x044ff000000810ac */
[----:B-1----:R-:W-:Y:S01]  /*2dc90*/  HMMA.1688.F32.TF32 R44, R40, R18, R176 ;  /* 0x00000012282c723c */ /* 0x002fe200000810b0 */
[----:B------:R-:W-:Y:S01]  /*2dca0*/  MOV R87, R36 ;  /* 0x0000002400577202 */ /* 0x000fe20000000f00 */
[----:B------:R-:W-:Y:S01]  /*2dcb0*/  IMAD.MOV.U32 R86, RZ, RZ, R37 ;  /* 0x000000ffff567224 */ /* 0x000fe200078e0025 */
[----:B------:R-:W-:Y:S01]  /*2dcc0*/  LDS R36, [R3+0x16380] ;  /* 0x0163800003247984 */ /* 0x000fe20000000800 */
[----:B------:R-:W-:-:S02]  /*2dcd0*/  IMAD.MOV.U32 R85, RZ, RZ, R38 ;  /* 0x000000ffff557224 */ /* 0x000fc400078e0026 */
[----:B------:R-:W-:Y:S01]  /*2dce0*/  IMAD.MOV.U32 R84, RZ, RZ, R39 ;  /* 0x000000ffff547224 */ /* 0x000fe200078e0027 */
[----:B------:R-:W-:Y:S04]  /*2dcf0*/  LDS R38, [R3+0x17380] ;  /* 0x0173800003267984 */ /* 0x000fe80000000800 */
[----:B------:R-:W-:Y:S04]  /*2dd00*/  LDS R37, [R0+0x16380] ;  /* 0x0163800000257984 */ /* 0x000fe80000000800 */
[----:B------:R-:W1:Y:S04]  /*2dd10*/  LDS R39, [R0+0x17380] ;  /* 0x0173800000277984 */ /* 0x000e680000000800 */
[----:B------:R-:W-:Y:S04]  /*2dd20*/  STL.64 [R1+0x160], R88 ;  /* 0x0001605801007387 */ /* 0x000fe80000100a00 */
[----:B------:R2:W-:Y:S04]  /*2dd30*/  STL.64 [R1+0x168], R90 ;  /* 0x0001685a01007387 */ /* 0x0005e80000100a00 */
[----:B------:R-:W-:Y:S04]  /*2dd40*/  STL.64 [R1+0x150], R48 ;  /* 0x0001503001007387 */ /* 0x000fe80000100a00 */
[----:B------:R3:W-:Y:S01]  /*2dd50*/  STL.64 [R1+0x158], R50 ;  /* 0x0001583201007387 */ /* 0x0007e20000100a00 */
[C---:B--2---:R-:W-:Y:S03]  /*2dd60*/  HMMA.1688.F32.TF32 R88, R40.reuse, R22, R180 ;  /* 0x000000162858723c */ /* 0x044fe600000810b4 */
[----:B------:R-:W-:Y:S04]  /*2dd70*/  STL.64 [R1+0x140], R44 ;  /* 0x0001402c01007387 */ /* 0x000fe80000100a00 */
[----:B------:R2:W-:Y:S01]  /*2dd80*/  STL.64 [R1+0x148], R46 ;  /* 0x0001482e01007387 */ /* 0x0005e20000100a00 */
[C---:B---3--:R-:W-:Y:S08]  /*2dd90*/  HMMA.1688.F32.TF32 R48, R40.reuse, R26, R184 ;  /* 0x0000001a2830723c */ /* 0x048ff000000810b8 */
[C---:B--2---:R-:W-:Y:S08]  /*2dda0*/  HMMA.1688.F32.TF32 R44, R40.reuse, R30, R188 ;  /* 0x0000001e282c723c */ /* 0x044ff000000810bc */
        /* <DEDUP_REMOVED lines=11> */
[----:B-1----:R-:W-:Y:S07]  /*2de60*/  HMMA.1688.F32.TF32 R40, R36, R14, R204 ;  /* 0x0000000e2428723c */ /* 0x002fee00000810cc */
[----:B------:R-:W-:Y:S04]  /*2de70*/  STL.64 [R1+0x50], R48 ;  /* 0x0000503001007387 */ /* 0x000fe80000100a00 */
[----:B------:R-:W-:Y:S11]  /*2de80*/  STL.64 [R1+0x58], R50 ;  /* 0x0000583201007387 */ /* 0x000ff60000100a00 */
[----:B------:R-:W-:Y:S01]  /*2de90*/  @!UPT UIADD3 URZ, URZ, URZ, URZ ;  /* 0x0000003f3f3ff290 */ /* 0x000fe2000fffe03f */
[----:B------:R-:W-:Y:S01]  /*2dea0*/  STL.64 [R1+0x10], R40 ;  /* 0x0000102801007387 */ /* 0x000fe20000100a00 */
[----:B------:R-:W-:-:S03]  /*2deb0*/  MOV R2, R43 ;  /* 0x0000002b00027202 */ /* 0x000fc60000000f00 */
[----:B------:R-:W-:Y:S04]  /*2dec0*/  STL.64 [R1+0x20], R44 ;  /* 0x0000202c01007387 */ /* 0x000fe80000100a00 */
[----:B------:R-:W-:Y:S04]  /*2ded0*/  STL.64 [R1+0x28], R46 ;  /* 0x0000282e01007387 */ /* 0x000fe80000100a00 */
[----:B------:R1:W-:Y:S02]  /*2dee0*/  STL [R1+0x18], R42 ;  /* 0x0000182a01007387 */ /* 0x0003e40000100800 */
[----:B-1----:R-:W-:Y:S01]  /*2def0*/  HMMA.1688.F32.TF32 R40, R36, R18, R208 ;  /* 0x000000122428723c */ /* 0x002fe200000810d0 */
        /* <DEDUP_REMOVED lines=10> */
[----:B------:R-:W-:-:S07]  /*2dfa0*/  IMAD.MOV.U32 R64, RZ, RZ, R13 ;  /* 0x000000ffff407224 */ /* 0x000fce00078e000d */
[----:B------:R-:W-:Y:S04]  /*2dfb0*/  STL.64 [R1], R40 ;  /* 0x0000002801007387 */ /* 0x000fe80000100a00 */
[----:B------:R1:W-:Y:S04]  /*2dfc0*/  STL.64 [R1+0x8], R42 ;  /* 0x0000082a01007387 */ /* 0x0003e80000100a00 */
[----:B------:R-:W2:Y:S01]  /*2dfd0*/  LDL.LU R21, [R1+0x18e4] ;  /* 0x0018e40001157983 */ /* 0x000ea20000300800 */
[----:B------:R-:W-:-:S03]  /*2dfe0*/  IMAD.MOV.U32 R161, RZ, RZ, R66 ;  /* 0x000000ffffa17224 */ /* 0x000fc600078e0042 */
[----:B------:R-:W3:Y:S01]  /*2dff0*/  LDL.LU R20, [R1+0x18e0] ;  /* 0x0018e00001147983 */ /* 0x000ee20000300800 */
[----:B------:R-:W-:-:S03]  /*2e000*/  IMAD.MOV.U32 R65, RZ, RZ, R12 ;  /* 0x000000ffff417224 */ /* 0x000fc600078e000c */
[----:B------:R-:W4:Y:S01]  /*2e010*/  LDL.LU R17, [R1+0x18dc] ;  /* 0x0018dc0001117983 */ /* 0x000f220000300800 */
[----:B------:R-:W-:-:S03]  /*2e020*/  IMAD.MOV.U32 R100, RZ, RZ, R83 ;  /* 0x000000ffff647224 */ /* 0x000fc600078e0053 */
[----:B------:R-:W4:Y:S01]  /*2e030*/  LDL.LU R224, [R1+0x18d8] ;  /* 0x0018d80001e07983 */ /* 0x000f220000300800 */
[----:B------:R-:W-:Y:S01]  /*2e040*/  IMAD.MOV.U32 R160, RZ, RZ, R67 ;  /* 0x000000ffffa07224 */ /* 0x000fe200078e0043 */
[----:B------:R-:W-:Y:S01]  /*2e050*/  MOV R83, R60 ;  /* 0x0000003c00537202 */ /* 0x000fe20000000f00 */
[----:B------:R-:W-:Y:S01]  /*2e060*/  IMAD.MOV.U32 R66, RZ, RZ, R9 ;  /* 0x000000ffff427224 */ /* 0x000fe200078e0009 */
        /* <DEDUP_REMOVED lines=15> */
[----:B------:R-:W-:Y:S01]  /*2e160*/  MOV R79, R56 ;  /* 0x00000038004f7202 */ /* 0x000fe20000000f00 */
        /* <DEDUP_REMOVED lines=21> */
[----:B------:R-:W-:Y:S01]  /*2e2c0*/  IMAD.MOV.U32 R46, RZ, RZ, R217 ;  /* 0x000000ffff2e7224 */ /* 0x000fe200078e00d9 */
[----:B------:R-:W-:Y:S02]  /*2e2d0*/  MOV R47, R252 ;  /* 0x000000fc002f7202 */ /* 0x000fe40000000f00 */
[----:B------:R-:W1:Y:S01]  /*2e2e0*/  LDL.LU R219, [R1+0x18a4] ;  /* 0x0018a40001db7983 */ /* 0x000e620000300800 */
[----:B------:R-:W-:-:S03]  /*2e2f0*/  IMAD.MOV.U32 R168, RZ, RZ, R215 ;  /* 0x000000ffffa87224 */ /* 0x000fc600078e00d7 */
[----:B------:R-:W4:Y:S01]  /*2e300*/  LDL.LU R218, [R1+0x18a0] ;  /* 0x0018a00001da7983 */ /* 0x000f220000300800 */
[----:B------:R-:W-:-:S03]  /*2e310*/  IMAD.MOV.U32 R169, RZ, RZ, R214 ;  /* 0x000000ffffa97224 */ /* 0x000fc600078e00d6 */
[----:B------:R-:W4:Y:S01]  /*2e320*/  LDL.LU R217, [R1+0x189c] ;  /* 0x00189c0001d97983 */ /* 0x000f220000300800 */
[----:B------:R-:W-:-:S03]  /*2e330*/  IMAD.MOV.U32 R170, RZ, RZ, R213 ;  /* 0x000000ffffaa7224 */ /* 0x000fc600078e00d5 */
[----:B------:R-:W4:Y:S04]  /*2e340*/  LDL.LU R252, [R1+0x1898] ;  /* 0x0018980001fc7983 */ /* 0x000f280000300800 */
[----:B------:R-:W4:Y:S04]  /*2e350*/  LDL.LU R215, [R1+0x1894] ;  /* 0x0018940001d77983 */ /* 0x000f280000300800 */
[----:B------:R-:W4:Y:S04]  /*2e360*/  LDL.LU R214, [R1+0x1890] ;  /* 0x0018900001d67983 */ /* 0x000f280000300800 */
[----:B------:R-:W4:Y:S01]  /*2e370*/  LDL.LU R213, [R1+0x188c] ;  /* 0x00188c0001d57983 */ /* 0x000f220000300800 */
[----:B------:R-:W-:Y:S01]  /*2e380*/  MOV R171, R32 ;  /* 0x0000002000ab7202 */ /* 0x000fe20000000f00 */
[----:B------:R-:W-:-:S02]  /*2e390*/  IMAD.MOV.U32 R172, RZ, RZ, R33 ;  /* 0x000000ffffac7224 */ /* 0x000fc400078e0021 */
        /* <DEDUP_REMOVED lines=9> */
[----:B------:R-:W-:-:S03]  /*2e430*/  IMAD.MOV.U32 R178, RZ, RZ, R29 ;  /* 0x000000ffffb27224 */ /* 0x000fc600078e001d */
[----:B------:R-:W4:Y:S01]  /*2e440*/  LDL.LU R24, [R1+0x1878] ;  /* 0x0018780001187983 */ /* 0x000f220000300800 */
[----:B------:R-:W-:-:S03]  /*2e450*/  MOV R179, R16 ;  /* 0x0000001000b37202 */ /* 0x000fc60000000f00 */
[----:B------:R-:W4:Y:S04]  /*2e460*/  LDL.LU R25, [R1+0x1874] ;  /* 0x0018740001197983 */ /* 0x000f280000300800 */
[----:B------:R-:W4:Y:S04]  /*2e470*/  LDL.LU R28, [R1+0x1870] ;  /* 0x00187000011c7983 */ /* 0x000f280000300800 */
[----:B------:R-:W4:Y:S01]  /*2e480*/  LDL.LU R29, [R1+0x186c] ;  /* 0x00186c00011d7983 */ /* 0x000f220000300800 */
[----:B------:R-:W-:-:S03]  /*2e490*/  MOV R183, R8 ;  /* 0x0000000800b77202 */ /* 0x000fc60000000f00 */
[----:B------:R-:W4:Y:S01]  /*2e4a0*/  LDL.LU R16, [R1+0x1868] ;  /* 0x0018680001107983 */ /* 0x000f220000300800 */
[----:B--2---:R-:W-:Y:S02]  /*2e4b0*/  IMAD.MOV.U32 R182, RZ, RZ, R21 ;  /* 0x000000ffffb67224 */ /* 0x004fe400078e0015 */
[----:B---3--:R-:W-:Y:S02]  /*2e4c0*/  IMAD.MOV.U32 R181, RZ, RZ, R20 ;  /* 0x000000ffffb57224 */ /* 0x008fe400078e0014 */
[----:B----4-:R-:W-:Y:S02]  /*2e4d0*/  IMAD.MOV.U32 R180, RZ, RZ, R17 ;  /* 0x000000ffffb47224 */ /* 0x010fe400078e0011 */
[----:B------:R-:W2:Y:S04]  /*2e4e0*/  LDL.LU R17, [R1+0x1864] ;  /* 0x0018640001117983 */ /* 0x000ea80000300800 */
[----:B------:R-:W3:Y:S04]  /*2e4f0*/  LDL.LU R20, [R1+0x1860] ;  /* 0x0018600001147983 */ /* 0x000ee80000300800 */
[----:B------:R-:W4:Y:S01]  /*2e500*/  LDL.LU R21, [R1+0x185c] ;  /* 0x00185c0001157983 */ /* 0x000f220000300800 */
[----:B------:R-:W-:-:S02]  /*2e510*/  IMAD.MOV.U32 R186, RZ, RZ, R13 ;  /* 0x000000ffffba7224 */ /* 0x000fc400078e000d */
[----:B------:R-:W-:Y:S01]  /*2e520*/  IMAD.MOV.U32 R185, RZ, RZ, R12 ;  /* 0x000000ffffb97224 */ /* 0x000fe200078e000c */
[----:B------:R-:W2:Y:S01]  /*2e530*/  LDL.LU R8, [R1+0x1858] ;  /* 0x0018580001087983 */ /* 0x000ea20000300800 */
[----:B------:R-:W-:-:S03]  /*2e540*/  IMAD.MOV.U32 R184, RZ, RZ, R9 ;  /* 0x000000ffffb87224 */ /* 0x000fc600078e0009 */
[----:B------:R-:W2:Y:S01]  /*2e550*/  LDL.LU R9, [R1+0x1854] ;  /* 0x0018540001097983 */ /* 0x000ea20000300800 */
[----:B------:R-:W-:-:S03]  /*2e560*/  MOV R187, R224 ;  /* 0x000000e000bb7202 */ /* 0x000fc60000000f00 */
[----:B------:R-:W2:Y:S04]  /*2e570*/  LDL.LU R12, [R1+0x1850] ;  /* 0x00185000010c7983 */ /* 0x000ea80000300800 */
[----:B------:R-:W2:Y:S01]  /*2e580*/  LDL.LU R13, [R1+0x184c] ;  /* 0x00184c00010d7983 */ /* 0x000ea20000300800 */
[----:B------:R-:W-:Y:S02]  /*2e590*/  IMAD.MOV.U32 R190, RZ, RZ, R227 ;  /* 0x000000ffffbe7224 */ /* 0x000fe400078e00e3 */
        /* <DEDUP_REMOVED lines=15> */
[----:B-1----:R-:W-:Y:S02]  /*2e690*/  IMAD.MOV.U32 R42, RZ, RZ, R219 ;  /* 0x000000ffff2a7224 */ /* 0x002fe400078e00db */
        /* <DEDUP_REMOVED lines=14> */
[----:B------:R-:W2:Y:S04]  /*2e780*/  LDL.LU R215, [R1+0x180c] ;  /* 0x00180c0001d77983 */ /* 0x000ea80000300800 */
[----:B------:R-:W2:Y:S01]  /*2e790*/  LDL.LU R252, [R1+0x1808] ;  /* 0x0018080001fc7983 */ /* 0x000ea20000300800 */
[----:B------:R-:W-:Y:S01]  /*2e7a0*/  IMAD.MOV.U32 R48, RZ, RZ, R251 ;  /* 0x000000ffff307224 */ /* 0x000fe200078e00fb */
[----:B------:R-:W-:Y:S01]  /*2e7b0*/  MOV R51, R248 ;  /* 0x000000f800337202 */ /* 0x000fe20000000f00 */
[----:B------:R-:W-:-:S02]  /*2e7c0*/  IMAD.MOV.U32 R49, RZ, RZ, R250 ;  /* 0x000000ffff317224 */ /* 0x000fc400078e00fa */
[----:B------:R-:W-:Y:S01]  /*2e7d0*/  IMAD.MOV.U32 R50, RZ, RZ, R249 ;  /* 0x000000ffff327224 */ /* 0x000fe200078e00f9 */
[----:B------:R-:W-:Y:S01]  /*2e7e0*/  MOV R167, R244 ;  /* 0x000000f400a77202 */ /* 0x000fe20000000f00 */
[----:B------:R-:W-:Y:S02]  /*2e7f0*/  IMAD.MOV.U32 R164, RZ, RZ, R247 ;  /* 0x000000ffffa47224 */ /* 0x000fe400078e00f7 */
[----:B------:R-:W-:Y:S02]  /*2e800*/  IMAD.MOV.U32 R165, RZ, RZ, R246 ;  /* 0x000000ffffa57224 */ /* 0x000fe400078e00f6 */
[----:B------:R-:W-:Y:S01]  /*2e810*/  IMAD.MOV.U32 R166, RZ, RZ, R245 ;  /* 0x000000ffffa67224 */ /* 0x000fe200078e00f5 */
[----:B------:R-:W-:Y:S01]  /*2e820*/  MOV R205, R233 ;  /* 0x000000e900cd7202 */ /* 0x000fe20000000f00 */
[----:B------:R-:W-:Y:S02]  /*2e830*/  IMAD.MOV.U32 R204, RZ, RZ, R234 ;  /* 0x000000ffffcc7224 */ /* 0x000fe400078e00ea */
[----:B------:R-:W-:-:S02]  /*2e840*/  IMAD.MOV.U32 R206, RZ, RZ, R235 ;  /* 0x000000ffffce7224 */ /* 0x000fc400078e00eb */
[----:B------:R-:W-:Y:S01]  /*2e850*/  IMAD.MOV.U32 R207, RZ, RZ, R236 ;  /* 0x000000ffffcf7224 */ /* 0x000fe200078e00ec */
[----:B---3--:R-:W-:Y:S02]  /*2e860*/  MOV R121, R20 ;  /* 0x0000001400797202 */ /* 0x008fe40000000f00 */
[----:B------:R-:W-:Y:S01]  /*2e870*/  LDS R20, [R3+0x18000] ;  /* 0x0180000003147984 */ /* 0x000fe20000000800 */
[----:B----4-:R-:W-:-:S03]  /*2e880*/  IMAD.MOV.U32 R120, RZ, RZ, R21 ;  /* 0x000000ffff787224 */ /* 0x010fc600078e0015 */
[----:B------:R-:W-:Y:S01]  /*2e890*/  LDS R21, [R0+0x18000] ;  /* 0x0180000000157984 */ /* 0x000fe20000000800 */
[----:B--2---:R-:W-:Y:S02]  /*2e8a0*/  IMAD.MOV.U32 R243, RZ, RZ, R8 ;  /* 0x000000fffff37224 */ /* 0x004fe400078e0008 */
[----:B------:R-:W-:Y:S01]  /*2e8b0*/  IMAD.MOV.U32 R242, RZ, RZ, R9 ;  /* 0x000000fffff27224 */ /* 0x000fe200078e0009 */
[----:B------:R-:W-:Y:S01]  /*2e8c0*/  MOV R241, R12 ;  /* 0x0000000c00f17202 */ /* 0x000fe20000000f00 */
[----:B------:R-:W-:Y:S01]  /*2e8d0*/  IMAD.MOV.U32 R240, RZ, RZ, R13 ;  /* 0x000000fffff07224 */ /* 0x000fe200078e000d */
[C---:B------:R-:W-:Y:S08]  /*2e8e0*/  HMMA.1688.F32.TF32 R224, R36.reuse, R34, R224 ;  /* 0x0000002224e0723c */ /* 0x040ff000000810e0 */
[C---:B------:R-:W-:Y:S08]  /*2e8f0*/  HMMA.1688.F32.TF32 R220, R36.reuse, R30, R220 ;  /* 0x0000001e24dc723c */ /* 0x040ff000000810dc */
[C---:B------:R-:W-:Y:S01]  /*2e900*/  HMMA.1688.F32.TF32 R248, R36.reuse, R22, R212 ;  /* 0x0000001624f8723c */ /* 0x040fe200000810d4 */
[----:B------:R-:W-:Y:S04]  /*2e910*/  LDS R22, [R3+0x19000] ;  /* 0x0190000003167984 */ /* 0x000fe80000000800 */
[----:B------:R-:W-:Y:S04]  /*2e920*/  LDS R23, [R0+0x19000] ;  /* 0x0190000000177984 */ /* 0x000fe80000000800 */
[----:B------:R-:W1:Y:S04]  /*2e930*/  LDSM.16.M88.4 R156, [R252+0x40180] ;  /* 0x04018000fc9c783b */ /* 0x000e680000000200 */
[----:B------:R-:W2:Y:S04]  /*2e940*/  LDSM.16.M88.4 R148, [R252+0x44180] ;  /* 0x04418000fc94783b */ /* 0x000ea80000000200 */
[----:B------:R-:W3:Y:S04]  /*2e950*/  LDSM.16.M88.4 R144, [R252+0x46180] ;  /* 0x04618000fc90783b */ /* 0x000ee80000000200 */
[----:B------:R-:W4:Y:S01]  /*2e960*/  LDSM.16.M88.4 R132, [R252+0x4c180] ;  /* 0x04c18000fc84783b */ /* 0x000f220000000200 */
[----:B------:R-:W-:Y:S03]  /*2e970*/  HMMA.1688.F32.TF32 R244, R36, R26, R216 ;  /* 0x0000001a24f4723c */ /* 0x000fe600000810d8 */
[----:B------:R-:W-:Y:S04]  /*2e980*/  STL.64 [R1+0x1750], R250 ;  /* 0x001750fa01007387 */ /* 0x000fe80000100a00 */
[----:B------:R-:W-:Y:S01]  /*2e990*/  STL.64 [R1+0x1748], R248 ;  /* 0x001748f801007387 */ /* 0x000fe20000100a00 */
[----:B------:R-:W-:-:S03]  /*2e9a0*/  IMAD.MOV.U32 R92, RZ, RZ, R75 ;  /* 0x000000ffff5c7224 */ /* 0x000fc600078e004b */
[----:B------:R-:W2:Y:S01]  /*2e9b0*/  LDSM.16.M88.4 R152, [R252+0x42180] ;  /* 0x04218000fc98783b */ /* 0x000ea20000000200 */
[----:B------:R-:W-:-:S03]  /*2e9c0*/  IMAD.MOV.U32 R93, RZ, RZ, R74 ;  /* 0x000000ffff5d7224 */ /* 0x000fc600078e004a */
[----:B------:R-:W3:Y:S01]  /*2e9d0*/  LDSM.16.M88.4 R140, [R252+0x48180] ;  /* 0x04818000fc8c783b */ /* 0x000ee20000000200 */
[----:B------:R-:W-:-:S03]  /*2e9e0*/  IMAD.MOV.U32 R94, RZ, RZ, R73 ;  /* 0x000000ffff5e7224 */ /* 0x000fc600078e0049 */
[----:B------:R-:W3:Y:S01]  /*2e9f0*/  LDSM.16.M88.4 R136, [R252+0x4a180] ;  /* 0x04a18000fc88783b */ /* 0x000ee20000000200 */
[----:B------:R-:W-:-:S03]  /*2ea00*/  MOV R95, R72 ;  /* 0x00000048005f7202 */ /* 0x000fc60000000f00 */
[----:B------:R-:W4:Y:S01]  /*2ea10*/  LDSM.16.M88.4 R128, [R252+0x4e180] ;  /* 0x04e18000fc80783b */ /* 0x000f220000000200 */
[----:B-1----:R-:W-:Y:S03]  /*2ea20*/  HMMA.1688.F32.TF32 R240, R20, R156, R240 ;  /* 0x0000009c14f0723c */ /* 0x002fe600000810f0 */
[----:B------:R-:W-:Y:S04]  /*2ea30*/  STL.64 [R1+0x1760], R246 ;  /* 0x001760f601007387 */ /* 0x000fe80000100a00 */
[----:B------:R-:W-:Y:S04]  /*2ea40*/  STL.64 [R1+0x1758], R244 ;  /* 0x001758f401007387 */ /* 0x000fe80000100a00 */
[----:B------:R-:W-:Y:S04]  /*2ea50*/  STL.64 [R1+0x1770], R222 ;  /* 0x001770de01007387 */ /* 0x000fe80000100a00 */
[----:B------:R-:W-:Y:S04]  /*2ea60*/  STL.64 [R1+0x1768], R220 ;  /* 0x001768dc01007387 */ /* 0x000fe80000100a00 */
[----:B------:R-:W-:Y:S04]  /*2ea70*/  STL.64 [R1+0x1780], R226 ;  /* 0x001780e201007387 */ /* 0x000fe80000100a00 */
[----:B------:R-:W-:Y:S04]  /*2ea80*/  STL.64 [R1+0x1778], R224 ;  /* 0x001778e001007387 */ /* 0x000fe80000100a00 */
[----:B--2---:R-:W-:Y:S04]  /*2ea90*/  STL [R1+0x1744], R150 ;  /* 0x0017449601007387 */ /* 0x004fe80000100800 */
[----:B------:R-:W-:Y:S04]  /*2eaa0*/  STL [R1+0x1740], R151 ;  /* 0x0017409701007387 */ /* 0x000fe80000100800 */
[----:B---3--:R-:W-:Y:S04]  /*2eab0*/  STL [R1+0x173c], R146 ;  /* 0x00173c9201007387 */ /* 0x008fe80000100800 */
[----:B------:R-:W-:Y:S04]  /*2eac0*/  STL [R1+0x1738], R147 ;  /* 0x0017389301007387 */ /* 0x000fe80000100800 */
[----:B----4-:R-:W-:Y:S04]  /*2ead0*/  STL [R1+0x1734], R134 ;  /* 0x0017348601007387 */ /* 0x010fe80000100800 */
[----:B------:R-:W-:Y:S04]  /*2eae0*/  STL [R1+0x1730], R135 ;  /* 0x0017308701007387 */ /* 0x000fe80000100800 */
[----:B------:R-:W-:Y:S04]  /*2eaf0*/  STL.64 [R1+0x1790], R242 ;  /* 0x001790f201007387 */ /* 0x000fe80000100a00 */
[----:B------:R-:W-:Y:S04]  /*2eb00*/  STL.64 [R1+0x1788], R240 ;  /* 0x001788f001007387 */ /* 0x000fe80000100a00 */
[----:B------:R-:W2:Y:S04]  /*2eb10*/  LDL.LU R234, [R1+0x1804] ;  /* 0x0018040001ea7983 */ /* 0x000ea80000300800 */
[----:B------:R-:W3:Y:S04]  /*2eb20*/  LDL.LU R233, [R1+0x1800] ;  /* 0x0018000001e97983 */ /* 0x000ee80000300800 */
        /* <DEDUP_REMOVED lines=9> */
[----:B------:R-:W1:Y:S01]  /*2ebc0*/  LDS R55, [R0+0x19080] ;  /* 0x0190800000377984 */ /* 0x000e620000000800 */
[----:B------:R-:W-:Y:S01]  /*2ebd0*/  IMAD.MOV.U32 R6, RZ, RZ, R33 ;  /* 0x000000ffff067224 */ /* 0x000fe200078e0021 */
[----:B------:R-:W-:Y:S01]  /*2ebe0*/  MOV R125, R28 ;  /* 0x0000001c007d7202 */ /* 0x000fe20000000f00 */
[----:B------:R-:W-:-:S02]  /*2ebf0*/  IMAD.MOV.U32 R7, RZ, RZ, R32 ;  /* 0x000000ffff077224 */ /* 0x000fc400078e0020 */
[----:B------:R-:W-:Y:S02]  /*2ec00*/  IMAD.MOV.U32 R124, RZ, RZ, R29 ;  /* 0x000000ffff7c7224 */ /* 0x000fe400078e001d */
[----:B------:R-:W-:Y:S02]  /*2ec10*/  IMAD.MOV.U32 R126, RZ, RZ, R25 ;  /* 0x000000ffff7e7224 */ /* 0x000fe400078e0019 */
[----:B------:R-:W-:Y:S02]  /*2ec20*/  IMAD.MOV.U32 R127, RZ, RZ, R24 ;  /* 0x000000ffff7f7224 */ /* 0x000fe400078e0018 */
[----:B------:R-:W-:Y:S02]  /*2ec30*/  IMAD.MOV.U32 R122, RZ, RZ, R17 ;  /* 0x000000ffff7a7224 */ /* 0x000fe400078e0011 */
[----:B------:R-:W-:Y:S02]  /*2ec40*/  IMAD.MOV.U32 R123, RZ, RZ, R16 ;  /* 0x000000ffff7b7224 */ /* 0x000fe400078e0010 */
[C---:B------:R-:W-:Y:S07]  /*2ec50*/  HMMA.1688.F32.TF32 R16, R20.reuse, R132, R192 ;  /* 0x000000841410723c */ /* 0x040fee00000810c0 */
[----:B------:R-:W-:Y:S01]  /*2ec60*/  IMAD.MOV.U32 R192, RZ, RZ, R231 ;  /* 0x000000ffffc07224 */ /* 0x000fe200078e00e7 */
[----:B------:R-:W-:Y:S01]  /*2ec70*/  MOV R193, R239 ;  /* 0x000000ef00c17202 */ /* 0x000fe20000000f00 */
[----:B------:R-:W4:Y:S01]  /*2ec80*/  LDL.LU R231, [R1+0x17f4] ;  /* 0x0017f40001e77983 */ /* 0x000f220000300800 */
[----:B------:R-:W-:Y:S01]  /*2ec90*/  HMMA.1688.F32.TF32 R120, R20, R152, R120 ;  /* 0x000000981478723c */ /* 0x000fe20000081078 */
[----:B------:R-:W-:-:S02]  /*2eca0*/  IMAD.MOV.U32 R194, RZ, RZ, R238 ;  /* 0x000000ffffc27224 */ /* 0x000fc400078e00ee */
[----:B------:R-:W4:Y:S01]  /*2ecb0*/  LDL.LU R239, [R1+0x17f0] ;  /* 0x0017f00001ef7983 */ /* 0x000f220000300800 */
[----:B------:R-:W-:-:S03]  /*2ecc0*/  IMAD.MOV.U32 R195, RZ, RZ, R237 ;  /* 0x000000ffffc37224 */ /* 0x000fc600078e00ed */
[----:B------:R-:W4:Y:S01]  /*2ecd0*/  LDL.LU R238, [R1+0x17ec] ;  /* 0x0017ec0001ee7983 */ /* 0x000f220000300800 */
[C---:B------:R-:W-:Y:S03]  /*2ece0*/  HMMA.1688.F32.TF32 R124, R20.reuse, R148, R124 ;  /* 0x00000094147c723c */ /* 0x040fe6000008107c */
[----:B------:R-:W4:Y:S05]  /*2ecf0*/  LDL.LU R237, [R1+0x17e8] ;  /* 0x0017e80001ed7983 */ /* 0x000f2a0000300800 */
[C---:B------:R-:W-:Y:S08]  /*2ed00*/  HMMA.1688.F32.TF32 R4, R20.reuse, R144, R4 ;  /* 0x000000901404723c */ /* 0x040ff00000081004 */
[C---:B------:R-:W-:Y:S01]  /*2ed10*/  HMMA.1688.F32.TF32 R8, R20.reuse, R140, R196 ;  /* 0x0000008c1408723c */ /* 0x040fe200000810c4 */
[----:B------:R-:W-:Y:S04]  /*2ed20*/  LDS R196, [R3+0x18200] ;  /* 0x0182000003c47984 */ /* 0x000fe80000000800 */
[----:B------:R-:W-:Y:S03]  /*2ed30*/  LDS R198, [R3+0x19200] ;  /* 0x0192000003c67984 */ /* 0x000fe60000000800 */
[C---:B------:R-:W-:Y:S01]  /*2ed40*/  HMMA.1688.F32.TF32 R12, R20.reuse, R136, R40 ;  /* 0x00000088140c723c */ /* 0x040fe20000081028 */
[----:B------:R-:W-:Y:S04]  /*2ed50*/  LDS R197, [R0+0x18200] ;  /* 0x0182000000c57984 */ /* 0x000fe80000000800 */
[----:B------:R-:W2:Y:S03]  /*2ed60*/  LDS R199, [R0+0x19200] ;  /* 0x0192000000c77984 */ /* 0x000ea60000000800 */
[----:B------:R-:W-:Y:S07]  /*2ed70*/  HMMA.1688.F32.TF32 R20, R20, R128, R188 ;  /* 0x000000801414723c */ /* 0x000fee00000810bc */
[----:B------:R-:W-:Y:S01]  /*2ed80*/  IMAD.MOV.U32 R188, RZ, RZ, R232 ;  /* 0x000000ffffbc7224 */ /* 0x000fe200078e00e8 */
[----:B------:R-:W-:Y:S01]  /*2ed90*/  MOV R189, R230 ;  /* 0x000000e600bd7202 */ /* 0x000fe20000000f00 */
[----:B------:R-:W4:Y:S01]  /*2eda0*/  LDL.LU R232, [R1+0x17e4] ;  /* 0x0017e40001e87983 */ /* 0x000f220000300800 */
[----:B------:R-:W-:Y:S01]  /*2edb0*/  IMAD.MOV.U32 R190, RZ, RZ, R228 ;  /* 0x000000ffffbe7224 */ /* 0x000fe200078e00e4 */
[----:B-1----:R-:W-:Y:S01]  /*2edc0*/  HMMA.1688.F32.TF32 R24, R52, R156, R184 ;  /* 0x0000009c3418723c */ /* 0x002fe200000810b8 */
[----:B------:R-:W-:Y:S01]  /*2edd0*/  IMAD.MOV.U32 R191, RZ, RZ, R229 ;  /* 0x000000ffffbf7224 */ /* 0x000fe200078e00e5 */
[----:B------:R-:W4:Y:S04]  /*2ede0*/  LDL.LU R230, [R1+0x17e0] ;  /* 0x0017e00001e67983 */ /* 0x000f280000300800 */
[----:B------:R-:W4:Y:S04]  /*2edf0*/  LDL.LU R228, [R1+0x17dc] ;  /* 0x0017dc0001e47983 */ /* 0x000f280000300800 */
[----:B------:R-:W4:Y:S01]  /*2ee00*/  LDL.LU R229, [R1+0x17d8] ;  /* 0x0017d80001e57983 */ /* 0x000f220000300800 */
[----:B--2---:R-:W-:-:S02]  /*2ee10*/  IMAD.MOV.U32 R187, RZ, RZ, R234 ;  /* 0x000000ffffbb7224 */ /* 0x004fc400078e00ea */
[----:B---3--:R-:W-:Y:S01]  /*2ee20*/  IMAD.MOV.U32 R186, RZ, RZ, R233 ;  /* 0x000000ffffba7224 */ /* 0x008fe200078e00e9 */
[----:B----4-:R-:W-:Y:S01]  /*2ee30*/  MOV R185, R235 ;  /* 0x000000eb00b97202 */ /* 0x010fe20000000f00 */
[----:B------:R-:W-:Y:S02]  /*2ee40*/  IMAD.MOV.U32 R184, RZ, RZ, R236 ;  /* 0x000000ffffb87224 */ /* 0x000fe400078e00ec */
[----:B------:R-:W2:Y:S04]  /*2ee50*/  LDL.LU R236, [R1+0x17d4] ;  /* 0x0017d40001ec7983 */ /* 0x000ea80000300800 */
[----:B------:R-:W3:Y:S04]  /*2ee60*/  LDL.LU R235, [R1+0x17d0] ;  /* 0x0017d00001eb7983 */ /* 0x000ee80000300800 */
[----:B------:R-:W4:Y:S04]  /*2ee70*/  LDL.LU R233, [R1+0x17cc] ;  /* 0x0017cc0001e97983 */ /* 0x000f280000300800 */
[----:B------:R-:W4:Y:S01]  /*2ee80*/  LDL.LU R234, [R1+0x17c8] ;  /* 0x0017c80001ea7983 */ /* 0x000f220000300800 */
[C---:B------:R-:W-:Y:S08]  /*2ee90*/  HMMA.1688.F32.TF32 R32, R52.reuse, R148, R176 ;  /* 0x000000943420723c */ /* 0x040ff000000810b0 */
[C---:B------:R-:W-:Y:S08]  /*2eea0*/  HMMA.1688.F32.TF32 R36, R52.reuse, R144, R172 ;  /* 0x000000903424723c */ /* 0x040ff000000810ac */
[C---:B------:R-:W-:Y:S08]  /*2eeb0*/  HMMA.1688.F32.TF32 R40, R52.reuse, R140, R168 ;  /* 0x0000008c3428723c */ /* 0x040ff000000810a8 */
[----:B------:R-:W-:Y:S07]  /*2eec0*/  HMMA.1688.F32.TF32 R28, R52, R152, R180 ;  /* 0x00000098341c723c */ /* 0x000fee00000810b4 */
[----:B------:R-:W-:Y:S01]  /*2eed0*/  IMAD.MOV.U32 R182, RZ, RZ, R239 ;  /* 0x000000ffffb67224 */ /* 0x000fe200078e00ef */
[----:B------:R-:W-:Y:S01]  /*2eee0*/  MOV R181, R238 ;  /* 0x000000ee00b57202 */ /* 0x000fe20000000f00 */
[----:B------:R-:W-:-:S02]  /*2eef0*/  IMAD.MOV.U32 R180, RZ, RZ, R237 ;  /* 0x000000ffffb47224 */ /* 0x000fc400078e00ed */
[----:B------:R-:W-:Y:S02]  /*2ef00*/  IMAD.MOV.U32 R179, RZ, RZ, R232 ;  /* 0x000000ffffb37224 */ /* 0x000fe400078e00e8 */
[----:B------:R-:W-:Y:S02]  /*2ef10*/  IMAD.MOV.U32 R178, RZ, RZ, R230 ;  /* 0x000000ffffb27224 */ /* 0x000fe400078e00e6 */
[----:B------:R-:W-:Y:S02]  /*2ef20*/  IMAD.MOV.U32 R176, RZ, RZ, R228 ;  /* 0x000000ffffb07224 */ /* 0x000fe400078e00e4 */
[----:B------:R-:W4:Y:S01]  /*2ef30*/  LDL.LU R228, [R1+0x17c4] ;  /* 0x0017c40001e47983 */ /* 0x000f220000300800 */
[----:B------:R-:W-:-:S03]  /*2ef40*/  MOV R177, R229 ;  /* 0x000000e500b17202 */ /* 0x000fc60000000f00 */
[----:B------:R-:W4:Y:S04]  /*2ef50*/  LDL.LU R229, [R1+0x17c0] ;  /* 0x0017c00001e57983 */ /* 0x000f280000300800 */
[----:B------:R-:W4:Y:S04]  /*2ef60*/  LDL.LU R230, [R1+0x17bc] ;  /* 0x0017bc0001e67983 */ /* 0x000f280000300800 */
[----:B------:R-:W4:Y:S01]  /*2ef70*/  LDL.LU R232, [R1+0x17b8] ;  /* 0x0017b80001e87983 */ /* 0x000f220000300800 */
[----:B------:R-:W-:Y:S02]  /*2ef80*/  IMAD.MOV.U32 R183, RZ, RZ, R231 ;  /* 0x000000ffffb77224 */ /* 0x000fe400078e00e7 */
[----:B--2---:R-:W-:-:S02]  /*2ef90*/  IMAD.MOV.U32 R175, RZ, RZ, R236 ;  /* 0x000000ffffaf7224 */ /* 0x004fc400078e00ec */
[----:B---3--:R-:W-:Y:S02]  /*2efa0*/  IMAD.MOV.U32 R174, RZ, RZ, R235 ;  /* 0x000000ffffae7224 */ /* 0x008fe400078e00eb */
[----:B----4-:R-:W-:Y:S02]  /*2efb0*/  IMAD.MOV.U32 R172, RZ, RZ, R233 ;  /* 0x000000ffffac7224 */ /* 0x010fe400078e00e9 */
[----:B------:R-:W2:Y:S01]  /*2efc0*/  LDL.LU R233, [R1+0x17b4] ;  /* 0x0017b40001e97983 */ /* 0x000ea20000300800 */
[----:B------:R-:W-:-:S03]  /*2efd0*/  MOV R173, R234 ;  /* 0x000000ea00ad7202 */ /* 0x000fc60000000f00 */
[----:B------:R-:W2:Y:S04]  /*2efe0*/  LDL.LU R234, [R1+0x17b0] ;  /* 0x0017b00001ea7983 */ /* 0x000ea80000300800 */
[----:B------:R-:W2:Y:S04]  /*2eff0*/  LDL.LU R235, [R1+0x17ac] ;  /* 0x0017ac0001eb7983 */ /* 0x000ea80000300800 */
        /* <DEDUP_REMOVED lines=8> */
[----:B------:R-:W2:Y:S01]  /*2f080*/  LDL.LU R231, [R1+0x1798] ;  /* 0x0017980001e77983 */ /* 0x000ea20000300800 */
[----:B------:R-:W-:Y:S01]  /*2f090*/  IMAD.MOV.U32 R208, RZ, RZ, R111 ;  /* 0x000000ffffd07224 */ /* 0x000fe200078e006f */
[----:B------:R-:W-:Y:S01]  /*2f0a0*/  MOV R209, R110 ;  /* 0x0000006e00d17202 */ /* 0x000fe20000000f00 */
[----:B------:R-:W-:-:S02]  /*2f0b0*/  IMAD.MOV.U32 R210, RZ, RZ, R109 ;  /* 0x000000ffffd27224 */ /* 0x000fc400078e006d */
[----:B------:R-:W-:Y:S01]  /*2f0c0*/  IMAD.MOV.U32 R211, RZ, RZ, R108 ;  /* 0x000000ffffd37224 */ /* 0x000fe200078e006c */
[----:B------:R-:W-:Y:S01]  /*2f0d0*/  HMMA.1688.F32.TF32 R192, R196, R132, R192 ;  /* 0x00000084c4c0723c */ /* 0x000fe200000810c0 */
[----:B------:R-:W-:Y:S01]  /*2f0e0*/  IMAD.MOV.U32 R200, RZ, RZ, R115 ;  /* 0x000000ffffc87224 */ /* 0x000fe200078e0073 */
[----:B------:R-:W-:Y:S01]  /*2f0f0*/  MOV R201, R114 ;  /* 0x0000007200c97202 */ /* 0x000fe20000000f00 */
[----:B------:R-:W-:Y:S02]  /*2f100*/  IMAD.MOV.U32 R202, RZ, RZ, R113 ;  /* 0x000000ffffca7224 */ /* 0x000fe400078e0071 */
[----:B------:R-:W-:-:S03]  /*2f110*/  IMAD.MOV.U32 R203, RZ, RZ, R112 ;  /* 0x000000ffffcb7224 */ /* 0x000fc600078e0070 */
[C---:B------:R-:W-:Y:S08]  /*2f120*/  HMMA.1688.F32.TF32 R172, R196.reuse, R152, R172 ;  /* 0x00000098c4ac723c */ /* 0x040ff000000810ac */
[C---:B------:R-:W-:Y:S08]  /*2f130*/  HMMA.1688.F32.TF32 R176, R196.reuse, R148, R176 ;  /* 0x00000094c4b0723c */ /* 0x040ff000000810b0 */
[C---:B------:R-:W-:Y:S08]  /*2f140*/  HMMA.1688.F32.TF32 R180, R196.reuse, R144, R180 ;  /* 0x00000090c4b4723c */ /* 0x040ff000000810b4 */
[C---:B------:R-:W-:Y:S08]  /*2f150*/  HMMA.1688.F32.TF32 R184, R196.reuse, R140, R184 ;  /* 0x0000008cc4b8723c */ /* 0x040ff000000810b8 */
[----:B------:R-:W-:Y:S01]  /*2f160*/  HMMA.1688.F32.TF32 R188, R196, R136, R188 ;  /* 0x00000088c4bc723c */ /* 0x000fe200000810bc */
        /* <DEDUP_REMOVED lines=8> */
[C---:B------:R-:W-:Y:S01]  /*2f1f0*/  HMMA.1688.F32.TF32 R88, R116.reuse, R156, R88 ;  /* 0x0000009c7458723c */ /* 0x040fe20000081058 */
[----:B------:R-:W-:Y:S04]  /*2f200*/  LDS R84, [R3+0x18100] ;  /* 0x0181000003547984 */ /* 0x000fe80000000800 */
[----:B------:R-:W-:Y:S03]  /*2f210*/  LDS R86, [R3+0x19100] ;  /* 0x0191000003567984 */ /* 0x000fe60000000800 */
[C---:B------:R-:W-:Y:S01]  /*2f220*/  HMMA.1688.F32.TF32 R92, R116.reuse, R152, R92 ;  /* 0x00000098745c723c */ /* 0x040fe2000008105c */
[----:B------:R-:W-:Y:S04]  /*2f230*/  LDS R85, [R0+0x18100] ;  /* 0x0181000000557984 */ /* 0x000fe80000000800 */
[----:B------:R-:W-:Y:S03]  /*2f240*/  LDS R87, [R0+0x19100] ;  /* 0x0191000000577984 */ /* 0x000fe60000000800 */
[C---:B------:R-:W-:Y:S08]  /*2f250*/  HMMA.1688.F32.TF32 R96, R116.reuse, R148, R96 ;  /* 0x000000947460723c */ /* 0x040ff00000081060 */
[C---:B------:R-:W-:Y:S08]  /*2f260*/  HMMA.1688.F32.TF32 R100, R116.reuse, R144, R100 ;  /* 0x000000907464723c */ /* 0x040ff00000081064 */
[C---:B------:R-:W-:Y:S08]  /*2f270*/  HMMA.1688.F32.TF32 R104, R116.reuse, R140, R104 ;  /* 0x0000008c7468723c */ /* 0x040ff00000081068 */
[----:B---3--:R-:W-:Y:S01]  /*2f280*/  HMMA.1688.F32.TF32 R108, R116, R136, R236 ;  /* 0x00000088746c723c */ /* 0x008fe200000810ec */
[----:B------:R-:W-:Y:S04]  /*2f290*/  LDS R236, [R3+0x18280] ;  /* 0x0182800003ec7984 */ /* 0x000fe80000000800 */
[----:B------:R-:W-:Y:S04]  /*2f2a0*/  LDS R238, [R3+0x19280] ;  /* 0x0192800003ee7984 */ /* 0x000fe80000000800 */
[----:B------:R-:W-:Y:S04]  /*2f2b0*/  LDS R237, [R0+0x18280] ;  /* 0x0182800000ed7984 */ /* 0x000fe80000000800 */
[----:B------:R-:W1:Y:S01]  /*2f2c0*/  LDS R239, [R0+0x19280] ;  /* 0x0192800000ef7984 */ /* 0x000e620000000800 */
[C---:B----4-:R-:W-:Y:S08]  /*2f2d0*/  HMMA.1688.F32.TF32 R168, R196.reuse, R156, R168 ;  /* 0x0000009cc4a8723c */ /* 0x050ff000000810a8 */
[----:B------:R-:W-:Y:S08]  /*2f2e0*/  HMMA.1688.F32.TF32 R196, R196, R128, R208 ;  /* 0x00000080c4c4723c */ /* 0x000ff000000810d0 */
[----:B-1----:R-:W-:Y:S11]  /*2f2f0*/  HMMA.1688.F32.TF32 R200, R236, R156, R200 ;  /* 0x0000009cecc8723c */ /* 0x002ff600000810c8 */
[----:B------:R-:W-:Y:S04]  /*2f300*/  @!UPT UIADD3 URZ, URZ, URZ, URZ ;  /* 0x0000003f3f3ff290 */ /* 0x000fe8000fffe03f */
        /* <DEDUP_REMOVED lines=24> */
[C---:B--2---:R-:W-:Y:S03]  /*2f490*/  HMMA.1688.F32.TF32 R112, R116.reuse, R132, R232 ;  /* 0x000000847470723c */ /* 0x044fe600000810e8 */
        /* <DEDUP_REMOVED lines=29> */
[C---:B------:R-:W-:Y:S11]  /*2f670*/  HMMA.1688.F32.TF32 R204, R236.reuse, R152, R204 ;  /* 0x00000098eccc723c */ /* 0x040ff600000810cc */
[----:B------:R-:W-:Y:S11]  /*2f680*/  @!UPT UIADD3 URZ, URZ, URZ, URZ ;  /* 0x0000003f3f3ff290 */ /* 0x000ff6000fffe03f */
[----:B------:R-:W-:Y:S01]  /*2f690*/  @!UPT UIADD3 URZ, URZ, URZ, URZ ;  /* 0x0000003f3f3ff290 */ /* 0x000fe2000fffe03f */
        /* <DEDUP_REMOVED lines=8> */
[C---:B---3--:R-:W-:Y:S08]  /*2f720*/  HMMA.1688.F32.TF32 R208, R236.reuse, R148, R208 ;  /* 0x00000094ecd0723c */ /* 0x048ff000000810d0 */
[C---:B----4-:R-:W-:Y:S11]  /*2f730*/  HMMA.1688.F32.TF32 R212, R236.reuse, R144, R212 ;  /* 0x00000090ecd4723c */ /* 0x050ff600000810d4 */
[----:B------:R-:W-:Y:S04]  /*2f740*/  @!UPT UIADD3 URZ, URZ, URZ, URZ ;  /* 0x0000003f3f3ff290 */ /* 0x000fe8000fffe03f */
[----:B------:R-:W-:Y:S04]  /*2f750*/  STL [R1+0x170c], R208 ;  /* 0x00170cd001007387 */ /* 0x000fe80000100800 */
[----:B------:R-:W-:Y:S04]  /*2f760*/  STL [R1+0x1708], R209 ;  /* 0x001708d101007387 */ /* 0x000fe80000100800 */
[----:B------:R-:W-:Y:S04]  /*2f770*/  STL [R1+0x1704], R210 ;  /* 0x001704d201007387 */ /* 0x000fe80000100800 */
[----:B------:R-:W-:Y:S01]  /*2f780*/  STL [R1+0x1700], R211 ;  /* 0x001700d301007387 */ /* 0x000fe20000100800 */
[----:B------:R-:W-:Y:S03]  /*2f790*/  HMMA.1688.F32.TF32 R216, R236, R140, R216 ;  /* 0x0000008cecd8723c */ /* 0x000fe600000810d8 */
[----:B------:R3:W-:Y:S04]  /*2f7a0*/  STL [R1+0x171c], R212 ;  /* 0x00171cd401007387 */ /* 0x0007e80000100800 */
[----:B------:R4:W-:Y:S04]  /*2f7b0*/  STL [R1+0x1718], R213 ;  /* 0x001718d501007387 */ /* 0x0009e80000100800 */
[----:B------:R1:W-:Y:S04]  /*2f7c0*/  STL [R1+0x1714], R214 ;  /* 0x001714d601007387 */ /* 0x0003e80000100800 */
[----:B------:R1:W-:Y:S04]  /*2f7d0*/  STL [R1+0x1710], R215 ;  /* 0x001710d701007387 */ /* 0x0003e80000100800 */
[----:B------:R-:W2:Y:S04]  /*2f7e0*/  LDL.LU R244, [R1+0x140] ;  /* 0x0001400001f47983 */ /* 0x000ea80000300800 */
[----:B------:R-:W2:Y:S04]  /*2f7f0*/  LDL.LU R245, [R1+0x144] ;  /* 0x0001440001f57983 */ /* 0x000ea80000300800 */
[----:B------:R-:W2:Y:S04]  /*2f800*/  LDL.LU R246, [R1+0x148] ;  /* 0x0001480001f67983 */ /* 0x000ea80000300800 */
[----:B------:R-:W2:Y:S01]  /*2f810*/  LDL.LU R247, [R1+0x14c] ;  /* 0x00014c0001f77983 */ /* 0x000ea20000300800 */
[C---:B-1----:R-:W-:Y:S03]  /*2f820*/  HMMA.1688.F32.TF32 R196, R160.reuse, R156, R224 ;  /* 0x0000009ca0c4723c */ /* 0x042fe600000810e0 */
[----:B------:R-:W-:Y:S04]  /*2f830*/  STL [R1+0x172c], R216 ;  /* 0x00172cd801007387 */ /* 0x000fe80000100800 */
[----:B------:R-:W-:Y:S04]  /*2f840*/  STL [R1+0x1728], R217 ;  /* 0x001728d901007387 */ /* 0x000fe80000100800 */
[----:B------:R-:W-:Y:S01]  /*2f850*/  STL [R1+0x1724], R218 ;  /* 0x001724da01007387 */ /* 0x000fe20000100800 */
[----:B------:R-:W-:Y:S03]  /*2f860*/  HMMA.1688.F32.TF32 R192, R160, R152, R248 ;  /* 0x00000098a0c0723c */ /* 0x000fe600000810f8 */
[----:B------:R-:W-:Y:S08]  /*2f870*/  STL [R1+0x1720], R219 ;  /* 0x001720db01007387 */ /* 0x000ff00000100800 */
[----:B------:R1:W-:Y:S04]  /*2f880*/  STL.64 [R1+0x30], R196 ;  /* 0x000030c401007387 */ /* 0x0003e80000100a00 */
[----:B------:R1:W-:Y:S04]  /*2f890*/  STL.64 [R1+0x38], R198 ;  /* 0x000038c601007387 */ /* 0x0003e80000100a00 */
[----:B------:R-:W2:Y:S04]  /*2f8a0*/  LDL.LU R248, [R1+0x130] ;  /* 0x0001300001f87983 */ /* 0x000ea80000300800 */
[----:B------:R-:W2:Y:S04]  /*2f8b0*/  LDL.LU R249, [R1+0x134] ;  /* 0x0001340001f97983 */ /* 0x000ea80000300800 */
[----:B------:R-:W2:Y:S04]  /*2f8c0*/  LDL.LU R250, [R1+0x138] ;  /* 0x0001380001fa7983 */ /* 0x000ea80000300800 */
[----:B------:R-:W2:Y:S01]  /*2f8d0*/  LDL.LU R251, [R1+0x13c] ;  /* 0x00013c0001fb7983 */ /* 0x000ea20000300800 */
[C---:B------:R-:W-:Y:S03]  /*2f8e0*/  HMMA.1688.F32.TF32 R228, R236.reuse, R136, R228 ;  /* 0x00000088ece4723c */ /* 0x040fe600000810e4 */
[----:B---3--:R-:W3:Y:S04]  /*2f8f0*/  LDL.LU R212, [R1+0x120] ;  /* 0x0001200001d47983 */ /* 0x008ee80000300800 */
[----:B----4-:R-:W3:Y:S01]  /*2f900*/  LDL.LU R213, [R1+0x124] ;  /* 0x0001240001d57983 */ /* 0x010ee20000300800 */
[C---:B------:R-:W-:Y:S03]  /*2f910*/  HMMA.1688.F32.TF32 R232, R236.reuse, R132, R232 ;  /* 0x00000084ece8723c */ /* 0x040fe600000810e8 */
[----:B------:R-:W3:Y:S04]  /*2f920*/  LDL.LU R214, [R1+0x128] ;  /* 0x0001280001d67983 */ /* 0x000ee80000300800 */
[----:B------:R-:W3:Y:S01]  /*2f930*/  LDL.LU R215, [R1+0x12c] ;  /* 0x00012c0001d77983 */ /* 0x000ee20000300800 */
        /* <DEDUP_REMOVED lines=9> */
[C---:B------:R-:W-:Y:S01]  /*2f9d0*/  HMMA.1688.F32.TF32 R208, R160.reuse, R148, R220 ;  /* 0x00000094a0d0723c */ /* 0x040fe200000810dc */
[----:B------:R-:W-:Y:S01]  /*2f9e0*/  IMAD.MOV.U32 R202, RZ, RZ, R192 ;  /* 0x000000ffffca7224 */ /* 0x000fe200078e00c0 */
[----:B-1----:R-:W-:Y:S01]  /*2f9f0*/  MOV R196, R193 ;  /* 0x000000c100c47202 */ /* 0x002fe20000000f00 */
[----:B------:R-:W-:Y:S01]  /*2fa00*/  IMAD.MOV.U32 R197, RZ, RZ, R194 ;  /* 0x000000ffffc57224 */ /* 0x000fe200078e00c2 */
[----:B------:R-:W4:Y:S11]  /*2fa10*/  LDL.LU R220, [R1+0x50] ;  /* 0x0000500001dc7983 */ /* 0x000f360000300800 */
[----:B------:R-:W-:Y:S09]  /*2fa20*/  @!UPT UIADD3 URZ, URZ, URZ, URZ ;  /* 0x0000003f3f3ff290 */ /* 0x000ff2000fffe03f */
[----:B------:R-:W-:Y:S01]  /*2fa30*/  IMAD.MOV.U32 R204, RZ, RZ, R208 ;  /* 0x000000ffffcc7224 */ /* 0x000fe200078e00d0 */
[----:B------:R-:W-:Y:S01]  /*2fa40*/  MOV R205, R209 ;  /* 0x000000d100cd7202 */ /* 0x000fe20000000f00 */
[----:B------:R-:W-:Y:S01]  /*2fa50*/  IMAD.MOV.U32 R200, RZ, RZ, R210 ;  /* 0x000000ffffc87224 */ /* 0x000fe200078e00d2 */
[----:B------:R-:W4:Y:S01]  /*2fa60*/  LDL.LU R221, [R1+0x54] ;  /* 0x0000540001dd7983 */ /* 0x000f220000300800 */
[----:B------:R-:W-:Y:S02]  /*2fa70*/  IMAD.MOV.U32 R201, RZ, RZ, R211 ;  /* 0x000000ffffc97224 */ /* 0x000fe400078e00d3 */
[----:B------:R-:W-:Y:S01]  /*2fa80*/  IMAD.MOV.U32 R192, RZ, RZ, R195 ;  /* 0x000000ffffc07224 */ /* 0x000fe200078e00c3 */
[----:B------:R-:W4:Y:S04]  /*2fa90*/  LDL.LU R222, [R1+0x58] ;  /* 0x0000580001de7983 */ /* 0x000f280000300800 */
[----:B------:R-:W4:Y:S01]  /*2faa0*/  LDL.LU R223, [R1+0x5c] ;  /* 0x00005c0001df7983 */ /* 0x000f220000300800 */
[----:B--2---:R-:W-:Y:S03]  /*2fab0*/  HMMA.1688.F32.TF32 R208, R160, R144, R244 ;  /* 0x00000090a0d0723c */ /* 0x004fe600000810f4 */
[----:B------:R-:W2:Y:S04]  /*2fac0*/  LDL.LU R244, [R1+0x20] ;  /* 0x0000200001f47983 */ /* 0x000ea80000300800 */
[----:B------:R-:W2:Y:S04]  /*2fad0*/  LDL.LU R245, [R1+0x24] ;  /* 0x0000240001f57983 */ /* 0x000ea80000300800 */
[----:B------:R-:W2:Y:S04]  /*2fae0*/  LDL.LU R246, [R1+0x28] ;  /* 0x0000280001f67983 */ /* 0x000ea80000300800 */
[----:B------:R-:W2:Y:S09]  /*2faf0*/  LDL.LU R247, [R1+0x2c] ;  /* 0x00002c0001f77983 */ /* 0x000eb20000300800 */
[----:B------:R-:W-:Y:S01]  /*2fb00*/  IMAD.MOV.U32 R193, RZ, RZ, R208 ;  /* 0x000000ffffc17224 */ /* 0x000fe200078e00d0 */
[----:B------:R-:W-:Y:S01]  /*2fb10*/  MOV R194, R209 ;  /* 0x000000d100c27202 */ /* 0x000fe20000000f00 */
[----:B------:R-:W-:-:S02]  /*2fb20*/  IMAD.MOV.U32 R195, RZ, RZ, R210 ;  /* 0x000000ffffc37224 */ /* 0x000fc400078e00d2 */
[----:B------:R-:W-:Y:S01]  /*2fb30*/  IMAD.MOV.U32 R198, RZ, RZ, R211 ;  /* 0x000000ffffc67224 */ /* 0x000fe200078e00d3 */
[----:B------:R-:W-:Y:S01]  /*2fb40*/  HMMA.1688.F32.TF32 R216, R160, R140, R248 ;  /* 0x0000008ca0d8723c */ /* 0x000fe200000810f8 */
[----:B------:R-:W2:Y:S04]  /*2fb50*/  LDL.LU R248, [R1] ;  /* 0x0000000001f87983 */ /* 0x000ea80000300800 */
[----:B------:R-:W2:Y:S04]  /*2fb60*/  LDL.LU R249, [R1+0x4] ;  /* 0x0000040001f97983 */ /* 0x000ea80000300800 */
[----:B------:R-:W2:Y:S04]  /*2fb70*/  LDL.LU R250, [R1+0x8] ;  /* 0x0000080001fa7983 */ /* 0x000ea80000300800 */
[----:B------:R-:W2:Y:S11]  /*2fb80*/  LDL.LU R251, [R1+0xc] ;  /* 0x00000c0001fb7983 */ /* 0x000eb60000300800 */
[----:B------:R-:W-:Y:S01]  /*2fb90*/  IMAD.MOV.U32 R208, RZ, RZ, R216 ;  /* 0x000000ffffd07224 */ /* 0x000fe200078e00d8 */
[----:B------:R-:W-:Y:S01]  /*2fba0*/  MOV R209, R217 ;  /* 0x000000d900d17202 */ /* 0x000fe20000000f00 */
[----:B------:R-:W-:-:S02]  /*2fbb0*/  IMAD.MOV.U32 R210, RZ, RZ, R218 ;  /* 0x000000ffffd27224 */ /* 0x000fc400078e00da */
[----:B------:R-:W-:Y:S02]  /*2fbc0*/  IMAD.MOV.U32 R211, RZ, RZ, R219 ;  /* 0x000000ffffd37224 */ /* 0x000fe400078e00db */
[C---:B---3--:R-:W-:Y:S08]  /*2fbd0*/  HMMA.1688.F32.TF32 R216, R160.reuse, R136, R212 ;  /* 0x00000088a0d8723c */ /* 0x048ff000000810d4 */
[C---:B----4-:R-:W-:Y:S08]  /*2fbe0*/  HMMA.1688.F32.TF32 R240, R160.reuse, R132, R240 ;  /* 0x00000084a0f0723c */ /* 0x050ff000000810f0 */
[----:B------:R-:W-:Y:S08]  /*2fbf0*/  HMMA.1688.F32.TF32 R160, R160, R128, R224 ;  /* 0x00000080a0a0723c */ /* 0x000ff000000810e0 */
[----:B------:R-:W-:Y:S01]  /*2fc00*/  IMAD.MOV.U32 R214, RZ, RZ, R218 ;  /* 0x000000ffffd67224 */ /* 0x000fe200078e00da */
[----:B------:R-:W-:Y:S01]  /*2fc10*/  MOV R213, R217 ;  /* 0x000000d900d57202 */ /* 0x000fe20000000f00 */
[----:B------:R-:W-:-:S02]  /*2fc20*/  IMAD.MOV.U32 R215, RZ, RZ, R219 ;  /* 0x000000ffffd77224 */ /* 0x000fc400078e00db */
[----:B------:R-:W-:-:S04]  /*2fc30*/  IMAD.MOV.U32 R212, RZ, RZ, R216 ;  /* 0x000000ffffd47224 */ /* 0x000fc800078e00d8 */
[----:B------:R-:W-:Y:S01]  /*2fc40*/  IMAD.MOV.U32 R218, RZ, RZ, R242 ;  /* 0x000000ffffda7224 */ /* 0x000fe200078e00f2 */
[----:B------:R-:W-:Y:S01]  /*2fc50*/  MOV R217, R241 ;  /* 0x000000f100d97202 */ /* 0x000fe20000000f00 */
[----:B------:R-:W-:Y:S02]  /*2fc60*/  IMAD.MOV.U32 R219, RZ, RZ, R243 ;  /* 0x000000ffffdb7224 */ /* 0x000fe400078e00f3 */
[----:B------:R-:W-:Y:S01]  /*2fc70*/  IMAD.MOV.U32 R216, RZ, RZ, R240 ;  /* 0x000000ffffd87224 */ /* 0x000fe200078e00f0 */
[----:B------:R-:W3:Y:S04]  /*2fc80*/  LDL.LU.64 R242, [R1+0x1790] ;  /* 0x0017900001f27983 */ /* 0x000ee80000300a00 */
[----:B------:R-:W3:Y:S01]  /*2fc90*/  LDL.LU.64 R240, [R1+0x1788] ;  /* 0x0017880001f07983 */ /* 0x000ee20000300a00 */
[----:B------:R-:W-:Y:S01]  /*2fca0*/  IMAD.MOV.U32 R199, RZ, RZ, R160 ;  /* 0x000000ffffc77224 */ /* 0x000fe200078e00a0 */
[----:B------:R-:W-:-:S02]  /*2fcb0*/  MOV R203, R161 ;  /* 0x000000a100cb7202 */ /* 0x000fc40000000f00 */
[----:B------:R-:W4:Y:S01]  /*2fcc0*/  LDL.LU.64 R226, [R1+0x1780] ;  /* 0x0017800001e27983 */ /* 0x000f220000300a00 */
[----:B------:R-:W-:-:S03]  /*2fcd0*/  IMAD.MOV.U32 R206, RZ, RZ, R162 ;  /* 0x000000ffffce7224 */ /* 0x000fc600078e00a2 */
[----:B------:R-:W4:Y:S04]  /*2fce0*/  LDL.LU.64 R224, [R1+0x1778] ;  /* 0x0017780001e07983 */ /* 0x000f280000300a00 */
[----:B------:R-:W3:Y:S04]  /*2fcf0*/  LDL.LU R160, [R1+0x10] ;  /* 0x0000100001a07983 */ /* 0x000ee80000300800 */
[----:B------:R-:W3:Y:S04]  /*2fd00*/  LDL.LU R161, [R1+0x14] ;  /* 0x0000140001a17983 */ /* 0x000ee80000300800 */
[----:B------:R-:W3:Y:S01]  /*2fd10*/  LDL.LU R162, [R1+0x18] ;  /* 0x0000180001a27983 */ /* 0x000ee20000300800 */
[C---:B------:R-:W-:Y:S08]  /*2fd20*/  HMMA.1688.F32.TF32 R44, R52.reuse, R136, R44 ;  /* 0x00000088342c723c */ /* 0x040ff0000008102c */
[C---:B------:R-:W-:Y:S08]  /*2fd30*/  HMMA.1688.F32.TF32 R48, R52.reuse, R132, R48 ;  /* 0x000000843430723c */ /* 0x040ff00000081030 */
[----:B------:R-:W-:Y:S01]  /*2fd40*/  HMMA.1688.F32.TF32 R52, R52, R128, R164 ;  /* 0x000000803434723c */ /* 0x000fe200000810a4 */
[----:B------:R-:W-:Y:S04]  /*2fd50*/  LDS R164, [R3+0x18380] ;  /* 0x0183800003a47984 */ /* 0x000fe80000000800 */
[----:B------:R-:W-:Y:S04]  /*2fd60*/  LDS R166, [R3+0x19380] ;  /* 0x0193800003a67984 */ /* 0x000fe80000000800 */
[----:B------:R-:W-:Y:S04]  /*2fd70*/  LDS R165, [R0+0x18380] ;  /* 0x0183800000a57984 */ /* 0x000fe80000000800 */
[----:B------:R-:W1:Y:S01]  /*2fd80*/  LDS R167, [R0+0x19380] ;  /* 0x0193800000a77984 */ /* 0x000e620000000800 */
[----:B------:R-:W-:-:S02]  /*2fd90*/  IMAD.MOV.U32 R207, RZ, RZ, R163 ;  /* 0x000000ffffcf7224 */ /* 0x000fc400078e00a3 */
[----:B------:R-:W-:Y:S01]  /*2fda0*/  IMAD.MOV.U32 R163, RZ, RZ, R2 ;  /* 0x000000ffffa37224 */ /* 0x000fe200078e0002 */
[C---:B-1----:R-:W-:Y:S11]  /*2fdb0*/  HMMA.1688.F32.TF32 R220, R164.reuse, R156, R220 ;  /* 0x0000009ca4dc723c */ /* 0x042ff600000810dc */
[----:B------:R-:W-:Y:S11]  /*2fdc0*/  @!UPT UIADD3 URZ, URZ, URZ, URZ ;  /* 0x0000003f3f3ff290 */ /* 0x000ff6000fffe03f */
[----:B------:R-:W-:Y:S02]  /*2fdd0*/  @!UPT UIADD3 URZ, URZ, URZ, URZ ;  /* 0x0000003f3f3ff290 */ /* 0x000fe4000fffe03f */
[----:B------:R-:W-:Y:S01]  /*2fde0*/  IMAD.MOV.U32 R157, RZ, RZ, R222 ;  /* 0x000000ffff9d7224 */ /* 0x000fe200078e00de */
[----:B------:R-:W-:Y:S01]  /*2fdf0*/  MOV R135, R220 ;  /* 0x000000dc00877202 */ /* 0x000fe20000000f00 */
[----:B------:R-:W-:Y:S02]  /*2fe00*/  IMAD.MOV.U32 R156, RZ, RZ, R223 ;  /* 0x000000ffff9c7224 */ /* 0x000fe400078e00df */
[----:B------:R-:W-:Y:S01]  /*2fe10*/  IMAD.MOV.U32 R134, RZ, RZ, R221 ;  /* 0x000000ffff867224 */ /* 0x000fe200078e00dd */
[----:B------:R-:W4:Y:S04]  /*2fe20*/  LDL.LU.64 R222, [R1+0x1770] ;  /* 0x0017700001de7983 */ /* 0x000f280000300a00 */
[----:B------:R-:W4:Y:S01]  /*2fe30*/  LDL.LU.64 R220, [R1+0x1768] ;  /* 0x0017680001dc7983 */ /* 0x000f220000300a00 */
[C---:B--2---:R-:W-:Y:S11]  /*2fe40*/  HMMA.1688.F32.TF32 R244, R164.reuse, R152, R244 ;  /* 0x00000098a4f4723c */ /* 0x044ff600000810f4 */
[----:B------:R-:W-:Y:S11]  /*2fe50*/  @!UPT UIADD3 URZ, URZ, URZ, URZ ;  /* 0x0000003f3f3ff290 */ /* 0x000ff6000fffe03f */
[----:B------:R-:W-:Y:S02]  /*2fe60*/  @!UPT UIADD3 URZ, URZ, URZ, URZ ;  /* 0x0000003f3f3ff290 */ /* 0x000fe4000fffe03f */
[----:B------:R-:W-:Y:S01]  /*2fe70*/  IMAD.MOV.U32 R252, RZ, RZ, R246 ;  /* 0x000000fffffc7224 */ /* 0x000fe200078e00f6 */
[----:B------:R-:W-:Y:S01]  /*2fe80*/  MOV R153, R245 ;  /* 0x000000f500997202 */ /* 0x000fe20000000f00 */
[----:B------:R-:W-:Y:S02]  /*2fe90*/  IMAD.MOV.U32 R2, RZ, RZ, R247 ;  /* 0x000000ffff027224 */ /* 0x000fe400078e00f7 */
[----:B------:R-:W-:Y:S01]  /*2fea0*/  IMAD.MOV.U32 R152, RZ, RZ, R244 ;  /* 0x000000ffff987224 */ /* 0x000fe200078e00f4 */
[----:B------:R-:W2:Y:S04]  /*2feb0*/  LDL.LU.64 R246, [R1+0x1760] ;  /* 0x0017600001f67983 */ /* 0x000ea80000300a00 */
[----:B------:R-:W2:Y:S01]  /*2fec0*/  LDL.LU.64 R244, [R1+0x1758] ;  /* 0x0017580001f47983 */ /* 0x000ea20000300a00 */
[C---:B------:R-:W-:Y:S11]  /*2fed0*/  HMMA.1688.F32.TF32 R248, R164.reuse, R144, R248 ;  /* 0x00000090a4f8723c */ /* 0x040ff600000810f8 */
[----:B------:R-:W-:Y:S11]  /*2fee0*/  @!UPT UIADD3 URZ, URZ, URZ, URZ ;  /* 0x0000003f3f3ff290 */ /* 0x000ff6000fffe03f */
[----:B------:R-:W-:Y:S02]  /*2fef0*/  @!UPT UIADD3 URZ, URZ, URZ, URZ ;  /* 0x0000003f3f3ff290 */ /* 0x000fe4000fffe03f */
[----:B------:R-:W-:Y:S02]  /*2ff00*/  IMAD.MOV.U32 R151, RZ, RZ, R250 ;  /* 0x000000ffff977224 */ /* 0x000fe400078e00fa */
[----:B------:R-:W-:Y:S02]  /*2ff10*/  IMAD.MOV.U32 R150, RZ, RZ, R251 ;  /* 0x000000ffff967224 */ /* 0x000fe400078e00fb */
[----:B------:R-:W2:Y:S01]  /*2ff20*/  LDL.LU.64 R250, [R1+0x1750] ;  /* 0x0017500001fa7983 */ /* 0x000ea20000300a00 */
[----:B---3--:R-:W-:Y:S11]  /*2ff30*/  HMMA.1688.F32.TF32 R160, R164, R148, R160 ;  /* 0x00000094a4a0723c */ /* 0x008ff600000810a0 */
[----:B------:R-:W-:Y:S11]  /*2ff40*/  @!UPT UIADD3 URZ, URZ, URZ, URZ ;  /* 0x0000003f3f3ff290 */ /* 0x000ff6000fffe03f */
[----:B------:R-:W-:Y:S02]  /*2ff50*/  @!UPT UIADD3 URZ, URZ, URZ, URZ ;  /* 0x0000003f3f3ff290 */ /* 0x000fe4000fffe03f */
[----:B------:R-:W-:Y:S02]  /*2ff60*/  IMAD.MOV.U32 R147, RZ, RZ, R160 ;  /* 0x000000ffff937224 */ /* 0x000fe400078e00a0 */
[----:B------:R-:W-:Y:S01]  /*2ff70*/  IMAD.MOV.U32 R146, RZ, RZ, R161 ;  /* 0x000000ffff927224 */ /* 0x000fe200078e00a1 */
[----:B------:R-:W-:Y:S01]  /*2ff80*/  MOV R161, R248 ;  /* 0x000000f800a17202 */ /* 0x000fe20000000f00 */
[----:B------:R-:W-:Y:S02]  /*2ff90*/  IMAD.MOV.U32 R160, RZ, RZ, R249 ;  /* 0x000000ffffa07224 */ /* 0x000fe400078e00f9 */
[----:B------:R-:W3:Y:S01]  /*2ffa0*/  LDL.LU.64 R248, [R1+0x1748] ;  /* 0x0017480001f87983 */ /* 0x000ee20000300a00 */
[----:B------:R-:W-:-:S04]  /*2ffb0*/  MOV R149, R163 ;  /* 0x000000a300957202 */ /* 0x000fc80000000f00 */
[----:B------:R-:W-:Y:S01]  /*2ffc0*/  MOV R145, R149 ;  /* 0x0000009500917202 */ /* 0x000fe20000000f00 */
[----:B------:R-:W-:Y:S02]  /*2ffd0*/  IMAD.MOV.U32 R149, RZ, RZ, R153 ;  /* 0x000000ffff957224 */ /* 0x000fe400078e0099 */
[----:B------:R-:W-:Y:S02]  /*2ffe0*/  IMAD.MOV.U32 R153, RZ, RZ, R134 ;  /* 0x000000ffff997224 */ /* 0x000fe400078e0086 */
[----:B------:R-:W-:Y:S01]  /*2fff0*/  IMAD.MOV.U32 R148, RZ, RZ, R162 ;  /* 0x000000ffff947224 */ /* 0x000fe200078e00a2 */
[C---:B----4-:R-:W-:Y:S08]  /*30000*/  HMMA.1688.F32.TF32 R220, R164.reuse, R132, R220 ;  /* 0x00000084a4dc723c */ /* 0x050ff000000810dc */
[----:B--2---:R-:W-:Y:S01]  /*30010*/  HMMA.1688.F32.TF32 R244, R164, R136, R244 ;  /* 0x00000088a4f4723c */ /* 0x004fe200000810f4 */
[----:B------:R-:W-:-:S02]  /*30020*/  IMAD.MOV.U32 R144, RZ, RZ, R148 ;  /* 0x000000ffff907224 */ /* 0x000fc400078e0094 */
[----:B------:R-:W-:Y:S01]  /*30030*/  IMAD.MOV.U32 R148, RZ, RZ, R152 ;  /* 0x000000ffff947224 */ /* 0x000fe200078e0098 */
[----:B------:R-:W-:-:S04]  /*30040*/  MOV R152, R135 ;  /* 0x0000008700987202 */ /* 0x000fc80000000f00 */
[----:B---3--:R-:W-:Y:S07]  /*30050*/  HMMA.1688.F32.TF32 R248, R164, R140, R248 ;  /* 0x0000008ca4f8723c */ /* 0x008fee00000810f8 */
[----:B------:R-:W-:-:S09]  /*30060*/  IMAD.MOV.U32 R140, RZ, RZ, R161 ;  /* 0x000000ffff8c7224 */ /* 0x000fd200078e00a1 */
[----:B------:R-:W-:Y:S01]  /*30070*/  MOV R161, R246 ;  /* 0x000000f600a17202 */ /* 0x000fe20000000f00 */
[----:B------:R-:W-:Y:S02]  /*30080*/  IMAD.MOV.U32 R141, RZ, RZ, R160 ;  /* 0x000000ffff8d7224 */ /* 0x000fe400078e00a0 */
[----:B------:R-:W-:Y:S01]  /*30090*/  IMAD.MOV.U32 R160, RZ, RZ, R247 ;  /* 0x000000ffffa07224 */ /* 0x000fe200078e00f7 */
[----:B------:R-:W-:Y:S01]  /*300a0*/  HMMA.1688.F32.TF32 R164, R164, R128, R224 ;  /* 0x00000080a4a4723c */ /* 0x000fe200000810e0 */
[----:B------:R-:W-:Y:S04]  /*300b0*/  LDS R224, [R3+0x1a180] ;  /* 0x01a1800003e07984 */ /* 0x000fe80000000800 */
[----:B------:R-:W-:Y:S01]  /*300c0*/  LDS R226, [R3+0x1b180] ;  /* 0x01b1800003e27984 */ /* 0x000fe20000000800 */
[----:B------:R-:W-:Y:S01]  /*300d0*/  IMAD.MOV.U32 R134, RZ, RZ, R248 ;  /* 0x000000ffff867224 */ /* 0x000fe200078e00f8 */
[----:B------:R-:W-:Y:S01]  /*300e0*/  MOV R163, R249 ;  /* 0x000000f900a37202 */ /* 0x000fe20000000f00 */
[----:B------:R-:W-:Y:S01]  /*300f0*/  IMAD.MOV.U32 R162, RZ, RZ, R250 ;  /* 0x000000ffffa27224 */ /* 0x000fe200078e00fa */
[----:B------:R-:W-:Y:S01]  /*30100*/  LDS R225, [R0+0x1a180] ;  /* 0x01a1800000e17984 */ /* 0x000fe20000000800 */
[----:B------:R-:W-:-:S02]  /*30110*/  IMAD.MOV.U32 R136, RZ, RZ, R134 ;  /* 0x000000ffff887224 */ /* 0x000fc400078e0086 */
[----:B------:R-:W-:Y:S01]  /*30120*/  IMAD.MOV.U32 R133, RZ, RZ, R163 ;  /* 0x000000ffff857224 */ /* 0x000fe200078e00a3 */
[----:B------:R-:W-:Y:S01]  /*30130*/  LDS R227, [R0+0x1b180] ;  /* 0x01b1800000e37984 */ /* 0x000fe20000000800 */
        /* <DEDUP_REMOVED lines=11> */
[----:B------:R-:W-:Y:S01]  /*301f0*/  IMAD.MOV.U32 R151, RZ, RZ, R245 ;  /* 0x000000ffff977224 */ /* 0x000fe200078e00f5 */
[----:B-1----:R-:W-:Y:S01]  /*30200*/  HMMA.1688.F32.TF32 R240, R160, R158, R240 ;  /* 0x0000009ea0f0723c */ /* 0x002fe200000810f0 */
[----:B------:R-:W-:Y:S11]  /*30210*/  IMAD.MOV.U32 R135, RZ, RZ, R251 ;  /* 0x000000ffff877224 */ /* 0x000ff600078e00fb */
[----:B------:R-:W-:Y:S11]  /*30220*/  @!UPT UIADD3 URZ, URZ, URZ, URZ ;  /* 0x0000003f3f3ff290 */ /* 0x000ff6000fffe03f */
[----:B------:R-:W-:Y:S04]  /*30230*/  STL.64 [R1+0x300], R240 ;  /* 0x000300f001007387 */ /* 0x000fe80000100a00 */
[----:B------:R1:W-:Y:S02]  /*30240*/  STL.64 [R1+0x308], R242 ;  /* 0x000308f201007387 */ /* 0x0003e40000100a00 */
[----:B-1----:R-:W-:Y:S01]  /*30250*/  IMAD.MOV.U32 R242, RZ, RZ, R150 ;  /* 0x000000fffff27224 */ /* 0x002fe200078e0096 */
[----:B------:R-:W-:Y:S01]  /*30260*/  MOV R243, R151 ;  /* 0x0000009700f37202 */ /* 0x000fe20000000f00 */
[----:B------:R-:W2:Y:S04]  /*30270*/  LDL.LU R150, [R1+0x1744] ;  /* 0x0017440001967983 */ /* 0x000ea80000300800 */
[----:B------:R-:W2:Y:S01]  /*30280*/  LDL.LU R151, [R1+0x1740] ;  /* 0x0017400001977983 */ /* 0x000ea20000300800 */
[----:B------:R-:W-:-:S02]  /*30290*/  IMAD.MOV.U32 R251, RZ, RZ, R146 ;  /* 0x000000fffffb7224 */ /* 0x000fc400078e0092 */
[----:B------:R-:W-:Y:S02]  /*302a0*/  IMAD.MOV.U32 R250, RZ, RZ, R147 ;  /* 0x000000fffffa7224 */ /* 0x000fe400078e0093 */
[----:B------:R-:W-:Y:S02]  /*302b0*/  IMAD.MOV.U32 R146, RZ, RZ, R222 ;  /* 0x000000ffff927224 */ /* 0x000fe400078e00de */
[----:B------:R-:W-:Y:S01]  /*302c0*/  IMAD.MOV.U32 R147, RZ, RZ, R223 ;  /* 0x000000ffff937224 */ /* 0x000fe200078e00df */
[----:B------:R-:W-:Y:S01]  /*302d0*/  HMMA.1688.F32.TF32 R120, R160, R154, R120 ;  /* 0x0000009aa078723c */ /* 0x000fe20000081078 */
[----:B------:R-:W-:Y:S01]  /*302e0*/  IMAD.MOV.U32 R240, RZ, RZ, R146 ;  /* 0x000000fffff07224 */ /* 0x000fe200078e0092 */
[----:B------:R-:W-:Y:S01]  /*302f0*/  MOV R137, R135 ;  /* 0x0000008700897202 */ /* 0x000fe20000000f00 */
[----:B------:R-:W3:Y:S01]  /*30300*/  LDL.LU R146, [R1+0x173c] ;  /* 0x00173c0001927983 */ /* 0x000ee20000300800 */
[----:B------:R-:W-:-:S03]  /*30310*/  IMAD.MOV.U32 R241, RZ, RZ, R147 ;  /* 0x000000fffff17224 */ /* 0x000fc600078e0093 */
[----:B------:R-:W3:Y:S01]  /*30320*/  LDL.LU R147, [R1+0x1738] ;  /* 0x0017380001937983 */ /* 0x000ee20000300800 */
[----:B------:R-:W-:Y:S01]  /*30330*/  MOV R134, R220 ;  /* 0x000000dc00867202 */ /* 0x000fe20000000f00 */
[----:B------:R-:W-:Y:S01]  /*30340*/  IMAD.MOV.U32 R135, RZ, RZ, R221 ;  /* 0x000000ffff877224 */ /* 0x000fe200078e00dd */
[----:B------:R-:W-:Y:S01]  /*30350*/  HMMA.1688.F32.TF32 R8, R160, R142, R8 ;  /* 0x0000008ea008723c */ /* 0x000fe20000081008 */
[----:B------:R-:W-:Y:S01]  /*30360*/  IMAD.MOV.U32 R247, RZ, RZ, R165 ;  /* 0x000000fffff77224 */ /* 0x000fe200078e00a5 */
[----:B------:R-:W-:Y:S01]  /*30370*/  MOV R245, R167 ;  /* 0x000000a700f57202 */ /* 0x000fe20000000f00 */
[----:B------:R-:W-:Y:S01]  /*30380*/  IMAD.MOV.U32 R246, RZ, RZ, R166 ;  /* 0x000000fffff67224 */ /* 0x000fe200078e00a6 */
[----:B------:R-:W-:Y:S01]  /*30390*/  LDS R165, [R0+0x1a080] ;  /* 0x01a0800000a57984 */ /* 0x000fe20000000800 */
[----:B------:R-:W-:-:S03]  /*303a0*/  IMAD.MOV.U32 R244, RZ, RZ, R164 ;  /* 0x000000fffff47224 */ /* 0x000fc600078e00a4 */
[----:B------:R-:W-:Y:S04]  /*303b0*/  LDS R164, [R3+0x1a080] ;  /* 0x01a0800003a47984 */ /* 0x000fe80000000800 */
[----:B------:R-:W-:Y:S04]  /*303c0*/  LDS R166, [R3+0x1b080] ;  /* 0x01b0800003a67984 */ /* 0x000fe80000000800 */
[----:B------:R-:W-:Y:S04]  /*303d0*/  STL.64 [R1+0x2f0], R120 ;  /* 0x0002f07801007387 */ /* 0x000fe80000100a00 */
[----:B------:R1:W-:Y:S04]  /*303e0*/  STL.64 [R1+0x2f8], R122 ;  /* 0x0002f87a01007387 */ /* 0x0003e80000100a00 */
[----:B------:R-:W4:Y:S04]  /*303f0*/  LDS R167, [R0+0x1b080] ;  /* 0x01b0800000a77984 */ /* 0x000f280000000800 */
[----:B------:R-:W-:Y:S01]  /*30400*/  LDS R220, [R3+0x1a100] ;  /* 0x01a1000003dc7984 */ /* 0x000fe20000000800 */
[----:B-1----:R-:W-:Y:S01]  /*30410*/  IMAD.MOV.U32 R122, RZ, RZ, R134 ;  /* 0x000000ffff7a7224 */ /* 0x002fe200078e0086 */
[----:B------:R-:W-:-:S02]  /*30420*/  MOV R123, R135 ;  /* 0x00000087007b7202 */ /* 0x000fc40000000f00 */
[----:B------:R-:W4:Y:S04]  /*30430*/  LDL.LU R134, [R1+0x1734] ;  /* 0x0017340001867983 */ /* 0x000f280000300800 */
[----:B------:R-:W4:Y:S04]  /*30440*/  LDL.LU R135, [R1+0x1730] ;  /* 0x0017300001877983 */ /* 0x000f280000300800 */
[----:B------:R-:W-:Y:S04]  /*30450*/  LDS R222, [R3+0x1b100] ;  /* 0x01b1000003de7984 */ /* 0x000fe80000000800 */
[----:B------:R-:W-:Y:S04]  /*30460*/  LDS R221, [R0+0x1a100] ;  /* 0x01a1000000dd7984 */ /* 0x000fe80000000800 */
[----:B------:R-:W1:Y:S01]  /*30470*/  LDS R223, [R0+0x1b100] ;  /* 0x01b1000000df7984 */ /* 0x000e620000000800 */
[C---:B--2---:R-:W-:Y:S11]  /*30480*/  HMMA.1688.F32.TF32 R124, R160.reuse, R150, R124 ;  /* 0x00000096a07c723c */ /* 0x044ff6000008107c */
[----:B------:R-:W-:Y:S11]  /*30490*/  @!UPT UIADD3 URZ, URZ, URZ, URZ ;  /* 0x0000003f3f3ff290 */ /* 0x000ff6000fffe03f */
[----:B------:R-:W-:Y:S01]  /*304a0*/  @!UPT UIADD3 URZ, URZ, URZ, URZ ;  /* 0x0000003f3f3ff290 */ /* 0x000fe2000fffe03f */
[----:B------:R-:W-:Y:S04]  /*304b0*/  STL.64 [R1+0x2e0], R124 ;  /* 0x0002e07c01007387 */ /* 0x000fe80000100a00 */
[----:B------:R3:W-:Y:S02]  /*304c0*/  STL.64 [R1+0x2e8], R126 ;  /* 0x0002e87e01007387 */ /* 0x0007e40000100a00 */
[C---:B---3--:R-:W-:Y:S08]  /*304d0*/  HMMA.1688.F32.TF32 R124, R160.reuse, R146, R4 ;  /* 0x00000092a07c723c */ /* 0x048ff00000081004 */
[C---:B------:R-:W-:Y:S11]  /*304e0*/  HMMA.1688.F32.TF32 R4, R160.reuse, R138, R12 ;  /* 0x0000008aa004723c */ /* 0x040ff6000008100c */
[----:B------:R-:W-:Y:S04]  /*304f0*/  @!UPT UIADD3 URZ, URZ, URZ, URZ ;  /* 0x0000003f3f3ff290 */ /* 0x000fe8000fffe03f */
[----:B------:R-:W-:Y:S04]  /*30500*/  STL.64 [R1+0x2d0], R124 ;  /* 0x0002d07c01007387 */ /* 0x000fe80000100a00 */
[----:B------:R-:W-:Y:S04]  /*30510*/  STL.64 [R1+0x2d8], R126 ;  /* 0x0002d87e01007387 */ /* 0x000fe80000100a00 */
[----:B------:R-:W-:Y:S04]  /*30520*/  STL.64 [R1+0x2c0], R8 ;  /* 0x0002c00801007387 */ /* 0x000fe80000100a00 */
[----:B------:R-:W-:Y:S04]  /*30530*/  STL.64 [R1+0x2c8], R10 ;  /* 0x0002c80a01007387 */ /* 0x000fe80000100a00 */
[----:B------:R-:W-:Y:S04]  /*30540*/  STL.64 [R1+0x2b0], R4 ;  /* 0x0002b00401007387 */ /* 0x000fe80000100a00 */
[----:B------:R4:W-:Y:S02]  /*30550*/  STL.64 [R1+0x2b8], R6 ;  /* 0x0002b80601007387 */ /* 0x0009e40000100a00 */
[C---:B----4-:R-:W-:Y:S08]  /*30560*/  HMMA.1688.F32.TF32 R4, R160.reuse, R134, R16 ;  /* 0x00000086a004723c */ /* 0x050ff00000081010 */
[----:B------:R-:W-:Y:S08]  /*30570*/  HMMA.1688.F32.TF32 R12, R160, R130, R20 ;  /* 0x00000082a00c723c */ /* 0x000ff00000081014 */
[C---:B------:R-:W-:Y:S07]  /*30580*/  HMMA.1688.F32.TF32 R8, R164.reuse, R158, R24 ;  /* 0x0000009ea408723c */ /* 0x040fee0000081018 */
[----:B------:R-:W-:Y:S04]  /*30590*/  STL.64 [R1+0x2a0], R4 ;  /* 0x0002a00401007387 */ /* 0x000fe80000100a00 */
[----:B------:R2:W-:Y:S02]  /*305a0*/  STL.64 [R1+0x2a8], R6 ;  /* 0x0002a80601007387 */ /* 0x0005e40000100a00 */
[C---:B--2---:R-:W-:Y:S02]  /*305b0*/  HMMA.1688.F32.TF32 R4, R164.reuse, R154, R28 ;  /* 0x0000009aa404723c */ /* 0x044fe4000008101c */
[----:B------:R-:W-:Y:S04]  /*305c0*/  STL.64 [R1+0x230], R12 ;  /* 0x0002300c01007387 */ /* 0x000fe80000100a00 */
[----:B------:R2:W-:Y:S04]  /*305d0*/  STL.64 [R1+0x238], R14 ;  /* 0x0002380e01007387 */ /* 0x0005e80000100a00 */
[----:B------:R-:W-:Y:S04]  /*305e0*/  STL.64 [R1+0x220], R8 ;  /* 0x0002200801007387 */ /* 0x000fe80000100a00 */
[----:B------:R3:W-:Y:S01]  /*305f0*/  STL.64 [R1+0x228], R10 ;  /* 0x0002280a01007387 */ /* 0x0007e20000100a00 */
[C---:B--2---:R-:W-:Y:S08]  /*30600*/  HMMA.1688.F32.TF32 R12, R164.reuse, R150, R32 ;  /* 0x00000096a40c723c */ /* 0x044ff00000081020 */
[C---:B------:R-:W-:Y:S01]  /*30610*/  HMMA.1688.F32.TF32 R124, R164.reuse, R134, R48 ;  /* 0x00000086a47c723c */ /* 0x040fe20000081030 */
[----:B------:R-:W-:Y:S04]  /*30620*/  STL.64 [R1+0x210], R4 ;  /* 0x0002100401007387 */ /* 0x000fe80000100a00 */
[----:B------:R2:W-:Y:S03]  /*30630*/  STL.64 [R1+0x218], R6 ;  /* 0x0002180601007387 */ /* 0x0005e60000100a00 */
[----:B---3--:R-:W-:Y:S08]  /*30640*/  HMMA.1688.F32.TF32 R8, R164, R146, R36 ;  /* 0x00000092a408723c */ /* 0x008ff00000081024 */
[----:B-1----:R-:W-:Y:S01]  /*30650*/  HMMA.1688.F32.TF32 R16, R220, R138, R76 ;  /* 0x0000008adc10723c */ /* 0x002fe2000008104c */
[----:B------:R-:W-:Y:S01]  /*30660*/  IMAD.MOV.U32 R28, RZ, RZ, R216 ;  /* 0x000000ffff1c7224 */ /* 0x000fe200078e00d8 */
[----:B------:R-:W-:Y:S01]  /*30670*/  MOV R29, R217 ;  /* 0x000000d9001d7202 */ /* 0x000fe20000000f00 */
[----:B------:R-:W-:Y:S01]  /*30680*/  IMAD.MOV.U32 R30, RZ, RZ, R218 ;  /* 0x000000ffff1e7224 */ /* 0x000fe200078e00da */
[----:B------:R-:W-:Y:S01]  /*30690*/  MOV R25, R213 ;  /* 0x000000d500197202 */ /* 0x000fe20000000f00 */
[----:B------:R-:W-:Y:S01]  /*306a0*/  IMAD.MOV.U32 R31, RZ, RZ, R219 ;  /* 0x000000ffff1f7224 */ /* 0x000fe200078e00db */
[----:B------:R-:W-:Y:S01]  /*306b0*/  MOV R21, R209 ;  /* 0x000000d100157202 */ /* 0x000fe20000000f00 */
[----:B------:R-:W-:Y:S01]  /*306c0*/  IMAD.MOV.U32 R24, RZ, RZ, R212 ;  /* 0x000000ffff187224 */ /* 0x000fe200078e00d4 */
[----:B--2---:R-:W-:Y:S01]  /*306d0*/  HMMA.1688.F32.TF32 R4, R164, R142, R40 ;  /* 0x0000008ea404723c */ /* 0x004fe20000081028 */
[----:B------:R-:W-:Y:S04]  /*306e0*/  STL.64 [R1+0x200], R12 ;  /* 0x0002000c01007387 */ /* 0x000fe80000100a00 */
[----:B------:R-:W-:Y:S04]  /*306f0*/  STL.64 [R1+0x208], R14 ;  /* 0x0002080e01007387 */ /* 0x000fe80000100a00 */
[----:B------:R-:W-:Y:S04]  /*30700*/  STL.64 [R1+0x1f0], R8 ;  /* 0x0001f00801007387 */ /* 0x000fe80000100a00 */
[----:B------:R1:W-:Y:S01]  /*30710*/  STL.64 [R1+0x1f8], R10 ;  /* 0x0001f80a01007387 */ /* 0x0003e20000100a00 */
[----:B------:R-:W-:-:S02]  /*30720*/  IMAD.MOV.U32 R26, RZ, RZ, R214 ;  /* 0x000000ffff1a7224 */ /* 0x000fc400078e00d6 */
[----:B------:R-:W-:Y:S01]  /*30730*/  IMAD.MOV.U32 R27, RZ, RZ, R215 ;  /* 0x000000ffff1b7224 */ /* 0x000fe200078e00d7 */
[----:B------:R-:W-:Y:S01]  /*30740*/  LDS R32, [R3+0x1a300] ;  /* 0x01a3000003207984 */ /* 0x000fe20000000800 */
[----:B------:R-:W-:Y:S02]  /*30750*/  IMAD.MOV.U32 R20, RZ, RZ, R208 ;  /* 0x000000ffff147224 */ /* 0x000fe400078e00d0 */
[----:B------:R-:W-:Y:S01]  /*30760*/  IMAD.MOV.U32 R22, RZ, RZ, R210 ;  /* 0x000000ffff167224 */ /* 0x000fe200078e00d2 */
[----:B------:R-:W-:Y:S04]  /*30770*/  LDS R34, [R3+0x1b300] ;  /* 0x01b3000003227984 */ /* 0x000fe80000000800 */
[----:B------:R-:W-:Y:S04]  /*30780*/  STL.64 [R1+0x1e0], R4 ;  /* 0x0001e00401007387 */ /* 0x000fe80000100a00 */
[----:B------:R2:W-:Y:S01]  /*30790*/  STL.64 [R1+0x1e8], R6 ;  /* 0x0001e80601007387 */ /* 0x0005e20000100a00 */
[----:B-1----:R-:W-:Y:S01]  /*307a0*/  HMMA.1688.F32.TF32 R8, R164, R130, R52 ;  /* 0x00000082a408723c */ /* 0x002fe20000081034 */
[----:B------:R-:W-:-:S02]  /*307b0*/  IMAD.MOV.U32 R23, RZ, RZ, R211 ;  /* 0x000000ffff177224 */ /* 0x000fc400078e00d3 */
[----:B------:R-:W-:Y:S04]  /*307c0*/  LDS R4, [R3+0x1a280] ;  /* 0x01a2800003047984 */ /* 0x000fe80000000800 */
[----:B------:R-:W-:Y:S01]  /*307d0*/  LDS R5, [R0+0x1a280] ;  /* 0x01a2800000057984 */ /* 0x000fe20000000800 */
[----:B--2---:R-:W-:-:S03]  /*307e0*/  IMAD.MOV.U32 R7, RZ, RZ, R122 ;  /* 0x000000ffff077224 */ /* 0x004fc600078e007a */
[----:B------:R-:W-:Y:S01]  /*307f0*/  LDS R33, [R0+0x1a300] ;  /* 0x01a3000000217984 */ /* 0x000fe20000000800 */
[----:B------:R-:W-:Y:S02]  /*30800*/  IMAD.MOV.U32 R6, RZ, RZ, R123 ;  /* 0x000000ffff067224 */ /* 0x000fe400078e007b */
[----:B------:R-:W-:Y:S01]  /*30810*/  HMMA.1688.F32.TF32 R120, R164, R138, R44 ;  /* 0x0000008aa478723c */ /* 0x000fe2000008102c */
[----:B------:R-:W1:Y:S04]  /*30820*/  LDS R35, [R0+0x1b300] ;  /* 0x01b3000000237984 */ /* 0x000e680000000800 */
[----:B------:R-:W-:Y:S03]  /*30830*/  LDS R36, [R3+0x1a380] ;  /* 0x01a3800003247984 */ /* 0x000fe60000000800 */
[C---:B------:R-:W-:Y:S01]  /*30840*/  HMMA.1688.F32.TF32 R164, R220.reuse, R158, R56 ;  /* 0x0000009edca4723c */ /* 0x040fe20000081038 */
[----:B------:R-:W-:Y:S04]  /*30850*/  LDS R38, [R3+0x1b380] ;  /* 0x01b3800003267984 */ /* 0x000fe80000000800 */
[----:B------:R-:W-:Y:S04]  /*30860*/  LDS R37, [R0+0x1a380] ;  /* 0x01a3800000257984 */ /* 0x000fe80000000800 */
[----:B------:R-:W-:Y:S06]  /*30870*/  LDS R39, [R0+0x1b380] ;  /* 0x01b3800000277984 */ /* 0x000fec0000000800 */
[----:B------:R-:W-:Y:S04]  /*30880*/  STL [R1+0x16a0], R120 ;  /* 0x0016a07801007387 */ /* 0x000fe80000100800 */
[----:B------:R-:W-:Y:S04]  /*30890*/  STL [R1+0x169c], R121 ;  /* 0x00169c7901007387 */ /* 0x000fe80000100800 */
[----:B------:R-:W-:Y:S04]  /*308a0*/  STL [R1+0x1698], R122 ;  /* 0x0016987a01007387 */ /* 0x000fe80000100800 */
[----:B------:R-:W-:Y:S04]  /*308b0*/  STL [R1+0x1694], R123 ;  /* 0x0016947b01007387 */ /* 0x000fe80000100800 */
[----:B------:R-:W-:Y:S01]  /*308c0*/  STL [R1+0x16b0], R124 ;  /* 0x0016b07c01007387 */ /* 0x000fe20000100800 */
[C---:B------:R-:W-:Y:S03]  /*308d0*/  HMMA.1688.F32.TF32 R12, R220.reuse, R154, R60 ;  /* 0x0000009adc0c723c */ /* 0x040fe6000008103c */
[----:B------:R-:W-:Y:S04]  /*308e0*/  STL [R1+0x16ac], R125 ;  /* 0x0016ac7d01007387 */ /* 0x000fe80000100800 */
[----:B------:R-:W-:Y:S04]  /*308f0*/  STL [R1+0x16a8], R126 ;  /* 0x0016a87e01007387 */ /* 0x000fe80000100800 */
[----:B------:R-:W-:Y:S04]  /*30900*/  STL [R1+0x16a4], R127 ;  /* 0x0016a47f01007387 */ /* 0x000fe80000100800 */
[----:B------:R-:W-:Y:S04]  /*30910*/  STL.64 [R1+0x1d0], R8 ;  /* 0x0001d00801007387 */ /* 0x000fe80000100a00 */
[----:B------:R2:W-:Y:S02]  /*30920*/  STL.64 [R1+0x1d8], R10 ;  /* 0x0001d80a01007387 */ /* 0x0005e40000100a00 */
[C---:B--2---:R-:W-:Y:S02]  /*30930*/  HMMA.1688.F32.TF32 R8, R220.reuse, R150, R64 ;  /* 0x00000096dc08723c */ /* 0x044fe40000081040 */
[----:B------:R-:W-:Y:S04]  /*30940*/  STL [R1+0x16bc], R164 ;  /* 0x0016bca401007387 */ /* 0x000fe80000100800 */
[----:B------:R-:W-:Y:S04]  /*30950*/  STL [R1+0x16b8], R165 ;  /* 0x0016b8a501007387 */ /* 0x000fe80000100800 */
[----:B------:R-:W-:Y:S04]  /*30960*/  STL [R1+0x16b4], R166 ;  /* 0x0016b4a601007387 */ /* 0x000fe80000100800 */
[----:B------:R-:W-:Y:S04]  /*30970*/  STL [R1+0x1690], R167 ;  /* 0x001690a701007387 */ /* 0x000fe80000100800 */
[----:B------:R-:W-:Y:S04]  /*30980*/  STL.64 [R1+0x1c0], R12 ;  /* 0x0001c00c01007387 */ /* 0x000fe80000100a00 */
[----:B------:R2:W-:Y:S04]  /*30990*/  STL.64 [R1+0x1c8], R14 ;  /* 0x0001c80e01007387 */ /* 0x0005e80000100a00 */
[----:B------:R-:W-:Y:S04]  /*309a0*/  STL.64 [R1+0x1b0], R8 ;  /* 0x0001b00801007387 */ /* 0x000fe80000100a00 */
[----:B------:R3:W-:Y:S01]  /*309b0*/  STL.64 [R1+0x1b8], R10 ;  /* 0x0001b80a01007387 */ /* 0x0007e20000100a00 */
[C---:B--2---:R-:W-:Y:S08]  /*309c0*/  HMMA.1688.F32.TF32 R12, R220.reuse, R146, R68 ;  /* 0x00000092dc0c723c */ /* 0x044ff00000081044 */
[C---:B---3--:R-:W-:Y:S11]  /*309d0*/  HMMA.1688.F32.TF32 R8, R220.reuse, R142, R72 ;  /* 0x0000008edc08723c */ /* 0x048ff60000081048 */
[----:B------:R-:W-:Y:S04]  /*309e0*/  @!UPT UIADD3 URZ, URZ, URZ, URZ ;  /* 0x0000003f3f3ff290 */ /* 0x000fe8000fffe03f */
[----:B------:R-:W-:Y:S04]  /*309f0*/  STL.64 [R1+0x1a0], R12 ;  /* 0x0001a00c01007387 */ /* 0x000fe80000100a00 */
[----:B------:R2:W-:Y:S04]  /*30a00*/  STL.64 [R1+0x1a8], R14 ;  /* 0x0001a80e01007387 */ /* 0x0005e80000100a00 */
[----:B------:R-:W-:Y:S04]  /*30a10*/  STL.64 [R1+0x190], R8 ;  /* 0x0001900801007387 */ /* 0x000fe80000100a00 */
[----:B------:R3:W-:Y:S01]  /*30a20*/  STL.64 [R1+0x198], R10 ;  /* 0x0001980a01007387 */ /* 0x0007e20000100a00 */
[C---:B--2---:R-:W-:Y:S08]  /*30a30*/  HMMA.1688.F32.TF32 R12, R220.reuse, R134, R80 ;  /* 0x00000086dc0c723c */ /* 0x044ff00000081050 */
[----:B---3--:R-:W-:Y:S01]  /*30a40*/  HMMA.1688.F32.TF32 R8, R220, R130, R84 ;  /* 0x00000082dc08723c */ /* 0x008fe20000081054 */
[----:B------:R-:W-:Y:S04]  /*30a50*/  STL.64 [R1+0x180], R16 ;  /* 0x0001801001007387 */ /* 0x000fe80000100a00 */
[----:B------:R-:W-:Y:S10]  /*30a60*/  STL.64 [R1+0x188], R18 ;  /* 0x0001881201007387 */ /* 0x000ff40000100a00 */
        /* <DEDUP_REMOVED lines=8> */
[----:B------:R-:W-:Y:S04]  /*30af0*/  STL.64 [R1+0x158], R14 ;  /* 0x0001580e01007387 */ /* 0x000fe80000100a00 */
[----:B------:R-:W-:Y:S04]  /*30b00*/  STL.64 [R1+0x140], R8 ;  /* 0x0001400801007387 */ /* 0x000fe80000100a00 */
[----:B------:R2:W-:Y:S02]  /*30b10*/  STL.64 [R1+0x148], R10 ;  /* 0x0001480a01007387 */ /* 0x0005e40000100a00 */
[C---:B--2---:R-:W-:Y:S01]  /*30b20*/  HMMA.1688.F32.TF32 R8, R224.reuse, R150, R96 ;  /* 0x00000096e008723c */ /* 0x044fe20000081060 */
[----:B------:R-:W-:Y:S01]  /*30b30*/  IMAD.MOV.U32 R15, RZ, RZ, R247 ;  /* 0x000000ffff0f7224 */ /* 0x000fe200078e00f7 */
[----:B------:R-:W-:Y:S01]  /*30b40*/  MOV R14, R244 ;  /* 0x000000f4000e7202 */ /* 0x000fe20000000f00 */
[----:B------:R-:W-:Y:S04]  /*30b50*/  LDS R247, [R0+0x1b200] ;  /* 0x01b2000000f77984 */ /* 0x000fe80000000800 */
[----:B------:R-:W-:Y:S01]  /*30b60*/  LDS R244, [R3+0x1a200] ;  /* 0x01a2000003f47984 */ /* 0x000fe20000000800 */
[----:B------:R-:W-:Y:S01]  /*30b70*/  HMMA.1688.F32.TF32 R220, R224, R134, R112 ;  /* 0x00000086e0dc723c */ /* 0x000fe20000081070 */
[----:B------:R-:W-:Y:S01]  /*30b80*/  IMAD.MOV.U32 R72, RZ, RZ, R199 ;  /* 0x000000ffff487224 */ /* 0x000fe200078e00c7 */
[----:B------:R-:W-:Y:S01]  /*30b90*/  MOV R73, R203 ;  /* 0x000000cb00497202 */ /* 0x000fe20000000f00 */
[----:B------:R-:W-:-:S05]  /*30ba0*/  IMAD.MOV.U32 R74, RZ, RZ, R206 ;  /* 0x000000ffff4a7224 */ /* 0x000fca00078e00ce */
[C---:B-1----:R-:W-:Y:S01]  /*30bb0*/  HMMA.1688.F32.TF32 R20, R32.reuse, R142, R20 ;  /* 0x0000008e2014723c */ /* 0x042fe20000081014 */
[----:B------:R-:W-:Y:S01]  /*30bc0*/  IMAD.MOV.U32 R75, RZ, RZ, R207 ;  /* 0x000000ffff4b7224 */ /* 0x000fe200078e00cf */
[----:B------:R-:W-:Y:S01]  /*30bd0*/  MOV R69, R153 ;  /* 0x0000009900457202 */ /* 0x000fe20000000f00 */
[----:B------:R-:W-:Y:S01]  /*30be0*/  IMAD.MOV.U32 R68, RZ, RZ, R152 ;  /* 0x000000ffff447224 */ /* 0x000fe200078e0098 */
[----:B------:R-:W-:Y:S04]  /*30bf0*/  LDS R96, [R3+0x1c000] ;  /* 0x01c0000003607984 */ /* 0x000fe80000000800 */
[----:B------:R-:W-:Y:S01]  /*30c00*/  IMAD.MOV.U32 R164, RZ, RZ, R8 ;  /* 0x000000ffffa47224 */ /* 0x000fe200078e0008 */
[----:B------:R-:W-:Y:S01]  /*30c10*/  MOV R165, R9 ;  /* 0x0000000900a57202 */ /* 0x000fe20000000f00 */
[----:B------:R-:W-:Y:S01]  /*30c20*/  IMAD.MOV.U32 R166, RZ, RZ, R10 ;  /* 0x000000ffffa67224 */ /* 0x000fe200078e000a */
[----:B------:R-:W-:Y:S01]  /*30c30*/  HMMA.1688.F32.TF32 R24, R32, R138, R24 ;  /* 0x0000008a2018723c */ /* 0x000fe20000081018 */
[----:B------:R-:W-:Y:S01]  /*30c40*/  IMAD.MOV.U32 R124, RZ, RZ, R11 ;  /* 0x000000ffff7c7224 */ /* 0x000fe200078e000b */
[----:B------:R-:W-:Y:S01]  /*30c50*/  LDS R98, [R3+0x1d000] ;  /* 0x01d0000003627984 */ /* 0x000fe20000000800 */
[----:B------:R-:W-:-:S02]  /*30c60*/  IMAD.MOV.U32 R70, RZ, RZ, R157 ;  /* 0x000000ffff467224 */ /* 0x000fc400078e009d */
[----:B------:R-:W-:Y:S01]  /*30c70*/  IMAD.MOV.U32 R71, RZ, RZ, R156 ;  /* 0x000000ffff477224 */ /* 0x000fe200078e009c */
[----:B------:R-:W-:Y:S02]  /*30c80*/  LDS R97, [R0+0x1c000] ;  /* 0x01c0000000617984 */ /* 0x000fe40000000800 */
[C---:B------:R-:W-:Y:S02]  /*30c90*/  HMMA.1688.F32.TF32 R8, R224.reuse, R146, R100 ;  /* 0x00000092e008723c */ /* 0x040fe40000081064 */
[----:B------:R-:W-:Y:S11]  /*30ca0*/  LDS R99, [R0+0x1d000] ;  /* 0x01d0000000637984 */ /* 0x000ff60000000800 */
[----:B------:R-:W-:Y:S11]  /*30cb0*/  @!UPT UIADD3 URZ, URZ, URZ, URZ ;  /* 0x0000003f3f3ff290 */ /* 0x000ff6000fffe03f */
        /* <DEDUP_REMOVED lines=13> */
[----:B------:R-:W-:Y:S01]  /*30d90*/  @!UPT UIADD3 URZ, URZ, URZ, URZ ;  /* 0x0000003f3f3ff290 */ /* 0x000fe2000fffe03f */
[----:B------:R1:W-:Y:S02]  /*30da0*/  STL.64 [R1+0x100], R8 ;  /* 0x0001000801007387 */ /* 0x0003e40000100a00 */
[----:B-1----:R-:W-:Y:S02]  /*30db0*/  IMAD.MOV.U32 R8, RZ, RZ, R246 ;  /* 0x000000ffff087224 */ /* 0x002fe400078e00f6 */
[----:B------:R-:W-:Y:S01]  /*30dc0*/  IMAD.MOV.U32 R9, RZ, RZ, R245 ;  /* 0x000000ffff097224 */ /* 0x000fe200078e00f5 */
[----:B------:R-:W-:Y:S04]  /*30dd0*/  LDS R246, [R3+0x1b200] ;  /* 0x01b2000003f67984 */ /* 0x000fe80000000800 */
[----:B------:R-:W1:Y:S01]  /*30de0*/  LDS R245, [R0+0x1a200] ;  /* 0x01a2000000f57984 */ /* 0x000e620000000800 */
[----:B------:R-:W-:Y:S03]  /*30df0*/  HMMA.1688.F32.TF32 R224, R224, R130, R116 ;  /* 0x00000082e0e0723c */ /* 0x000fe60000081074 */
[----:B------:R-:W-:Y:S04]  /*30e00*/  STL.64 [R1+0x108], R10 ;  /* 0x0001080a01007387 */ /* 0x000fe80000100a00 */
[----:B------:R-:W-:Y:S04]  /*30e10*/  STL [R1+0x165c], R220 ;  /* 0x00165cdc01007387 */ /* 0x000fe80000100800 */
[----:B------:R-:W-:Y:S04]  /*30e20*/  STL [R1+0x1658], R221 ;  /* 0x001658dd01007387 */ /* 0x000fe80000100800 */
[----:B------:R-:W-:Y:S04]  /*30e30*/  STL [R1+0x1654], R222 ;  /* 0x001654de01007387 */ /* 0x000fe80000100800 */
[----:B------:R-:W-:Y:S01]  /*30e40*/  STL [R1+0x1650], R223 ;  /* 0x001650df01007387 */ /* 0x000fe20000100800 */
[C---:B-1----:R-:W-:Y:S03]  /*30e50*/  HMMA.1688.F32.TF32 R16, R244.reuse, R158, R168 ;  /* 0x0000009ef410723c */ /* 0x042fe600000810a8 */
[----:B------:R-:W-:Y:S04]  /*30e60*/  STL [R1+0x166c], R224 ;  /* 0x00166ce001007387 */ /* 0x000fe80000100800 */
[----:B------:R-:W-:Y:S04]  /*30e70*/  STL [R1+0x1668], R225 ;  /* 0x001668e101007387 */ /* 0x000fe80000100800 */
[----:B------:R-:W-:Y:S04]  /*30e80*/  STL [R1+0x1664], R226 ;  /* 0x001664e201007387 */ /* 0x000fe80000100800 */
[----:B------:R-:W-:Y:S08]  /*30e90*/  STL [R1+0x1660], R227 ;  /* 0x001660e301007387 */ /* 0x000ff00000100800 */
[----:B------:R-:W-:Y:S04]  /*30ea0*/  STL.64 [R1+0x290], R16 ;  /* 0x0002901001007387 */ /* 0x000fe80000100a00 */
[----:B------:R1:W-:Y:S02]  /*30eb0*/  STL.64 [R1+0x298], R18 ;  /* 0x0002981201007387 */ /* 0x0003e40000100a00 */
[C---:B-1----:R-:W-:Y:S11]  /*30ec0*/  HMMA.1688.F32.TF32 R16, R244.reuse, R154, R172 ;  /* 0x0000009af410723c */ /* 0x042ff600000810ac */
[----:B------:R-:W-:Y:S11]  /*30ed0*/  @!UPT UIADD3 URZ, URZ, URZ, URZ ;  /* 0x0000003f3f3ff290 */ /* 0x000ff6000fffe03f */
[----:B------:R-:W-:Y:S02]  /*30ee0*/  @!UPT UIADD3 URZ, URZ, URZ, URZ ;  /* 0x0000003f3f3ff290 */ /* 0x000fe4000fffe03f */
[----:B------:R-:W-:Y:S01]  /*30ef0*/  IMAD.MOV.U32 R220, RZ, RZ, R16 ;  /* 0x000000ffffdc7224 */ /* 0x000fe200078e0010 */
[----:B------:R-:W-:Y:S01]  /*30f00*/  MOV R223, R19 ;  /* 0x0000001300df7202 */ /* 0x000fe20000000f00 */
[----:B------:R-:W-:Y:S02]  /*30f10*/  IMAD.MOV.U32 R221, RZ, RZ, R17 ;  /* 0x000000ffffdd7224 */ /* 0x000fe400078e0011 */
[----:B------:R-:W-:Y:S02]  /*30f20*/  IMAD.MOV.U32 R222, RZ, RZ, R18 ;  /* 0x000000ffffde7224 */ /* 0x000fe400078e0012 */
[C---:B------:R-:W-:Y:S01]  /*30f30*/  HMMA.1688.F32.TF32 R16, R244.reuse, R150, R176 ;  /* 0x00000096f410723c */ /* 0x040fe200000810b0 */
[----:B------:R1:W-:Y:S11]  /*30f40*/  STL [R1+0x167c], R223 ;  /* 0x00167cdf01007387 */ /* 0x0003f60000100800 */
[----:B------:R-:W-:Y:S11]  /*30f50*/  @!UPT UIADD3 URZ, URZ, URZ, URZ ;  /* 0x0000003f3f3ff290 */ /* 0x000ff6000fffe03f */
[----:B------:R-:W-:Y:S01]  /*30f60*/  @!UPT UIADD3 URZ, URZ, URZ, URZ ;  /* 0x0000003f3f3ff290 */ /* 0x000fe2000fffe03f */
[----:B------:R-:W-:Y:S01]  /*30f70*/  IMAD.MOV.U32 R224, RZ, RZ, R16 ;  /* 0x000000ffffe07224 */ /* 0x000fe200078e0010 */
[----:B------:R-:W-:Y:S01]  /*30f80*/  MOV R227, R19 ;  /* 0x0000001300e37202 */ /* 0x000fe20000000f00 */
[----:B------:R-:W-:Y:S02]  /*30f90*/  IMAD.MOV.U32 R225, RZ, RZ, R17 ;  /* 0x000000ffffe17224 */ /* 0x000fe400078e0011 */
[----:B------:R-:W-:Y:S02]  /*30fa0*/  IMAD.MOV.U32 R226, RZ, RZ, R18 ;  /* 0x000000ffffe27224 */ /* 0x000fe400078e0012 */
[----:B------:R-:W-:Y:S01]  /*30fb0*/  HMMA.1688.F32.TF32 R16, R244, R146, R180 ;  /* 0x00000092f410723c */ /* 0x000fe200000810b4 */
[----:B------:R-:W-:Y:S04]  /*30fc0*/  STL [R1+0x1678], R222 ;  /* 0x001678de01007387 */ /* 0x000fe80000100800 */
[----:B------:R-:W-:Y:S04]  /*30fd0*/  STL [R1+0x1674], R220 ;  /* 0x001674dc01007387 */ /* 0x000fe80000100800 */
[----:B------:R2:W-:Y:S01]  /*30fe0*/  STL [R1+0x1670], R221 ;  /* 0x001670dd01007387 */ /* 0x0005e20000100800 */
[----:B------:R-:W-:Y:S01]  /*30ff0*/  MOV R10, R7 ;  /* 0x00000007000a7202 */ /* 0x000fe20000000f00 */
[----:B------:R-:W-:-:S02]  /*31000*/  IMAD.MOV.U32 R11, RZ, RZ, R6 ;  /* 0x000000ffff0b7224 */ /* 0x000fc400078e0006 */
[----:B------:R-:W-:-:S11]  /*31010*/  IMAD.MOV.U32 R12, RZ, RZ, R14 ;  /* 0x000000ffff0c7224 */ /* 0x000fd600078e000e */
[----:B-1----:R-:W-:Y:S01]  /*31020*/  IMAD.MOV.U32 R223, RZ, RZ, R16 ;  /* 0x000000ffffdf7224 */ /* 0x002fe200078e0010 */
[----:B--2---:R-:W-:Y:S01]  /*31030*/  MOV R221, R19 ;  /* 0x0000001300dd7202 */ /* 0x004fe20000000f00 */
[----:B------:R-:W-:Y:S02]  /*31040*/  IMAD.MOV.U32 R222, RZ, RZ, R17 ;  /* 0x000000ffffde7224 */ /* 0x000fe400078e0011 */
[----:B------:R-:W-:Y:S02]  /*31050*/  IMAD.MOV.U32 R220, RZ, RZ, R18 ;  /* 0x000000ffffdc7224 */ /* 0x000fe400078e0012 */
[----:B------:R-:W-:Y:S01]  /*31060*/  IMAD.MOV.U32 R13, RZ, RZ, R15 ;  /* 0x000000ffff0d7224 */ /* 0x000fe200078e000f */
[----:B------:R-:W-:Y:S01]  /*31070*/  HMMA.1688.F32.TF32 R16, R244, R142, R184 ;  /* 0x0000008ef410723c */ /* 0x000fe200000810b8 */
[----:B------:R-:W-:Y:S01]  /*31080*/  IMAD.MOV.U32 R14, RZ, RZ, R8 ;  /* 0x000000ffff0e7224 */ /* 0x000fe200078e0008 */
[----:B------:R-:W-:Y:S01]  /*31090*/  MOV R15, R9 ;  /* 0x00000009000f7202 */ /* 0x000fe20000000f00 */
[----:B------:R-:W-:Y:S01]  /*310a0*/  IMAD.MOV.U32 R8, RZ, RZ, R10 ;  /* 0x000000ffff087224 */ /* 0x000fe200078e000a */
[----:B------:R-:W-:Y:S01]  /*310b0*/  STL [R1+0x168c], R227 ;  /* 0x00168ce301007387 */ /* 0x000fe20000100800 */
[----:B------:R-:W-:Y:S01]  /*310c0*/  IMAD.MOV.U32 R9, RZ, RZ, R11 ;  /* 0x000000ffff097224 */ /* 0x000fe200078e000b */
[----:B------:R-:W-:Y:S01]  /*310d0*/  MOV R11, R241 ;  /* 0x000000f1000b7202 */ /* 0x000fe20000000f00 */
[----:B------:R-:W-:Y:S01]  /*310e0*/  IMAD.MOV.U32 R10, RZ, RZ, R240 ;  /* 0x000000ffff0a7224 */ /* 0x000fe200078e00f0 */
[----:B------:R-:W-:Y:S01]  /*310f0*/  LDS R6, [R3+0x1b280] ;  /* 0x01b2800003067984 */ /* 0x000fe20000000800 */
[----:B------:R-:W-:-:S02]  /*31100*/  IMAD.MOV.U32 R240, RZ, RZ, R242 ;  /* 0x000000fffff07224 */ /* 0x000fc400078e00f2 */
[----:B------:R-:W-:Y:S01]  /*31110*/  IMAD.MOV.U32 R241, RZ, RZ, R243 ;  /* 0x000000fffff17224 */ /* 0x000fe200078e00f3 */
[----:B------:R-:W-:Y:S01]  /*31120*/  MOV R243, R129 ;  /* 0x0000008100f37202 */ /* 0x000fe20000000f00 */
[----:B------:R-:W-:Y:S01]  /*31130*/  IMAD.MOV.U32 R242, RZ, RZ, R128 ;  /* 0x000000fffff27224 */ /* 0x000fe200078e0080 */
[----:B------:R-:W1:Y:S01]  /*31140*/  LDS R7, [R0+0x1b280] ;  /* 0x01b2800000077984 */ /* 0x000e620000000800 */
[----:B------:R-:W-:Y:S02]  /*31150*/  IMAD.MOV.U32 R128, RZ, RZ, R132 ;  /* 0x000000ffff807224 */ /* 0x000fe400078e0084 */
[----:B------:R-:W-:Y:S01]  /*31160*/  IMAD.MOV.U32 R129, RZ, RZ, R133 ;  /* 0x000000ffff817224 */ /* 0x000fe200078e0085 */
[----:B------:R-:W-:Y:S01]  /*31170*/  MOV R133, R137 ;  /* 0x0000008900857202 */ /* 0x000fe20000000f00 */
[----:B------:R-:W-:Y:S02]  /*31180*/  IMAD.MOV.U32 R132, RZ, RZ, R136 ;  /* 0x000000ffff847224 */ /* 0x000fe400078e0088 */
[----:B------:R-:W-:-:S02]  /*31190*/  IMAD.MOV.U32 R136, RZ, RZ, R140 ;  /* 0x000000ffff887224 */ /* 0x000fc400078e008c */
[----:B------:R-:W-:Y:S01]  /*311a0*/  IMAD.MOV.U32 R137, RZ, RZ, R141 ;  /* 0x000000ffff897224 */ /* 0x000fe200078e008d */
[----:B------:R-:W-:Y:S01]  /*311b0*/  MOV R141, R249 ;  /* 0x000000f9008d7202 */ /* 0x000fe20000000f00 */
[----:B------:R-:W-:Y:S01]  /*311c0*/  IMAD.MOV.U32 R140, RZ, RZ, R248 ;  /* 0x000000ffff8c7224 */ /* 0x000fe200078e00f8 */
[----:B------:R-:W-:Y:S01]  /*311d0*/  STL [R1+0x1688], R226 ;  /* 0x001688e201007387 */ /* 0x000fe20000100800 */
[----:B------:R-:W-:Y:S02]  /*311e0*/  IMAD.MOV.U32 R248, RZ, RZ, R250 ;  /* 0x000000fffff87224 */ /* 0x000fe400078e00fa */
[----:B------:R-:W-:Y:S01]  /*311f0*/  IMAD.MOV.U32 R249, RZ, RZ, R251 ;  /* 0x000000fffff97224 */ /* 0x000fe200078e00fb */
[----:B------:R-:W-:Y:S01]  /*31200*/  MOV R251, R145 ;  /* 0x0000009100fb7202 */ /* 0x000fe20000000f00 */
[----:B------:R-:W-:Y:S01]  /*31210*/  IMAD.MOV.U32 R250, RZ, RZ, R144 ;  /* 0x000000fffffa7224 */ /* 0x000fe200078e0090 */
[----:B------:R-:W-:Y:S01]  /*31220*/  STL [R1+0x1684], R224 ;  /* 0x001684e001007387 */ /* 0x000fe20000100800 */
[----:B------:R-:W-:-:S02]  /*31230*/  IMAD.MOV.U32 R144, RZ, RZ, R148 ;  /* 0x000000ffff907224 */ /* 0x000fc400078e0094 */
[----:B------:R-:W-:Y:S01]  /*31240*/  IMAD.MOV.U32 R145, RZ, RZ, R149 ;  /* 0x000000ffff917224 */ /* 0x000fe200078e0095 */
[----:B------:R-:W-:Y:S01]  /*31250*/  STL [R1+0x1680], R225 ;  /* 0x001680e101007387 */ /* 0x000fe20000100800 */
[----:B------:R-:W-:Y:S01]  /*31260*/  IMAD.MOV.U32 R148, RZ, RZ, R252 ;  /* 0x000000ffff947224 */ /* 0x000fe200078e00fc */
[----:B------:R-:W-:Y:S01]  /*31270*/  MOV R149, R2 ;  /* 0x0000000200957202 */ /* 0x000fe20000000f00 */
[----:B------:R-:W-:Y:S01]  /*31280*/  IMAD.MOV.U32 R252, RZ, RZ, R18 ;  /* 0x000000fffffc7224 */ /* 0x000fe200078e0012 */
[----:B------:R2:W-:Y:S01]  /*31290*/  STL.64 [R1+0x250], R16 ;  /* 0x0002501001007387 */ /* 0x0005e20000100a00 */
[----:B------:R-:W-:-:S03]  /*312a0*/  IMAD.MOV.U32 R2, RZ, RZ, R19 ;  /* 0x000000ffff027224 */ /* 0x000fc600078e0013 */
[----:B------:R-:W3:Y:S04]  /*312b0*/  LDL.LU R216, [R1+0x172c] ;  /* 0x00172c0001d87983 */ /* 0x000ee80000300800 */
[----:B------:R-:W3:Y:S01]  /*312c0*/  LDL.LU R217, [R1+0x1728] ;  /* 0x0017280001d97983 */ /* 0x000ee20000300800 */
[----:B--2---:R-:W-:Y:S03]  /*312d0*/  HMMA.1688.F32.TF32 R16, R244, R138, R188 ;  /* 0x0000008af410723c */ /* 0x004fe600000810bc */
[----:B------:R-:W3:Y:S04]  /*312e0*/  LDL.LU R218, [R1+0x1724] ;  /* 0x0017240001da7983 */ /* 0x000ee80000300800 */
[----:B------:R-:W3:Y:S04]  /*312f0*/  LDL.LU R219, [R1+0x1720] ;  /* 0x0017200001db7983 */ /* 0x000ee80000300800 */
[----:B------:R-:W2:Y:S04]  /*31300*/  LDL.LU R212, [R1+0x171c] ;  /* 0x00171c0001d47983 */ /* 0x000ea80000300800 */
[----:B------:R-:W2:Y:S04]  /*31310*/  LDL.LU R213, [R1+0x1718] ;  /* 0x0017180001d57983 */ /* 0x000ea80000300800 */
[----:B------:R-:W2:Y:S01]  /*31320*/  LDL.LU R214, [R1+0x1714] ;  /* 0x0017140001d67983 */ /* 0x000ea20000300800 */
[----:B------:R-:W-:-:S03]  /*31330*/  IMAD.MOV.U32 R160, RZ, RZ, R12 ;  /* 0x000000ffffa07224 */ /* 0x000fc600078e000c */
[----:B------:R-:W2:Y:S01]  /*31340*/  LDL.LU R215, [R1+0x1710] ;  /* 0x0017100001d77983 */ /* 0x000ea20000300800 */
[----:B------:R-:W-:-:S03]  /*31350*/  MOV R161, R13 ;  /* 0x0000000d00a17202 */ /* 0x000fc60000000f00 */
[----:B------:R-:W4:Y:S01]  /*31360*/  LDL.LU R208, [R1+0x170c] ;  /* 0x00170c0001d07983 */ /* 0x000f220000300800 */
[----:B------:R-:W-:-:S03]  /*31370*/  IMAD.MOV.U32 R12, RZ, RZ, R204 ;  /* 0x000000ffff0c7224 */ /* 0x000fc600078e00cc */
[----:B------:R-:W4:Y:S01]  /*31380*/  LDL.LU R209, [R1+0x1708] ;  /* 0x0017080001d17983 */ /* 0x000f220000300800 */
[----:B------:R-:W-:Y:S01]  /*31390*/  IMAD.MOV.U32 R162, RZ, RZ, R14 ;  /* 0x000000ffffa27224 */ /* 0x000fe200078e000e */
[----:B------:R-:W-:Y:S02]  /*313a0*/  MOV R13, R205 ;  /* 0x000000cd000d7202 */ /* 0x000fe40000000f00 */
[----:B------:R-:W4:Y:S01]  /*313b0*/  LDL.LU R210, [R1+0x1704] ;  /* 0x0017040001d27983 */ /* 0x000f220000300800 */
        /* <DEDUP_REMOVED lines=11> */
[----:B------:R-:W-:-:S03]  /*31470*/  IMAD.MOV.U32 R42, RZ, RZ, R10 ;  /* 0x000000ffff2a7224 */ /* 0x000fc600078e000a */
[----:B------:R-:W4:Y:S01]  /*31480*/  LDL.LU R201, [R1+0x16f0] ;  /* 0x0016f00001c97983 */ /* 0x000f220000300800 */
[----:B------:R-:W-:Y:S02]  /*31490*/  IMAD.MOV.U32 R43, RZ, RZ, R11 ;  /* 0x000000ffff2b7224 */ /* 0x000fe400078e000b */
[----:B------:R-:W-:Y:S01]  /*314a0*/  IMAD.MOV.U32 R10, RZ, RZ, R197 ;  /* 0x000000ffff0a7224 */ /* 0x000fe200078e00c5 */
[----:B------:R-:W4:Y:S01]  /*314b0*/  LDL.LU R202, [R1+0x16ec] ;  /* 0x0016ec0001ca7983 */ /* 0x000f220000300800 */
[----:B------:R-:W-:-:S03]  /*314c0*/  IMAD.MOV.U32 R11, RZ, RZ, R192 ;  /* 0x000000ffff0b7224 */ /* 0x000fc600078e00c0 */
[----:B------:R-:W4:Y:S04]  /*314d0*/  LDL.LU R196, [R1+0x16e8] ;  /* 0x0016e80001c47983 */ /* 0x000f280000300800 */
[----:B------:R-:W4:Y:S01]  /*314e0*/  LDL.LU R197, [R1+0x16e4] ;  /* 0x0016e40001c57983 */ /* 0x000f220000300800 */
[----:B------:R-:W-:-:S03]  /*314f0*/  IMAD.MOV.U32 R227, RZ, RZ, R16 ;  /* 0x000000ffffe37224 */ /* 0x000fc600078e0010 */
        /* <DEDUP_REMOVED lines=37> */
[----:B------:R-:W-:Y:S01]  /*31750*/  HMMA.1688.F32.TF32 R16, R32, R146, R16 ;  /* 0x000000922010723c */ /* 0x000fe20000081010 */
[----:B------:R-:W-:Y:S01]  /*31760*/  IMAD.MOV.U32 R44, RZ, RZ, R240 ;  /* 0x000000ffff2c7224 */ /* 0x000fe200078e00f0 */
[----:B------:R-:W-:-:S06]  /*31770*/  MOV R45, R241 ;  /* 0x000000f1002d7202 */ /* 0x000fcc0000000f00 */
[----:B------:R-:W-:Y:S01]  /*31780*/  HMMA.1688.F32.TF32 R12, R32, R150, R12 ;  /* 0x00000096200c723c */ /* 0x000fe2000008100c */
[----:B------:R-:W-:Y:S02]  /*31790*/  IMAD.MOV.U32 R46, RZ, RZ, R242 ;  /* 0x000000ffff2e7224 */ /* 0x000fe400078e00f2 */
[----:B------:R-:W-:-:S05]  /*317a0*/  IMAD.MOV.U32 R47, RZ, RZ, R243 ;  /* 0x000000ffff2f7224 */ /* 0x000fca00078e00f3 */
[----:B------:R-:W-:Y:S08]  /*317b0*/  HMMA.1688.F32.TF32 R8, R32, R154, R8 ;  /* 0x0000009a2008723c */ /* 0x000ff00000081008 */
[C---:B-1----:R-:W-:Y:S08]  /*317c0*/  HMMA.1688.F32.TF32 R228, R4.reuse, R138, R228 ;  /* 0x0000008a04e4723c */ /* 0x042ff000000810e4 */
[C---:B------:R-:W-:Y:S08]  /*317d0*/  HMMA.1688.F32.TF32 R232, R4.reuse, R134, R232 ;  /* 0x0000008604e8723c */ /* 0x040ff000000810e8 */
[----:B------:R-:W-:Y:S08]  /*317e0*/  HMMA.1688.F32.TF32 R236, R4, R130, R236 ;  /* 0x0000008204ec723c */ /* 0x000ff000000810ec */
[----:B------:R-:W-:Y:S08]  /*317f0*/  HMMA.1688.F32.TF32 R28, R32, R134, R28 ;  /* 0x00000086201c723c */ /* 0x000ff0000008101c */
[-C--:B---3--:R-:W-:Y:S08]  /*31800*/  HMMA.1688.F32.TF32 R216, R4, R142.reuse, R216 ;  /* 0x0000008e04d8723c */ /* 0x088ff000000810d8 */
[----:B------:R-:W-:Y:S08]  /*31810*/  HMMA.1688.F32.TF32 R140, R36, R142, R48 ;  /* 0x0000008e248c723c */ /* 0x000ff00000081030 */
[-C--:B--2---:R-:W-:Y:S08]  /*31820*/  HMMA.1688.F32.TF32 R212, R4, R146.reuse, R212 ;  /* 0x0000009204d4723c */ /* 0x084ff000000810d4 */
[----:B------:R-:W-:Y:S08]  /*31830*/  HMMA.1688.F32.TF32 R144, R36, R146, R52 ;  /* 0x000000922490723c */ /* 0x000ff00000081034 */
[-C--:B----4-:R-:W-:Y:S08]  /*31840*/  HMMA.1688.F32.TF32 R208, R4, R150.reuse, R208 ;  /* 0x0000009604d0723c */ /* 0x090ff000000810d0 */
[----:B------:R-:W-:Y:S08]  /*31850*/  HMMA.1688.F32.TF32 R148, R36, R150, R56 ;  /* 0x000000962494723c */ /* 0x000ff00000081038 */
[C---:B------:R-:W-:Y:S01]  /*31860*/  HMMA.1688.F32.TF32 R248, R244.reuse, R134, R192 ;  /* 0x00000086f4f8723c */ /* 0x040fe200000810c0 */
[----:B------:R-:W-:Y:S04]  /*31870*/  LDS R192, [R3+0x1c100] ;  /* 0x01c1000003c07984 */ /* 0x000fe80000000800 */
[----:B------:R-:W-:Y:S03]  /*31880*/  LDS R194, [R3+0x1d100] ;  /* 0x01d1000003c27984 */ /* 0x000fe60000000800 */
[----:B------:R-:W-:Y:S01]  /*31890*/  HMMA.1688.F32.TF32 R244, R244, R130, R196 ;  /* 0x00000082f4f4723c */ /* 0x000fe200000810c4 */
[----:B------:R-:W-:Y:S04]  /*318a0*/  LDS R196, [R3+0x1c180] ;  /* 0x01c1800003c47984 */ /* 0x000fe80000000800 */
[----:B------:R-:W-:Y:S03]  /*318b0*/  LDS R198, [R3+0x1d180] ;  /* 0x01d1800003c67984 */ /* 0x000fe60000000800 */
[-C--:B------:R-:W-:Y:S01]  /*318c0*/  HMMA.1688.F32.TF32 R204, R4, R154.reuse, R204 ;  /* 0x0000009a04cc723c */ /* 0x080fe200000810cc */
[----:B------:R-:W-:Y:S04]  /*318d0*/  LDS R197, [R0+0x1c180] ;  /* 0x01c1800000c57984 */ /* 0x000fe80000000800 */
[----:B------:R-:W1:Y:S04]  /*318e0*/  LDSM.16.M88.4 R48, [R67+0x46180] ;  /* 0x046180004330783b */ /* 0x000e680000000200 */
[----:B------:R-:W2:Y:S01]  /*318f0*/  LDSM.16.M88.4 R52, [R67+0x48180] ;  /* 0x048180004334783b */ /* 0x000ea20000000200 */
[----:B------:R-:W-:Y:S03]  /*31900*/  HMMA.1688.F32.TF32 R152, R36, R154, R60 ;  /* 0x0000009a2498723c */ /* 0x000fe6000008103c */
[----:B------:R-:W3:Y:S04]  /*31910*/  LDSM.16.M88.4 R56, [R67+0x4a180] ;  /* 0x04a180004338783b */ /* 0x000ee80000000200 */
[----:B------:R-:W4:Y:S01]  /*31920*/  LDSM.16.M88.4 R60, [R67+0x4c180] ;  /* 0x04c18000433c783b */ /* 0x000f220000000200 */
[----:B------:R-:W-:Y:S03]  /*31930*/  HMMA.1688.F32.TF32 R240, R4, R158, R200 ;  /* 0x0000009e04f0723c */ /* 0x000fe600000810c8 */
[----:B------:R-:W-:Y:S04]  /*31940*/  STL.64 [R1+0x15f8], R250 ;  /* 0x0015f8fa01007387 */ /* 0x000fe80000100a00 */
[----:B------:R-:W-:Y:S04]  /*31950*/  STL.64 [R1+0x15f0], R248 ;  /* 0x0015f0f801007387 */ /* 0x000fe80000100a00 */
[----:B------:R-:W-:Y:S04]  /*31960*/  STL.64 [R1+0x1608], R246 ;  /* 0x001608f601007387 */ /* 0x000fe80000100a00 */
[----:B------:R-:W-:Y:S01]  /*31970*/  STL.64 [R1+0x1600], R244 ;  /* 0x001600f401007387 */ /* 0x000fe20000100a00 */
[----:B------:R-:W-:Y:S03]  /*31980*/  HMMA.1688.F32.TF32 R136, R36, R138, R44 ;  /* 0x0000008a2488723c */ /* 0x000fe6000008102c */
[----:B------:R-:W-:Y:S04]  /*31990*/  LDSM.16.M88.4 R44, [R67+0x44180] ;  /* 0x04418000432c783b */ /* 0x000fe80000000200 */
        /* <DEDUP_REMOVED lines=8> */
[----:B-1----:R-:W-:Y:S04]  /*31a20*/  STL [R1+0x1594], R50 ;  /* 0x0015943201007387 */ /* 0x002fe80000100800 */
[----:B------:R-:W-:Y:S04]  /*31a30*/  STL [R1+0x1590], R51 ;  /* 0x0015903301007387 */ /* 0x000fe80000100800 */
[----:B--2---:R-:W-:Y:S04]  /*31a40*/  STL [R1+0x159c], R54 ;  /* 0x00159c3601007387 */ /* 0x004fe80000100800 */
        /* <DEDUP_REMOVED lines=12> */
[----:B------:R-:W3:Y:S01]  /*31b10*/  LDL.LU R107, [R1+0x21c] ;  /* 0x00021c00016b7983 */ /* 0x000ee20000300800 */
[C---:B------:R-:W-:Y:S03]  /*31b20*/  HMMA.1688.F32.TF32 R4, R32.reuse, R158, R76 ;  /* 0x0000009e2004723c */ /* 0x040fe6000008104c */
[----:B------:R-:W4:Y:S04]  /*31b30*/  LDL.LU R80, [R1+0x2d0] ;  /* 0x0002d00001507983 */ /* 0x000f280000300800 */
[----:B------:R-:W4:Y:S04]  /*31b40*/  LDL.LU R81, [R1+0x2d4] ;  /* 0x0002d40001517983 */ /* 0x000f280000300800 */
[----:B------:R-:W4:Y:S04]  /*31b50*/  LDL.LU R82, [R1+0x2d8] ;  /* 0x0002d80001527983 */ /* 0x000f280000300800 */
[----:B------:R-:W4:Y:S01]  /*31b60*/  LDL.LU R83, [R1+0x2dc] ;  /* 0x0002dc0001537983 */ /* 0x000f220000300800 */
[----:B------:R-:W-:Y:S03]  /*31b70*/  HMMA.1688.F32.TF32 R32, R32, R130, R72 ;  /* 0x000000822020723c */ /* 0x000fe60000081048 */
        /* <DEDUP_REMOVED lines=33> */
[C---:B------:R-:W-:Y:S03]  /*31d90*/  HMMA.1688.F32.TF32 R132, R36.reuse, R134, R40 ;  /* 0x000000862484723c */ /* 0x040fe60000081028 */
[----:B------:R-:W-:Y:S04]  /*31da0*/  LDSM.16.M88.4 R40, [R67+0x42180] ;  /* 0x042180004328783b */ /* 0x000fe80000000200 */
[----:B------:R-:W-:Y:S01]  /*31db0*/  LDS R199, [R0+0x1d180] ;  /* 0x01d1800000c77984 */ /* 0x000fe20000000800 */
[----:B------:R-:W-:Y:S03]  /*31dc0*/  HMMA.1688.F32.TF32 R128, R36, R130, R160 ;  /* 0x000000822480723c */ /* 0x000fe600000810a0 */
[----:B------:R-:W-:Y:S04]  /*31dd0*/  LDSM.16.M88.4 R36, [R67+0x40180] ;  /* 0x040180004324783b */ /* 0x000fe80000000200 */
[----:B------:R-:W1:Y:S04]  /*31de0*/  LDSM.16.M88.4 R64, [R67+0x4e180] ;  /* 0x04e180004340783b */ /* 0x000e680000000200 */
[----:B------:R-:W-:Y:S04]  /*31df0*/  LDS R160, [R3+0x1c080] ;  /* 0x01c0800003a07984 */ /* 0x000fe80000000800 */
[----:B------:R-:W-:Y:S04]  /*31e00*/  LDS R162, [R3+0x1d080] ;  /* 0x01d0800003a27984 */ /* 0x000fe80000000800 */
[----:B------:R-:W-:Y:S04]  /*31e10*/  LDS R161, [R0+0x1c080] ;  /* 0x01c0800000a17984 */ /* 0x000fe80000000800 */
[----:B------:R-:W3:Y:S04]  /*31e20*/  LDS R163, [R0+0x1d080] ;  /* 0x01d0800000a37984 */ /* 0x000ee80000000800 */
[----:B------:R-:W-:Y:S04]  /*31e30*/  LDS R193, [R0+0x1c100] ;  /* 0x01c1000000c17984 */ /* 0x000fe80000000800 */
[----:B------:R-:W2:Y:S04]  /*31e40*/  LDS R195, [R0+0x1d100] ;  /* 0x01d1000000c37984 */ /* 0x000ea80000000800 */
[----:B-1----:R-:W-:Y:S04]  /*31e50*/  STL [R1+0x15a4], R66 ;  /* 0x0015a44201007387 */ /* 0x002fe80000100800 */
[----:B------:R-:W-:Y:S01]  /*31e60*/  STL [R1+0x1580], R67 ;  /* 0x0015804301007387 */ /* 0x000fe20000100800 */
[----:B------:R-:W-:Y:S01]  /*31e70*/  IMAD.MOV.U32 R240, RZ, RZ, R164 ;  /* 0x000000fffff07224 */ /* 0x000fe200078e00a4 */
[----:B------:R-:W-:Y:S01]  /*31e80*/  MOV R241, R165 ;  /* 0x000000a500f17202 */ /* 0x000fe20000000f00 */
[----:B------:R-:W-:-:S02]  /*31e90*/  IMAD.MOV.U32 R242, RZ, RZ, R166 ;  /* 0x000000fffff27224 */ /* 0x000fc400078e00a6 */
[----:B------:R-:W-:Y:S01]  /*31ea0*/  IMAD.MOV.U32 R243, RZ, RZ, R124 ;  /* 0x000000fffff37224 */ /* 0x000fe200078e007c */
[----:B------:R-:W-:Y:S01]  /*31eb0*/  MOV R201, R126 ;  /* 0x0000007e00c97202 */ /* 0x000fe20000000f00 */
[----:B------:R-:W-:Y:S01]  /*31ec0*/  IMAD.MOV.U32 R200, RZ, RZ, R125 ;  /* 0x000000ffffc87224 */ /* 0x000fe200078e007d */
[----:B----4-:R-:W-:Y:S08]  /*31ed0*/  HMMA.1688.F32.TF32 R80, R96, R48, R80 ;  /* 0x000000306050723c */ /* 0x010ff00000081050 */
[----:B---3--:R-:W-:Y:S08]  /*31ee0*/  HMMA.1688.F32.TF32 R104, R160, R40, R104 ;  /* 0x00000028a068723c */ /* 0x008ff00000081068 */
[C---:B--2---:R-:W-:Y:S07]  /*31ef0*/  HMMA.1688.F32.TF32 R76, R96.reuse, R44, R76 ;  /* 0x0000002c604c723c */ /* 0x044fee000008104c */
[----:B------:R1:W-:Y:S01]  /*31f00*/  STL [R1+0x15b4], R80 ;  /* 0x0015b45001007387 */ /* 0x0003e20000100800 */
[C---:B------:R-:W-:Y:S03]  /*31f10*/  HMMA.1688.F32.TF32 R72, R96.reuse, R40, R72 ;  /* 0x000000286048723c */ /* 0x040fe60000081048 */
[----:B------:R2:W-:Y:S04]  /*31f20*/  STL [R1+0x15b0], R81 ;  /* 0x0015b05101007387 */ /* 0x0005e80000100800 */
[----:B------:R3:W-:Y:S01]  /*31f30*/  STL [R1+0x15ac], R82 ;  /* 0x0015ac5201007387 */ /* 0x0007e20000100800 */
[C---:B------:R-:W-:Y:S03]  /*31f40*/  HMMA.1688.F32.TF32 R68, R96.reuse, R36, R68 ;  /* 0x000000246044723c */ /* 0x040fe60000081044 */
[----:B------:R2:W-:Y:S05]  /*31f50*/  STL [R1+0x15a8], R83 ;  /* 0x0015a85301007387 */ /* 0x0005ea0000100800 */
[C---:B------:R-:W-:Y:S08]  /*31f60*/  HMMA.1688.F32.TF32 R84, R96.reuse, R52, R84 ;  /* 0x000000346054723c */ /* 0x040ff00000081054 */
[C---:B------:R-:W-:Y:S08]  /*31f70*/  HMMA.1688.F32.TF32 R88, R96.reuse, R56, R88 ;  /* 0x000000386058723c */ /* 0x040ff00000081058 */
[C---:B------:R-:W-:Y:S07]  /*31f80*/  HMMA.1688.F32.TF32 R92, R96.reuse, R60, R92 ;  /* 0x0000003c605c723c */ /* 0x040fee000008105c */
[----:B------:R-:W-:Y:S01]  /*31f90*/  STL [R1+0x15c4], R84 ;  /* 0x0015c45401007387 */ /* 0x000fe20000100800 */
[----:B------:R-:W-:Y:S03]  /*31fa0*/  HMMA.1688.F32.TF32 R96, R96, R64, R112 ;  /* 0x000000406060723c */ /* 0x000fe60000081070 */
[----:B------:R-:W-:Y:S04]  /*31fb0*/  STL [R1+0x15c0], R85 ;  /* 0x0015c05501007387 */ /* 0x000fe80000100800 */
[----:B------:R-:W-:Y:S04]  /*31fc0*/  STL [R1+0x15bc], R86 ;  /* 0x0015bc5601007387 */ /* 0x000fe80000100800 */
[----:B------:R-:W-:Y:S04]  /*31fd0*/  STL [R1+0x15b8], R87 ;  /* 0x0015b85701007387 */ /* 0x000fe80000100800 */
        /* <DEDUP_REMOVED lines=42> */
[----:B-1----:R-:W4:Y:S04]  /*32280*/  LDL.LU R80, [R1+0x1d0] ;  /* 0x0001d00001507983 */ /* 0x002f280000300800 */
[----:B--2---:R-:W2:Y:S04]  /*32290*/  LDL.LU R81, [R1+0x1d4] ;  /* 0x0001d40001517983 */ /* 0x004ea80000300800 */
[----:B---3--:R-:W2:Y:S04]  /*322a0*/  LDL.LU R82, [R1+0x1d8] ;  /* 0x0001d80001527983 */ /* 0x008ea80000300800 */
        /* <DEDUP_REMOVED lines=14> */
[----:B------:R-:W3:Y:S01]  /*32390*/  LDL.LU R165, [R1+0x16b8] ;  /* 0x0016b80001a57983 */ /* 0x000ee20000300800 */
[----:B------:R-:W-:-:S03]  /*323a0*/  IMAD.MOV.U32 R202, RZ, RZ, R127 ;  /* 0x000000ffffca7224 */ /* 0x000fc600078e007f */
[----:B------:R-:W3:Y:S01]  /*323b0*/  LDL.LU R166, [R1+0x16b4] ;  /* 0x0016b40001a67983 */ /* 0x000ee20000300800 */
[----:B------:R-:W-:-:S03]  /*323c0*/  IMAD.MOV.U32 R203, RZ, RZ, R120 ;  /* 0x000000ffffcb7224 */ /* 0x000fc600078e0078 */
        /* <DEDUP_REMOVED lines=17> */
[C---:B------:R-:W-:Y:S08]  /*324e0*/  HMMA.1688.F32.TF32 R100, R160.reuse, R36, R100 ;  /* 0x00000024a064723c */ /* 0x040ff00000081064 */
[----:B------:R-:W-:Y:S08]  /*324f0*/  HMMA.1688.F32.TF32 R108, R160, R44, R108 ;  /* 0x0000002ca06c723c */ /* 0x000ff0000008106c */
[C---:B----4-:R-:W-:Y:S11]  /*32500*/  HMMA.1688.F32.TF32 R88, R196.reuse, R36, R208 ;  /* 0x00000024c458723c */ /* 0x050ff600000810d0 */
[----:B------:R-:W-:Y:S11]  /*32510*/  @!UPT UIADD3 URZ, URZ, URZ, URZ ;  /* 0x0000003f3f3ff290 */ /* 0x000ff6000fffe03f */
[----:B------:R-:W-:Y:S01]  /*32520*/  @!UPT UIADD3 URZ, URZ, URZ, URZ ;  /* 0x0000003f3f3ff290 */ /* 0x000fe2000fffe03f */
[----:B------:R-:W-:Y:S04]  /*32530*/  STL.64 [R1], R88 ;  /* 0x0000005801007387 */ /* 0x000fe80000100a00 */
[----:B------:R1:W-:Y:S02]  /*32540*/  STL.64 [R1+0x8], R90 ;  /* 0x0000085a01007387 */ /* 0x0003e40000100a00 */
[----:B-1----:R-:W-:Y:S08]  /*32550*/  HMMA.1688.F32.TF32 R88, R196, R44, R240 ;  /* 0x0000002cc458723c */ /* 0x002ff000000810f0 */
[----:B------:R-:W-:Y:S01]  /*32560*/  HMMA.1688.F32.TF32 R112, R160, R48, R112 ;  /* 0x00000030a070723c */ /* 0x000fe20000081070 */
[----:B------:R-:W-:Y:S01]  /*32570*/  IMAD.MOV.U32 R240, RZ, RZ, R223 ;  /* 0x000000fffff07224 */ /* 0x000fe200078e00df */
[----:B------:R-:W-:Y:S01]  /*32580*/  MOV R241, R222 ;  /* 0x000000de00f17202 */ /* 0x000fe20000000f00 */
[----:B------:R-:W-:-:S05]  /*32590*/  IMAD.MOV.U32 R242, RZ, RZ, R220 ;  /* 0x000000fffff27224 */ /* 0x000fca00078e00dc */
[----:B------:R-:W-:Y:S01]  /*325a0*/  HMMA.1688.F32.TF32 R116, R160, R52, R116 ;  /* 0x00000034a074723c */ /* 0x000fe20000081074 */
[----:B------:R-:W-:-:S07]  /*325b0*/  IMAD.MOV.U32 R243, RZ, RZ, R221 ;  /* 0x000000fffff37224 */ /* 0x000fce00078e00dd */
[----:B--2---:R-:W-:Y:S11]  /*325c0*/  HMMA.1688.F32.TF32 R84, R196, R40, R204 ;  /* 0x00000028c454723c */ /* 0x004ff600000810cc */
[----:B------:R-:W-:Y:S11]  /*325d0*/  @!UPT UIADD3 URZ, URZ, URZ, URZ ;  /* 0x0000003f3f3ff290 */ /* 0x000ff6000fffe03f */
[----:B------:R-:W-:Y:S02]  /*325e0*/  @!UPT UIADD3 URZ, URZ, URZ, URZ ;  /* 0x0000003f3f3ff290 */ /* 0x000fe4000fffe03f */
[----:B------:R-:W-:Y:S02]  /*325f0*/  IMAD.MOV.U32 R54, RZ, RZ, R87 ;  /* 0x000000ffff367224 */ /* 0x000fe400078e0057 */
[----:B------:R-:W-:Y:S01]  /*32600*/  IMAD.MOV.U32 R87, RZ, RZ, R88 ;  /* 0x000000ffff577224 */ /* 0x000fe200078e0058 */
[C---:B---3--:R-:W-:Y:S08]  /*32610*/  HMMA.1688.F32.TF32 R124, R160.reuse, R60, R124 ;  /* 0x0000003ca07c723c */ /* 0x048ff0000008107c */
[C---:B------:R-:W-:Y:S08]  /*32620*/  HMMA.1688.F32.TF32 R120, R160.reuse, R56, R120 ;  /* 0x00000038a078723c */ /* 0x040ff00000081078 */
[----:B------:R-:W-:Y:S07]  /*32630*/  HMMA.1688.F32.TF32 R160, R160, R64, R80 ;  /* 0x00000040a0a0723c */ /* 0x000fee0000081050 */
[----:B------:R-:W-:Y:S01]  /*32640*/  MOV R80, R89 ;  /* 0x0000005900507202 */ /* 0x000fe20000000f00 */
[----:B------:R-:W-:-:S02]  /*32650*/  IMAD.MOV.U32 R81, RZ, RZ, R90 ;  /* 0x000000ffff517224 */ /* 0x000fc400078e005a */
[----:B------:R-:W-:Y:S02]  /*32660*/  IMAD.MOV.U32 R82, RZ, RZ, R91 ;  /* 0x000000ffff527224 */ /* 0x000fe400078e005b */
[C---:B------:R-:W-:Y:S08]  /*32670*/  HMMA.1688.F32.TF32 R88, R196.reuse, R48, R200 ;  /* 0x00000030c458723c */ /* 0x040ff000000810c8 */
[----:B------:R-:W-:Y:S07]  /*32680*/  HMMA.1688.F32.TF32 R200, R196, R56, R248 ;  /* 0x00000038c4c8723c */ /* 0x000fee00000810f8 */
[----:B------:R-:W-:Y:S01]  /*32690*/  IMAD.MOV.U32 R248, RZ, RZ, R227 ;  /* 0x000000fffff87224 */ /* 0x000fe200078e00e3 */
[----:B------:R-:W-:Y:S01]  /*326a0*/  MOV R249, R226 ;  /* 0x000000e200f97202 */ /* 0x000fe20000000f00 */
[----:B------:R-:W2:Y:S01]  /*326b0*/  LDL.LU R227, [R1+0x168c] ;  /* 0x00168c0001e37983 */ /* 0x000ea20000300800 */
[----:B------:R-:W-:-:S02]  /*326c0*/  IMAD.MOV.U32 R250, RZ, RZ, R224 ;  /* 0x000000fffffa7224 */ /* 0x000fc400078e00e0 */
[----:B------:R-:W-:Y:S01]  /*326d0*/  IMAD.MOV.U32 R251, RZ, RZ, R225 ;  /* 0x000000fffffb7224 */ /* 0x000fe200078e00e1 */
[----:B------:R-:W3:Y:S04]  /*326e0*/  LDL.LU R226, [R1+0x1688] ;  /* 0x0016880001e27983 */ /* 0x000ee80000300800 */
        /* <DEDUP_REMOVED lines=13> */
[----:B------:R-:W-:Y:S08]  /*327c0*/  HMMA.1688.F32.TF32 R192, R192, R64, R212 ;  /* 0x00000040c0c0723c */ /* 0x000ff000000810d4 */
[----:B------:R-:W-:Y:S01]  /*327d0*/  HMMA.1688.F32.TF32 R92, R196, R52, R244 ;  /* 0x00000034c45c723c */ /* 0x000fe200000810f4 */
[----:B--2---:R-:W-:-:S02]  /*327e0*/  IMAD.MOV.U32 R207, RZ, RZ, R227 ;  /* 0x000000ffffcf7224 */ /* 0x004fc400078e00e3 */
[----:B---3--:R-:W-:Y:S02]  /*327f0*/  IMAD.MOV.U32 R206, RZ, RZ, R226 ;  /* 0x000000ffffce7224 */ /* 0x008fe400078e00e2 */
[----:B----4-:R-:W-:Y:S02]  /*32800*/  IMAD.MOV.U32 R204, RZ, RZ, R224 ;  /* 0x000000ffffcc7224 */ /* 0x010fe400078e00e0 */
[----:B------:R-:W2:Y:S01]  /*32810*/  LDL.LU R224, [R1+0x166c] ;  /* 0x00166c0001e07983 */ /* 0x000ea20000300800 */
[----:B------:R-:W-:-:S03]  /*32820*/  MOV R205, R225 ;  /* 0x000000e100cd7202 */ /* 0x000fc60000000f00 */
[----:B------:R-:W2:Y:S04]  /*32830*/  LDL.LU R225, [R1+0x1668] ;  /* 0x0016680001e17983 */ /* 0x000ea80000300800 */
[----:B------:R-:W2:Y:S01]  /*32840*/  LDL.LU R226, [R1+0x1664] ;  /* 0x0016640001e27983 */ /* 0x000ea20000300800 */
[----:B------:R-:W-:-:S03]  /*32850*/  IMAD.MOV.U32 R211, RZ, RZ, R223 ;  /* 0x000000ffffd37224 */ /* 0x000fc600078e00df */
[----:B------:R-:W2:Y:S01]  /*32860*/  LDL.LU R227, [R1+0x1660] ;  /* 0x0016600001e37983 */ /* 0x000ea20000300800 */
[----:B------:R-:W-:-:S03]  /*32870*/  IMAD.MOV.U32 R208, RZ, RZ, R220 ;  /* 0x000000ffffd07224 */ /* 0x000fc600078e00dc */
[----:B------:R-:W3:Y:S01]  /*32880*/  LDL.LU R220, [R1+0x165c] ;  /* 0x00165c0001dc7983 */ /* 0x000ee20000300800 */
[----:B------:R-:W-:Y:S01]  /*32890*/  IMAD.MOV.U32 R210, RZ, RZ, R222 ;  /* 0x000000ffffd27224 */ /* 0x000fe200078e00de */
[----:B------:R-:W-:Y:S02]  /*328a0*/  MOV R209, R221 ;  /* 0x000000dd00d17202 */ /* 0x000fe40000000f00 */
        /* <DEDUP_REMOVED lines=12> */
[----:B------:R-:W-:Y:S01]  /*32970*/  MOV R88, R201 ;  /* 0x000000c900587202 */ /* 0x000fe20000000f00 */
[----:B------:R-:W-:-:S02]  /*32980*/  IMAD.MOV.U32 R51, RZ, RZ, R90 ;  /* 0x000000ffff337224 */ /* 0x000fc400078e005a */
[----:B------:R-:W-:Y:S02]  /*32990*/  IMAD.MOV.U32 R86, RZ, RZ, R95 ;  /* 0x000000ffff567224 */ /* 0x000fe400078e005f */
[----:B------:R-:W-:Y:S02]  /*329a0*/  IMAD.MOV.U32 R95, RZ, RZ, R200 ;  /* 0x000000ffff5f7224 */ /* 0x000fe400078e00c8 */
[----:B------:R-:W-:Y:S02]  /*329b0*/  IMAD.MOV.U32 R89, RZ, RZ, R202 ;  /* 0x000000ffff597224 */ /* 0x000fe400078e00ca */
[----:B------:R-:W-:Y:S01]  /*329c0*/  IMAD.MOV.U32 R90, RZ, RZ, R203 ;  /* 0x000000ffff5a7224 */ /* 0x000fe200078e00cb */
[----:B------:R-:W-:Y:S01]  /*329d0*/  MOV R247, R2 ;  /* 0x0000000200f77202 */ /* 0x000fe20000000f00 */
[----:B------:R-:W-:Y:S01]  /*329e0*/  IMAD.MOV.U32 R246, RZ, RZ, R252 ;  /* 0x000000fffff67224 */ /* 0x000fe200078e00fc */
[----:B---3--:R-:W-:Y:S01]  /*329f0*/  HMMA.1688.F32.TF32 R200, R196, R60, R220 ;  /* 0x0000003cc4c8723c */ /* 0x008fe200000810dc */
[----:B------:R-:W-:-:S07]  /*32a00*/  IMAD.MOV.U32 R83, RZ, RZ, R84 ;  /* 0x000000ffff537224 */ /* 0x000fce00078e0054 */
[----:B--2---:R-:W-:Y:S01]  /*32a10*/  HMMA.1688.F32.TF32 R196, R196, R64, R224 ;  /* 0x00000040c4c4723c */ /* 0x004fe200000810e0 */
[----:B------:R-:W-:Y:S01]  /*32a20*/  MOV R66, R85 ;  /* 0x0000005500427202 */ /* 0x000fe20000000f00 */
[----:B------:R-:W-:Y:S01]  /*32a30*/  IMAD.MOV.U32 R63, RZ, RZ, R91 ;  /* 0x000000ffff3f7224 */ /* 0x000fe200078e005b */
[----:B------:R-:W-:Y:S01]  /*32a40*/  MOV R84, R93 ;  /* 0x0000005d00547202 */ /* 0x000fe20000000f00 */
[----:B------:R-:W-:Y:S04]  /*32a50*/  LDS R220, [R3+0x1c300] ;  /* 0x01c3000003dc7984 */ /* 0x000fe80000000800 */
[----:B------:R-:W-:Y:S04]  /*32a60*/  LDS R222, [R3+0x1d300] ;  /* 0x01d3000003de7984 */ /* 0x000fe80000000800 */
[----:B------:R-:W-:Y:S04]  /*32a70*/  LDS R221, [R0+0x1c300] ;  /* 0x01c3000000dd7984 */ /* 0x000fe80000000800 */
[----:B------:R-:W-:Y:S01]  /*32a80*/  IMAD.MOV.U32 R99, RZ, RZ, R200 ;  /* 0x000000ffff637224 */ /* 0x000fe200078e00c8 */
[----:B------:R-:W-:Y:S04]  /*32a90*/  LDS R223, [R0+0x1d300] ;  /* 0x01d3000000df7984 */ /* 0x000fe80000000800 */
[----:B------:R-:W-:Y:S03]  /*32aa0*/  LDS R224, [R3+0x1c380] ;  /* 0x01c3800003e07984 */ /* 0x000fe60000000800 */
[----:B------:R-:W-:Y:S01]  /*32ab0*/  IMAD.MOV.U32 R58, RZ, RZ, R196 ;  /* 0x000000ffff3a7224 */ /* 0x000fe200078e00c4 */
[----:B------:R-:W-:Y:S01]  /*32ac0*/  MOV R107, R199 ;  /* 0x000000c7006b7202 */ /* 0x000fe20000000f00 */
[----:B------:R-:W-:Y:S01]  /*32ad0*/  IMAD.MOV.U32 R59, RZ, RZ, R197 ;  /* 0x000000ffff3b7224 */ /* 0x000fe200078e00c5 */
[----:B------:R-:W-:Y:S01]  /*32ae0*/  LDS R196, [R3+0x1c200] ;  /* 0x01c2000003c47984 */ /* 0x000fe20000000800 */
[----:B------:R-:W-:-:S03]  /*32af0*/  IMAD.MOV.U32 R67, RZ, RZ, R198 ;  /* 0x000000ffff437224 */ /* 0x000fc600078e00c6 */
[----:B------:R-:W-:Y:S04]  /*32b00*/  LDS R198, [R3+0x1d200] ;  /* 0x01d2000003c67984 */ /* 0x000fe80000000800 */
[----:B------:R-:W-:Y:S04]  /*32b10*/  LDS R197, [R0+0x1c200] ;  /* 0x01c2000000c57984 */ /* 0x000fe80000000800 */
[----:B------:R-:W4:Y:S01]  /*32b20*/  LDS R199, [R0+0x1d200] ;  /* 0x01d2000000c77984 */ /* 0x000f220000000800 */
[----:B------:R-:W-:Y:S02]  /*32b30*/  IMAD.MOV.U32 R91, RZ, RZ, R92 ;  /* 0x000000ffff5b7224 */ /* 0x000fe400078e005c */
[----:B------:R-:W-:Y:S01]  /*32b40*/  IMAD.MOV.U32 R85, RZ, RZ, R94 ;  /* 0x000000ffff557224 */ /* 0x000fe200078e005e */
[----:B------:R-:W-:Y:S04]  /*32b50*/  LDS R200, [R3+0x1c280] ;  /* 0x01c2800003c87984 */ /* 0x000fe80000000800 */
[----:B------:R-:W-:Y:S04]  /*32b60*/  LDS R226, [R3+0x1d380] ;  /* 0x01d3800003e27984 */ /* 0x000fe80000000800 */
[----:B------:R-:W-:Y:S04]  /*32b70*/  LDS R225, [R0+0x1c380] ;  /* 0x01c3800000e17984 */ /* 0x000fe80000000800 */
[----:B------:R-:W1:Y:S01]  /*32b80*/  LDS R227, [R0+0x1d380] ;  /* 0x01d3800000e37984 */ /* 0x000e620000000800 */
[C---:B----4-:R-:W-:Y:S08]  /*32b90*/  HMMA.1688.F32.TF32 R212, R196.reuse, R36, R212 ;  /* 0x00000024c4d4723c */ /* 0x050ff000000810d4 */
[C---:B------:R-:W-:Y:S08]  /*32ba0*/  HMMA.1688.F32.TF32 R208, R196.reuse, R40, R208 ;  /* 0x00000028c4d0723c */ /* 0x040ff000000810d0 */
[C---:B------:R-:W-:Y:S08]  /*32bb0*/  HMMA.1688.F32.TF32 R204, R196.reuse, R44, R204 ;  /* 0x0000002cc4cc723c */ /* 0x040ff000000810cc */
[C---:B------:R-:W-:Y:S01]  /*32bc0*/  HMMA.1688.F32.TF32 R240, R196.reuse, R48, R240 ;  /* 0x00000030c4f0723c */ /* 0x040fe200000810f0 */
[----:B------:R-:W-:Y:S07]  /*32bd0*/  STL.64 [R1+0xc0], R212 ;  /* 0x0000c0d401007387 */ /* 0x000fee0000100a00 */
[C---:B------:R-:W-:Y:S01]  /*32be0*/  HMMA.1688.F32.TF32 R244, R196.reuse, R52, R244 ;  /* 0x00000034c4f4723c */ /* 0x040fe200000810f4 */
[----:B------:R2:W-:Y:S07]  /*32bf0*/  STL.64 [R1+0xc8], R214 ;  /* 0x0000c8d601007387 */ /* 0x0005ee0000100a00 */
[----:B------:R-:W-:Y:S01]  /*32c00*/  HMMA.1688.F32.TF32 R248, R196, R56, R248 ;  /* 0x00000038c4f8723c */ /* 0x000fe200000810f8 */
[----:B--2---:R-:W2:Y:S04]  /*32c10*/  LDL.LU.64 R214, [R1+0x1648] ;  /* 0x0016480001d67983 */ /* 0x004ea80000300a00 */
[----:B------:R-:W2:Y:S04]  /*32c20*/  LDL.LU.64 R212, [R1+0x1640] ;  /* 0x0016400001d47983 */ /* 0x000ea80000300a00 */
[----:B------:R-:W-:Y:S04]  /*32c30*/  STL.64 [R1+0xe0], R208 ;  /* 0x0000e0d001007387 */ /* 0x000fe80000100a00 */
[----:B------:R3:W-:Y:S04]  /*32c40*/  STL.64 [R1+0xe8], R210 ;  /* 0x0000e8d201007387 */ /* 0x0007e80000100a00 */
[----:B---3--:R-:W3:Y:S04]  /*32c50*/  LDL.LU.64 R210, [R1+0x1638] ;  /* 0x0016380001d27983 */ /* 0x008ee80000300a00 */
[----:B------:R-:W3:Y:S04]  /*32c60*/  LDL.LU.64 R208, [R1+0x1630] ;  /* 0x0016300001d07983 */ /* 0x000ee80000300a00 */
[----:B------:R-:W-:Y:S04]  /*32c70*/  STL.64 [R1+0x100], R204 ;  /* 0x000100cc01007387 */ /* 0x000fe80000100a00 */
[----:B------:R4:W-:Y:S04]  /*32c80*/  STL.64 [R1+0x108], R206 ;  /* 0x000108ce01007387 */ /* 0x0009e80000100a00 */
[----:B----4-:R-:W4:Y:S04]  /*32c90*/  LDL.LU.64 R206, [R1+0x1628] ;  /* 0x0016280001ce7983 */ /* 0x010f280000300a00 */
[----:B------:R-:W4:Y:S04]  /*32ca0*/  LDL.LU.64 R204, [R1+0x1620] ;  /* 0x0016200001cc7983 */ /* 0x000f280000300a00 */
        /* <DEDUP_REMOVED lines=12> */
[----:B------:R-:W-:Y:S01]  /*32d70*/  IMAD.MOV.U32 R92, RZ, RZ, R201 ;  /* 0x000000ffff5c7224 */ /* 0x000fe200078e00c9 */
[----:B------:R-:W-:Y:S01]  /*32d80*/  MOV R94, R203 ;  /* 0x000000cb005e7202 */ /* 0x000fe20000000f00 */
[----:B------:R-:W-:Y:S01]  /*32d90*/  IMAD.MOV.U32 R93, RZ, RZ, R202 ;  /* 0x000000ffff5d7224 */ /* 0x000fe200078e00ca */
[----:B------:R-:W-:Y:S04]  /*32da0*/  LDS R201, [R0+0x1c280] ;  /* 0x01c2800000c97984 */ /* 0x000fe80000000800 */
[----:B------:R-:W-:Y:S04]  /*32db0*/  LDS R202, [R3+0x1d280] ;  /* 0x01d2800003ca7984 */ /* 0x000fe80000000800 */
[----:B------:R-:W2:Y:S01]  /*32dc0*/  LDS R203, [R0+0x1d280] ;  /* 0x01d2800000cb7984 */ /* 0x000ea20000000800 */
[----:B------:R-:W-:Y:S08]  /*32dd0*/  HMMA.1688.F32.TF32 R4, R220, R36, R4 ;  /* 0x00000024dc04723c */ /* 0x000ff00000081004 */
[C---:B------:R-:W-:Y:S08]  /*32de0*/  HMMA.1688.F32.TF32 R144, R224.reuse, R48, R144 ;  /* 0x00000030e090723c */ /* 0x040ff00000081090 */
[----:B------:R-:W-:Y:S08]  /*32df0*/  HMMA.1688.F32.TF32 R140, R224, R52, R140 ;  /* 0x00000034e08c723c */ /* 0x000ff0000008108c */
[C---:B--2---:R-:W-:Y:S08]  /*32e00*/  HMMA.1688.F32.TF32 R212, R200.reuse, R48, R212 ;  /* 0x00000030c8d4723c */ /* 0x044ff000000810d4 */
[C---:B----4-:R-:W-:Y:S08]  /*32e10*/  HMMA.1688.F32.TF32 R204, R200.reuse, R40, R204 ;  /* 0x00000028c8cc723c */ /* 0x050ff000000810cc */
[----:B---3--:R-:W-:Y:S08]  /*32e20*/  HMMA.1688.F32.TF32 R240, R200, R36, R240 ;  /* 0x00000024c8f0723c */ /* 0x008ff000000810f0 */
[C---:B------:R-:W-:Y:S08]  /*32e30*/  HMMA.1688.F32.TF32 R248, R196.reuse, R60, R248 ;  /* 0x0000003cc4f8723c */ /* 0x040ff000000810f8 */
[----:B------:R-:W-:Y:S11]  /*32e40*/  HMMA.1688.F32.TF32 R196, R196, R64, R244 ;  /* 0x00000040c4c4723c */ /* 0x000ff600000810f4 */
[----:B------:R-:W-:Y:S04]  /*32e50*/  @!UPT UIADD3 URZ, URZ, URZ, URZ ;  /* 0x0000003f3f3ff290 */ /* 0x000fe8000fffe03f */
[----:B------:R-:W-:Y:S04]  /*32e60*/  STL.64 [R1+0x1b0], R248 ;  /* 0x0001b0f801007387 */ /* 0x000fe80000100a00 */
[----:B------:R-:W-:Y:S04]  /*32e70*/  STL.64 [R1+0x1b8], R250 ;  /* 0x0001b8fa01007387 */ /* 0x000fe80000100a00 */
[----:B------:R-:W-:Y:S04]  /*32e80*/  STL.64 [R1+0x190], R196 ;  /* 0x000190c401007387 */ /* 0x000fe80000100a00 */
[----:B------:R1:W-:Y:S02]  /*32e90*/  STL.64 [R1+0x198], R198 ;  /* 0x000198c601007387 */ /* 0x0003e40000100a00 */
[----:B-1----:R-:W-:Y:S02]  /*32ea0*/  HMMA.1688.F32.TF32 R196, R200, R44, R208 ;  /* 0x0000002cc8c4723c */ /* 0x002fe400000810d0 */
[----:B------:R-:W-:Y:S04]  /*32eb0*/  STL.64 [R1+0x180], R240 ;  /* 0x000180f001007387 */ /* 0x000fe80000100a00 */
[----:B------:R-:W-:Y:S04]  /*32ec0*/  STL.64 [R1+0x188], R242 ;  /* 0x000188f201007387 */ /* 0x000fe80000100a00 */
[----:B------:R-:W-:Y:S04]  /*32ed0*/  STL.64 [R1+0x170], R204 ;  /* 0x000170cc01007387 */ /* 0x000fe80000100a00 */
[----:B------:R-:W-:Y:S09]  /*32ee0*/  STL.64 [R1+0x178], R206 ;  /* 0x000178ce01007387 */ /* 0x000ff20000100a00 */
[----:B------:R1:W-:Y:S01]  /*32ef0*/  STL.64 [R1+0x160], R196 ;  /* 0x000160c401007387 */ /* 0x0003e20000100a00 */
[----:B------:R-:W-:-:S02]  /*32f00*/  IMAD.MOV.U32 R2, RZ, RZ, R198 ;  /* 0x000000ffff027224 */ /* 0x000fc400078e00c6 */
[----:B------:R-:W-:Y:S02]  /*32f10*/  IMAD.MOV.U32 R252, RZ, RZ, R199 ;  /* 0x000000fffffc7224 */ /* 0x000fe400078e00c7 */
[C---:B-1----:R-:W-:Y:S03]  /*32f20*/  HMMA.1688.F32.TF32 R196, R200.reuse, R52, R216 ;  /* 0x00000034c8c4723c */ /* 0x042fe600000810d8 */
[----:B------:R-:W-:Y:S04]  /*32f30*/  STL [R1+0x1560], R252 ;  /* 0x001560fc01007387 */ /* 0x000fe80000100800 */
[----:B------:R-:W-:Y:S04]  /*32f40*/  STL [R1+0x155c], R2 ;  /* 0x00155c0201007387 */ /* 0x000fe80000100800 */
[----:B------:R-:W-:Y:S01]  /*32f50*/  STL.64 [R1+0x1550], R214 ;  /* 0x001550d601007387 */ /* 0x000fe20000100a00 */
[C---:B------:R-:W-:Y:S03]  /*32f60*/  HMMA.1688.F32.TF32 R216, R200.reuse, R56, R228 ;  /* 0x00000038c8d8723c */ /* 0x040fe600000810e4 */
[----:B------:R1:W-:Y:S09]  /*32f70*/  STL.64 [R1+0x1548], R212 ;  /* 0x001548d401007387 */ /* 0x0003f20000100a00 */
[----:B------:R-:W-:Y:S01]  /*32f80*/  IMAD.MOV.U32 R211, RZ, RZ, R196 ;  /* 0x000000ffffd37224 */ /* 0x000fe200078e00c4 */
[----:B------:R-:W-:Y:S01]  /*32f90*/  MOV R210, R197 ;  /* 0x000000c500d27202 */ /* 0x000fe20000000f00 */
[----:B------:R-:W-:Y:S01]  /*32fa0*/  IMAD.MOV.U32 R209, RZ, RZ, R198 ;  /* 0x000000ffffd17224 */ /* 0x000fe200078e00c6 */
[----:B-1----:R-:W-:Y:S01]  /*32fb0*/  HMMA.1688.F32.TF32 R212, R200, R64, R236 ;  /* 0x00000040c8d4723c */ /* 0x002fe200000810ec */
[----:B------:R-:W-:-:S07]  /*32fc0*/  IMAD.MOV.U32 R208, RZ, RZ, R199 ;  /* 0x000000ffffd07224 */ /* 0x000fce00078e00c7 */
[----:B------:R-:W-:Y:S07]  /*32fd0*/  HMMA.1688.F32.TF32 R196, R200, R60, R232 ;  /* 0x0000003cc8c4723c */ /* 0x000fee00000810e8 */
[----:B------:R-:W-:Y:S01]  /*32fe0*/  IMAD.MOV.U32 R203, RZ, RZ, R4 ;  /* 0x000000ffffcb7224 */ /* 0x000fe200078e0004 */
[----:B------:R-:W-:Y:S01]  /*32ff0*/  MOV R202, R5 ;  /* 0x0000000500ca7202 */ /* 0x000fe20000000f00 */
[----:B------:R-:W-:Y:S02]  /*33000*/  IMAD.MOV.U32 R201, RZ, RZ, R6 ;  /* 0x000000ffffc97224 */ /* 0x000fe400078e0006 */
[----:B------:R-:W-:-:S02]  /*33010*/  IMAD.MOV.U32 R200, RZ, RZ, R7 ;  /* 0x000000ffffc87224 */ /* 0x000fc400078e0007 */
[----:B------:R-:W-:Y:S03]  /*33020*/  HMMA.1688.F32.TF32 R4, R220, R40, R8 ;  /* 0x00000028dc04723c */ /* 0x000fe60000081008 */
[----:B------:R-:W-:Y:S01]  /*33030*/  IMAD.MOV.U32 R207, RZ, RZ, R212 ;  /* 0x000000ffffcf7224 */ /* 0x000fe200078e00d4 */
[----:B------:R-:W-:Y:S01]  /*33040*/  MOV R206, R213 ;  /* 0x000000d500ce7202 */ /* 0x000fe20000000f00 */
[----:B------:R-:W-:Y:S02]  /*33050*/  IMAD.MOV.U32 R205, RZ, RZ, R214 ;  /* 0x000000ffffcd7224 */ /* 0x000fe400078e00d6 */
[----:B------:R-:W-:Y:S01]  /*33060*/  IMAD.MOV.U32 R204, RZ, RZ, R215 ;  /* 0x000000ffffcc7224 */ /* 0x000fe200078e00d7 */
[C---:B------:R-:W-:Y:S08]  /*33070*/  HMMA.1688.F32.TF32 R248, R224.reuse, R36, R156 ;  /* 0x00000024e0f8723c */ /* 0x040ff0000008109c */
[C---:B------:R-:W-:Y:S01]  /*33080*/  HMMA.1688.F32.TF32 R244, R224.reuse, R40, R152 ;  /* 0x00000028e0f4723c */ /* 0x040fe20000081098 */
[----:B------:R-:W-:Y:S04]  /*33090*/  STL [R1+0x1570], R208 ;  /* 0x001570d001007387 */ /* 0x000fe80000100800 */
[----:B------:R-:W-:Y:S03]  /*330a0*/  LDS R8, [R3+0x1e100] ;  /* 0x01e1000003087984 */ /* 0x000fe60000000800 */
[----:B------:R-:W-:Y:S01]  /*330b0*/  IMAD.MOV.U32 R215, RZ, RZ, R4 ;  /* 0x000000ffffd77224 */ /* 0x000fe200078e0004 */
[----:B------:R-:W-:Y:S01]  /*330c0*/  MOV R214, R5 ;  /* 0x0000000500d67202 */ /* 0x000fe20000000f00 */
[----:B------:R-:W-:Y:S01]  /*330d0*/  IMAD.MOV.U32 R213, RZ, RZ, R6 ;  /* 0x000000ffffd57224 */ /* 0x000fe200078e0006 */
[-C--:B------:R-:W-:Y:S01]  /*330e0*/  HMMA.1688.F32.TF32 R240, R224, R44.reuse, R148 ;  /* 0x0000002ce0f0723c */ /* 0x080fe20000081094 */
[----:B------:R-:W-:Y:S01]  /*330f0*/  IMAD.MOV.U32 R212, RZ, RZ, R7 ;  /* 0x000000ffffd47224 */ /* 0x000fe200078e0007 */
[----:B------:R-:W-:Y:S04]  /*33100*/  LDS R10, [R3+0x1f100] ;  /* 0x01f10000030a7984 */ /* 0x000fe80000000800 */
[----:B------:R-:W-:Y:S02]  /*33110*/  LDS R9, [R0+0x1e100] ;  /* 0x01e1000000097984 */ /* 0x000fe40000000800 */
[----:B------:R-:W-:Y:S02]  /*33120*/  HMMA.1688.F32.TF32 R4, R220, R44, R12 ;  /* 0x0000002cdc04723c */ /* 0x000fe4000008100c */
[----:B------:R-:W-:Y:S06]  /*33130*/  STL [R1+0x156c], R209 ;  /* 0x00156cd101007387 */ /* 0x000fec0000100800 */
[C---:B------:R-:W-:Y:S08]  /*33140*/  HMMA.1688.F32.TF32 R136, R224.reuse, R56, R136 ;  /* 0x00000038e088723c */ /* 0x040ff00000081088 */
[C---:B------:R-:W-:Y:S08]  /*33150*/  HMMA.1688.F32.TF32 R132, R224.reuse, R60, R132 ;  /* 0x0000003ce084723c */ /* 0x040ff00000081084 */
[----:B------:R-:W-:Y:S01]  /*33160*/  HMMA.1688.F32.TF32 R128, R224, R64, R128 ;  /* 0x00000040e080723c */ /* 0x000fe20000081080 */
[----:B------:R-:W-:Y:S01]  /*33170*/  IMAD.MOV.U32 R231, RZ, RZ, R4 ;  /* 0x000000ffffe77224 */ /* 0x000fe200078e0004 */
[----:B------:R-:W-:Y:S01]  /*33180*/  MOV R230, R5 ;  /* 0x0000000500e67202 */ /* 0x000fe20000000f00 */
[----:B------:R-:W-:Y:S01]  /*33190*/  IMAD.MOV.U32 R229, RZ, RZ, R6 ;  /* 0x000000ffffe57224 */ /* 0x000fe200078e0006 */
[----:B------:R-:W-:Y:S01]  /*331a0*/  MOV R153, R66 ;  /* 0x0000004200997202 */ /* 0x000fe20000000f00 */
[----:B------:R-:W-:Y:S01]  /*331b0*/  IMAD.MOV.U32 R228, RZ, RZ, R7 ;  /* 0x000000ffffe47224 */ /* 0x000fe200078e0007 */
[----:B------:R-:W-:Y:S01]  /*331c0*/  MOV R157, R59 ;  /* 0x0000003b009d7202 */ /* 0x000fe20000000f00 */
[----:B------:R-:W-:Y:S01]  /*331d0*/  IMAD.MOV.U32 R152, RZ, RZ, R83 ;  /* 0x000000ffff987224 */ /* 0x000fe200078e0053 */
[----:B------:R-:W-:Y:S01]  /*331e0*/  HMMA.1688.F32.TF32 R4, R220, R48, R16 ;  /* 0x00000030dc04723c */ /* 0x000fe20000081010 */
[----:B------:R-:W-:Y:S04]  /*331f0*/  LDS R16, [R3+0x1e000] ;  /* 0x01e0000003107984 */ /* 0x000fe80000000800 */
[----:B------:R-:W-:Y:S04]  /*33200*/  LDS R18, [R3+0x1f000] ;  /* 0x01f0000003127984 */ /* 0x000fe80000000800 */
[----:B------:R-:W-:Y:S04]  /*33210*/  LDS R17, [R0+0x1e000] ;  /* 0x01e0000000117984 */ /* 0x000fe80000000800 */
[----:B------:R-:W1:Y:S01]  /*33220*/  LDS R19, [R0+0x1f000] ;  /* 0x01f0000000137984 */ /* 0x000e620000000800 */
[----:B------:R-:W-:-:S02]  /*33230*/  IMAD.MOV.U32 R154, RZ, RZ, R62 ;  /* 0x000000ffff9a7224 */ /* 0x000fc400078e003e */
[----:B------:R-:W-:Y:S01]  /*33240*/  IMAD.MOV.U32 R155, RZ, RZ, R54 ;  /* 0x000000ffff9b7224 */ /* 0x000fe200078e0036 */
[----:B------:R-:W2:Y:S01]  /*33250*/  LDS R11, [R0+0x1f100] ;  /* 0x01f10000000b7984 */ /* 0x000ea20000000800 */
[----:B------:R-:W-:Y:S02]  /*33260*/  IMAD.MOV.U32 R156, RZ, RZ, R58 ;  /* 0x000000ffff9c7224 */ /* 0x000fe400078e003a */
[----:B------:R-:W-:Y:S01]  /*33270*/  IMAD.MOV.U32 R158, RZ, RZ, R67 ;  /* 0x000000ffff9e7224 */ /* 0x000fe200078e0043 */
[----:B------:R-:W-:Y:S03]  /*33280*/  LDS R12, [R3+0x1e080] ;  /* 0x01e08000030c7984 */ /* 0x000fe60000000800 */
[----:B------:R-:W-:Y:S01]  /*33290*/  IMAD.MOV.U32 R235, RZ, RZ, R4 ;  /* 0x000000ffffeb7224 */ /* 0x000fe200078e0004 */
[----:B------:R-:W-:Y:S01]  /*332a0*/  MOV R234, R5 ;  /* 0x0000000500ea7202 */ /* 0x000fe20000000f00 */
[----:B------:R-:W-:Y:S01]  /*332b0*/  IMAD.MOV.U32 R233, RZ, RZ, R6 ;  /* 0x000000ffffe97224 */ /* 0x000fe200078e0006 */
[----:B------:R-:W-:Y:S01]  /*332c0*/  LDS R14, [R3+0x1f080] ;  /* 0x01f08000030e7984 */ /* 0x000fe20000000800 */
[----:B------:R-:W-:-:S02]  /*332d0*/  IMAD.MOV.U32 R232, RZ, RZ, R7 ;  /* 0x000000ffffe87224 */ /* 0x000fc400078e0007 */
[----:B------:R-:W-:Y:S01]  /*332e0*/  HMMA.1688.F32.TF32 R4, R220, R52, R20 ;  /* 0x00000034dc04723c */ /* 0x000fe20000081014 */
[----:B------:R3:W-:Y:S01]  /*332f0*/  STL [R1+0x1568], R210 ;  /* 0x001568d201007387 */ /* 0x0007e20000100800 */
[----:B------:R-:W-:-:S03]  /*33300*/  IMAD.MOV.U32 R159, RZ, RZ, R107 ;  /* 0x000000ffff9f7224 */ /* 0x000fc600078e006b */
[----:B------:R-:W-:Y:S04]  /*33310*/  LDS R13, [R0+0x1e080] ;  /* 0x01e08000000d7984 */ /* 0x000fe80000000800 */
[----:B------:R-:W-:Y:S11]  /*33320*/  LDS R15, [R0+0x1f080] ;  /* 0x01f08000000f7984 */ /* 0x000ff60000000800 */
[----:B------:R-:W-:Y:S04]  /*33330*/  @!UPT UIADD3 URZ, URZ, URZ, URZ ;  /* 0x0000003f3f3ff290 */ /* 0x000fe8000fffe03f */
[----:B------:R-:W-:Y:S01]  /*33340*/  IMAD.MOV.U32 R239, RZ, RZ, R4 ;  /* 0x000000ffffef7224 */ /* 0x000fe200078e0004 */
[----:B------:R-:W-:Y:S01]  /*33350*/  MOV R238, R5 ;  /* 0x0000000500ee7202 */ /* 0x000fe20000000f00 */
[----:B------:R-:W-:Y:S02]  /*33360*/  IMAD.MOV.U32 R237, RZ, RZ, R6 ;  /* 0x000000ffffed7224 */ /* 0x000fe400078e0006 */
[----:B------:R-:W-:Y:S02]  /*33370*/  IMAD.MOV.U32 R236, RZ, RZ, R7 ;  /* 0x000000ffffec7224 */ /* 0x000fe400078e0007 */
[----:B------:R-:W-:Y:S01]  /*33380*/  HMMA.1688.F32.TF32 R4, R220, R56, R24 ;  /* 0x00000038dc04723c */ /* 0x000fe20000081018 */
[----:B------:R4:W-:Y:S04]  /*33390*/  STL [R1+0x1564], R211 ;  /* 0x001564d301007387 */ /* 0x0009e80000100800 */
[----:B------:R2:W-:Y:S03]  /*333a0*/  STL [R1+0x1578], R218 ;  /* 0x001578da01007387 */ /* 0x0005e60000100800 */
[C---:B-1----:R-:W-:Y:S01]  /*333b0*/  HMMA.1688.F32.TF32 R24, R16.reuse, R42, R72 ;  /* 0x0000002a1018723c */ /* 0x042fe20000081048 */
[----:B------:R1:W-:Y:S04]  /*333c0*/  STL [R1+0x1574], R219 ;  /* 0x001574db01007387 */ /* 0x0003e80000100800 */
[----:B------:R-:W-:Y:S03]  /*333d0*/  STL.64 [R1+0x14c0], R250 ;  /* 0x0014c0fa01007387 */ /* 0x000fe60000100a00 */
[----:B------:R-:W-:Y:S08]  /*333e0*/  HMMA.1688.F32.TF32 R20, R16, R46, R76 ;  /* 0x0000002e1014723c */ /* 0x000ff0000008104c */
[----:B---3--:R-:W-:Y:S01]  /*333f0*/  IMAD.MOV.U32 R210, RZ, RZ, R4 ;  /* 0x000000ffffd27224 */ /* 0x008fe200078e0004 */
[----:B----4-:R-:W-:Y:S01]  /*33400*/  MOV R211, R5 ;  /* 0x0000000500d37202 */ /* 0x010fe20000000f00 */
[----:B------:R-:W-:-:S02]  /*33410*/  IMAD.MOV.U32 R252, RZ, RZ, R6 ;  /* 0x000000fffffc7224 */ /* 0x000fc400078e0006 */
[----:B------:R-:W-:Y:S02]  /*33420*/  IMAD.MOV.U32 R2, RZ, RZ, R7 ;  /* 0x000000ffff027224 */ /* 0x000fe400078e0007 */
[----:B------:R-:W-:Y:S08]  /*33430*/  HMMA.1688.F32.TF32 R4, R220, R60, R28 ;  /* 0x0000003cdc04723c */ /* 0x000ff0000008101c */
[----:B------:R-:W-:Y:S01]  /*33440*/  HMMA.1688.F32.TF32 R28, R16, R38, R68 ;  /* 0x00000026101c723c */ /* 0x000fe20000081044 */
        /* <DEDUP_REMOVED lines=13> */
[----:B--2---:R-:W-:-:S03]  /*33520*/  IMAD.MOV.U32 R218, RZ, RZ, R4 ;  /* 0x000000ffffda7224 */ /* 0x004fc600078e0004 */
[----:B------:R-:W-:Y:S01]  /*33530*/  STL.64 [R1+0x1530], R130 ;  /* 0x0015308201007387 */ /* 0x000fe20000100a00 */
[----:B-1----:R-:W-:Y:S01]  /*33540*/  MOV R219, R5 ;  /* 0x0000000500db7202 */ /* 0x002fe20000000f00 */
[----:B------:R-:W-:Y:S02]  /*33550*/  IMAD.MOV.U32 R208, RZ, RZ, R6 ;  /* 0x000000ffffd07224 */ /* 0x000fe400078e0006 */
[----:B------:R-:W-:Y:S01]  /*33560*/  STL.64 [R1+0x1528], R128 ;  /* 0x0015288001007387 */ /* 0x000fe20000100a00 */
[----:B------:R-:W-:-:S03]  /*33570*/  IMAD.MOV.U32 R209, RZ, RZ, R7 ;  /* 0x000000ffffd17224 */ /* 0x000fc600078e0007 */
[----:B------:R1:W-:Y:S01]  /*33580*/  STL.64 [R1+0x200], R28 ;  /* 0x0002001c01007387 */ /* 0x0003e20000100a00 */
[----:B------:R-:W-:Y:S03]  /*33590*/  HMMA.1688.F32.TF32 R4, R220, R64, R32 ;  /* 0x00000040dc04723c */ /* 0x000fe60000081020 */
[----:B------:R2:W-:Y:S04]  /*335a0*/  STL.64 [R1+0x208], R30 ;  /* 0x0002081e01007387 */ /* 0x0005e80000100a00 */
[----:B------:R3:W-:Y:S01]  /*335b0*/  STL.64 [R1+0x1f0], R24 ;  /* 0x0001f01801007387 */ /* 0x0007e20000100a00 */
[----:B------:R-:W-:-:S03]  /*335c0*/  IMAD.MOV.U32 R32, RZ, RZ, R99 ;  /* 0x000000ffff207224 */ /* 0x000fc600078e0063 */
[----:B------:R2:W-:Y:S01]  /*335d0*/  STL.64 [R1+0x1f8], R26 ;  /* 0x0001f81a01007387 */ /* 0x0005e20000100a00 */
[----:B------:R-:W-:-:S03]  /*335e0*/  MOV R33, R92 ;  /* 0x0000005c00217202 */ /* 0x000fc60000000f00 */
[----:B------:R-:W4:Y:S01]  /*335f0*/  LDL.LU R99, [R1+0x15e8] ;  /* 0x0015e80001637983 */ /* 0x000f220000300800 */
[----:B------:R-:W-:-:S03]  /*33600*/  IMAD.MOV.U32 R34, RZ, RZ, R93 ;  /* 0x000000ffff227224 */ /* 0x000fc600078e005d */
[----:B------:R2:W-:Y:S01]  /*33610*/  STL.64 [R1+0x1e0], R20 ;  /* 0x0001e01401007387 */ /* 0x0005e20000100a00 */
[----:B------:R-:W-:-:S03]  /*33620*/  IMAD.MOV.U32 R35, RZ, RZ, R94 ;  /* 0x000000ffff237224 */ /* 0x000fc600078e005e */
[----:B------:R3:W-:Y:S01]  /*33630*/  STL.64 [R1+0x1e8], R22 ;  /* 0x0001e81601007387 */ /* 0x0007e20000100a00 */
[----:B-1----:R-:W-:-:S03]  /*33640*/  IMAD.MOV.U32 R28, RZ, RZ, R95 ;  /* 0x000000ffff1c7224 */ /* 0x002fc600078e005f */
[----:B------:R-:W4:Y:S01]  /*33650*/  LDL.LU R92, [R1+0x15e4] ;  /* 0x0015e400015c7983 */ /* 0x000f220000300800 */
[----:B------:R-:W-:-:S03]  /*33660*/  MOV R29, R88 ;  /* 0x00000058001d7202 */ /* 0x000fc60000000f00 */
[----:B------:R-:W4:Y:S01]  /*33670*/  LDL.LU R93, [R1+0x15e0] ;  /* 0x0015e000015d7983 */ /* 0x000f220000300800 */
[----:B--2---:R-:W-:-:S03]  /*33680*/  IMAD.MOV.U32 R30, RZ, RZ, R89 ;  /* 0x000000ffff1e7224 */ /* 0x004fc600078e0059 */
[----:B------:R-:W4:Y:S01]  /*33690*/  LDL.LU R94, [R1+0x15dc] ;  /* 0x0015dc00015e7983 */ /* 0x000f220000300800 */
[----:B------:R-:W-:-:S03]  /*336a0*/  IMAD.MOV.U32 R31, RZ, RZ, R90 ;  /* 0x000000ffff1f7224 */ /* 0x000fc600078e005a */
[----:B------:R-:W4:Y:S01]  /*336b0*/  LDL.LU R95, [R1+0x15d8] ;  /* 0x0015d800015f7983 */ /* 0x000f220000300800 */
[----:B---3--:R-:W-:-:S03]  /*336c0*/  IMAD.MOV.U32 R24, RZ, RZ, R91 ;  /* 0x000000ffff187224 */ /* 0x008fc600078e005b */
        /* <DEDUP_REMOVED lines=15> */
[----:B------:R-:W2:Y:S04]  /*337c0*/  LDL.LU R80, [R1+0x15b4] ;  /* 0x0015b40001507983 */ /* 0x000ea80000300800 */
[----:B------:R-:W2:Y:S04]  /*337d0*/  LDL.LU R81, [R1+0x15b0] ;  /* 0x0015b00001517983 */ /* 0x000ea80000300800 */
[----:B------:R-:W2:Y:S04]  /*337e0*/  LDL.LU R82, [R1+0x15ac] ;  /* 0x0015ac0001527983 */ /* 0x000ea80000300800 */
[----:B------:R-:W2:Y:S04]  /*337f0*/  LDL.LU R83, [R1+0x15a8] ;  /* 0x0015a80001537983 */ /* 0x000ea80000300800 */
[----:B------:R-:W2:Y:S04]  /*33800*/  LDL.LU R66, [R1+0x15a4] ;  /* 0x0015a40001427983 */ /* 0x000ea80000300800 */
[----:B------:R-:W2:Y:S04]  /*33810*/  LDL.LU R62, [R1+0x15a0] ;  /* 0x0015a000013e7983 */ /* 0x000ea80000300800 */
[----:B------:R-:W3:Y:S01]  /*33820*/  LDL.LU R54, [R1+0x159c] ;  /* 0x00159c0001367983 */ /* 0x000ee20000300800 */
[----:B------:R-:W-:-:S03]  /*33830*/  IMAD.MOV.U32 R20, RZ, RZ, R55 ;  /* 0x000000ffff147224 */ /* 0x000fc600078e0037 */
[----:B------:R-:W2:Y:S01]  /*33840*/  LDL.LU R244, [R1] ;  /* 0x0000000001f47983 */ /* 0x000ea20000300800 */
[----:B------:R-:W-:-:S03]  /*33850*/  MOV R21, R50 ;  /* 0x0000003200157202 */ /* 0x000fc60000000f00 */
[----:B------:R-:W2:Y:S01]  /*33860*/  LDL.LU R245, [R1+0x4] ;  /* 0x0000040001f57983 */ /* 0x000ea20000300800 */
[----:B------:R-:W-:-:S03]  /*33870*/  IMAD.MOV.U32 R22, RZ, RZ, R51 ;  /* 0x000000ffff167224 */ /* 0x000fc600078e0033 */
[----:B------:R-:W2:Y:S04]  /*33880*/  LDL.LU R246, [R1+0x8] ;  /* 0x0000080001f67983 */ /* 0x000ea80000300800 */
[----:B------:R-:W2:Y:S04]  /*33890*/  LDL.LU R247, [R1+0xc] ;  /* 0x00000c0001f77983 */ /* 0x000ea80000300800 */
[----:B------:R-:W3:Y:S04]  /*338a0*/  LDL.LU R55, [R1+0x1598] ;  /* 0x0015980001377983 */ /* 0x000ee80000300800 */
[----:B------:R-:W2:Y:S04]  /*338b0*/  LDL.LU R50, [R1+0x1594] ;  /* 0x0015940001327983 */ /* 0x000ea80000300800 */
[----:B------:R-:W2:Y:S01]  /*338c0*/  LDL.LU R51, [R1+0x1590] ;  /* 0x0015900001337983 */ /* 0x000ea20000300800 */
[----:B------:R-:W-:-:S03]  /*338d0*/  IMAD.MOV.U32 R23, RZ, RZ, R63 ;  /* 0x000000ffff177224 */ /* 0x000fc600078e003f */
        /* <DEDUP_REMOVED lines=12> */
[C---:B------:R-:W-:Y:S03]  /*339a0*/  HMMA.1688.F32.TF32 R164, R8.reuse, R38, R164 ;  /* 0x0000002608a4723c */ /* 0x040fe600000810a4 */
[----:B------:R-:W4:Y:S05]  /*339b0*/  LDL.LU R107, [R1+0x157c] ;  /* 0x00157c00016b7983 */ /* 0x000f2a0000300800 */
[----:B------:R-:W-:Y:S01]  /*339c0*/  HMMA.1688.F32.TF32 R168, R8, R42, R168 ;  /* 0x0000002a08a8723c */ /* 0x000fe200000810a8 */
[----:B------:R-:W-:-:S07]  /*339d0*/  IMAD.MOV.U32 R240, RZ, RZ, R210 ;  /* 0x000000fffff07224 */ /* 0x000fce00078e00d2 */
[----:B------:R-:W-:Y:S01]  /*339e0*/  HMMA.1688.F32.TF32 R172, R8, R46, R172 ;  /* 0x0000002e08ac723c */ /* 0x000fe200000810ac */
[----:B------:R-:W-:-:S07]  /*339f0*/  MOV R241, R211 ;  /* 0x000000d300f17202 */ /* 0x000fce0000000f00 */
[C---:B---3--:R-:W-:Y:S08]  /*33a00*/  HMMA.1688.F32.TF32 R84, R16.reuse, R54, R84 ;  /* 0x000000361054723c */ /* 0x048ff00000081054 */
[-C--:B--2---:R-:W-:Y:S08]  /*33a10*/  HMMA.1688.F32.TF32 R68, R16, R50.reuse, R80 ;  /* 0x000000321044723c */ /* 0x084ff00000081050 */
[C---:B------:R-:W-:Y:S07]  /*33a20*/  HMMA.1688.F32.TF32 R176, R8.reuse, R50, R176 ;  /* 0x0000003208b0723c */ /* 0x040fee00000810b0 */
[----:B------:R-:W-:Y:S01]  /*33a30*/  STL.64 [R1+0x1540], R86 ;  /* 0x0015405601007387 */ /* 0x000fe20000100a00 */
[C---:B------:R-:W-:Y:S07]  /*33a40*/  HMMA.1688.F32.TF32 R180, R8.reuse, R54, R180 ;  /* 0x0000003608b4723c */ /* 0x040fee00000810b4 */
[----:B------:R2:W-:Y:S01]  /*33a50*/  STL.64 [R1+0x1d0], R68 ;  /* 0x0001d04401007387 */ /* 0x0005e20000100a00 */
[C---:B----4-:R-:W-:Y:S03]  /*33a60*/  HMMA.1688.F32.TF32 R184, R8.reuse, R58, R184 ;  /* 0x0000003a08b8723c */ /* 0x050fe600000810b8 */
[----:B------:R3:W-:Y:S05]  /*33a70*/  STL.64 [R1+0x1d8], R70 ;  /* 0x0001d84601007387 */ /* 0x0007ea0000100a00 */
[C---:B------:R-:W-:Y:S01]  /*33a80*/  HMMA.1688.F32.TF32 R188, R8.reuse, R62, R188 ;  /* 0x0000003e08bc723c */ /* 0x040fe200000810bc */
[----:B------:R4:W-:Y:S07]  /*33a90*/  STL.64 [R1+0x1538], R84 ;  /* 0x0015385401007387 */ /* 0x0009ee0000100a00 */
[----:B------:R-:W-:Y:S08]  /*33aa0*/  HMMA.1688.F32.TF32 R192, R8, R66, R192 ;  /* 0x0000004208c0723c */ /* 0x000ff000000810c0 */
[----:B-1----:R-:W-:Y:S07]  /*33ab0*/  HMMA.1688.F32.TF32 R8, R4, R38, R244 ;  /* 0x000000260408723c */ /* 0x002fee00000810f4 */
[----:B------:R-:W-:Y:S01]  /*33ac0*/  IMAD.MOV.U32 R244, RZ, RZ, R218 ;  /* 0x000000fffff47224 */ /* 0x000fe200078e00da */
[----:B------:R-:W-:Y:S01]  /*33ad0*/  MOV R245, R219 ;  /* 0x000000db00f57202 */ /* 0x000fe20000000f00 */
[----:B------:R-:W2:Y:S01]  /*33ae0*/  LDL.LU R218, [R1+0x1578] ;  /* 0x0015780001da7983 */ /* 0x000ea20000300800 */
[----:B------:R-:W-:-:S02]  /*33af0*/  IMAD.MOV.U32 R246, RZ, RZ, R208 ;  /* 0x000000fffff67224 */ /* 0x000fc400078e00d0 */
[----:B------:R-:W-:Y:S01]  /*33b00*/  IMAD.MOV.U32 R247, RZ, RZ, R209 ;  /* 0x000000fffff77224 */ /* 0x000fe200078e00d1 */
[----:B------:R-:W2:Y:S04]  /*33b10*/  LDL.LU R219, [R1+0x1574] ;  /* 0x0015740001db7983 */ /* 0x000ea80000300800 */
[----:B------:R-:W2:Y:S04]  /*33b20*/  LDL.LU R208, [R1+0x1570] ;  /* 0x0015700001d07983 */ /* 0x000ea80000300800 */
[----:B------:R-:W3:Y:S04]  /*33b30*/  LDL.LU R209, [R1+0x156c] ;  /* 0x00156c0001d17983 */ /* 0x000ee80000300800 */
[----:B------:R-:W4:Y:S04]  /*33b40*/  LDL.LU R210, [R1+0x1568] ;  /* 0x0015680001d27983 */ /* 0x000f280000300800 */
[----:B------:R-:W4:Y:S01]  /*33b50*/  LDL.LU R211, [R1+0x1564] ;  /* 0x0015640001d37983 */ /* 0x000f220000300800 */
[----:B------:R-:W-:Y:S01]  /*33b60*/  HMMA.1688.F32.TF32 R100, R12, R38, R100 ;  /* 0x000000260c64723c */ /* 0x000fe20000081064 */
[----:B------:R-:W-:-:S02]  /*33b70*/  IMAD.MOV.U32 R242, RZ, RZ, R252 ;  /* 0x000000fffff27224 */ /* 0x000fc400078e00fc */
[----:B------:R-:W4:Y:S01]  /*33b80*/  LDL.LU R252, [R1+0x1560] ;  /* 0x0015600001fc7983 */ /* 0x000f220000300800 */
[----:B------:R-:W-:-:S03]  /*33b90*/  IMAD.MOV.U32 R243, RZ, RZ, R2 ;  /* 0x000000fffff37224 */ /* 0x000fc600078e0002 */
[----:B------:R-:W4:Y:S01]  /*33ba0*/  LDL.LU R2, [R1+0x155c] ;  /* 0x00155c0001027983 */ /* 0x000f220000300800 */
        /* <DEDUP_REMOVED lines=8> */
[----:B------:R-:W-:Y:S01]  /*33c30*/  IMAD.MOV.U32 R135, RZ, RZ, R212 ;  /* 0x000000ffff877224 */ /* 0x000fe200078e00d4 */
[----:B------:R-:W-:Y:S01]  /*33c40*/  MOV R133, R214 ;  /* 0x000000d600857202 */ /* 0x000fe20000000f00 */
[----:B------:R-:W-:-:S02]  /*33c50*/  IMAD.MOV.U32 R134, RZ, RZ, R213 ;  /* 0x000000ffff867224 */ /* 0x000fc400078e00d5 */
[----:B------:R-:W-:Y:S02]  /*33c60*/  IMAD.MOV.U32 R132, RZ, RZ, R215 ;  /* 0x000000ffff847224 */ /* 0x000fe400078e00d7 */
[----:B------:R-:W-:Y:S01]  /*33c70*/  IMAD.MOV.U32 R131, RZ, RZ, R200 ;  /* 0x000000ffff837224 */ /* 0x000fe200078e00c8 */
[----:B------:R-:W-:Y:S01]  /*33c80*/  MOV R129, R202 ;  /* 0x000000ca00817202 */ /* 0x000fe20000000f00 */
[----:B------:R-:W-:Y:S02]  /*33c90*/  IMAD.MOV.U32 R130, RZ, RZ, R201 ;  /* 0x000000ffff827224 */ /* 0x000fe400078e00c9 */
[----:B------:R-:W-:Y:S01]  /*33ca0*/  IMAD.MOV.U32 R128, RZ, RZ, R203 ;  /* 0x000000ffff807224 */ /* 0x000fe200078e00cb */
[C---:B------:R-:W-:Y:S08]  /*33cb0*/  HMMA.1688.F32.TF32 R88, R16.reuse, R58, R88 ;  /* 0x0000003a1058723c */ /* 0x040ff00000081058 */
[C---:B------:R-:W-:Y:S08]  /*33cc0*/  HMMA.1688.F32.TF32 R92, R16.reuse, R62, R92 ;  /* 0x0000003e105c723c */ /* 0x040ff0000008105c */
[----:B------:R-:W-:Y:S08]  /*33cd0*/  HMMA.1688.F32.TF32 R96, R16, R66, R96 ;  /* 0x000000421060723c */ /* 0x000ff00000081060 */
[C---:B------:R-:W-:Y:S08]  /*33ce0*/  HMMA.1688.F32.TF32 R16, R4.reuse, R46, R248 ;  /* 0x0000002e0410723c */ /* 0x040ff000000810f8 */
[----:B------:R-:W-:Y:S01]  /*33cf0*/  HMMA.1688.F32.TF32 R20, R4, R50, R20 ;  /* 0x000000320414723c */ /* 0x000fe20000081014 */
[----:B------:R-:W-:-:S07]  /*33d00*/  IMAD.MOV.U32 R251, RZ, RZ, R220 ;  /* 0x000000fffffb7224 */ /* 0x000fce00078e00dc */
[----:B------:R-:W-:Y:S01]  /*33d10*/  HMMA.1688.F32.TF32 R24, R4, R54, R24 ;  /* 0x000000360418723c */ /* 0x000fe20000081018 */
[----:B------:R-:W-:-:S07]  /*33d20*/  IMAD.MOV.U32 R250, RZ, RZ, R221 ;  /* 0x000000fffffa7224 */ /* 0x000fce00078e00dd */
[----:B------:R-:W-:Y:S01]  /*33d30*/  HMMA.1688.F32.TF32 R28, R4, R58, R28 ;  /* 0x0000003a041c723c */ /* 0x000fe2000008101c */
[----:B------:R-:W-:-:S07]  /*33d40*/  MOV R249, R222 ;  /* 0x000000de00f97202 */ /* 0x000fce0000000f00 */
[----:B------:R-:W-:Y:S01]  /*33d50*/  HMMA.1688.F32.TF32 R32, R4, R62, R32 ;  /* 0x0000003e0420723c */ /* 0x000fe20000081020 */
[----:B------:R-:W-:-:S07]  /*33d60*/  IMAD.MOV.U32 R248, RZ, RZ, R223 ;  /* 0x000000fffff87224 */ /* 0x000fce00078e00df */
[----:B------:R-:W-:Y:S01]  /*33d70*/  HMMA.1688.F32.TF32 R4, R4, R66, R156 ;  /* 0x000000420404723c */ /* 0x000fe2000008109c */
[----:B--2---:R-:W-:Y:S02]  /*33d80*/  IMAD.MOV.U32 R155, RZ, RZ, R208 ;  /* 0x000000ffff9b7224 */ /* 0x004fe400078e00d0 */
[----:B------:R-:W2:Y:S01]  /*33d90*/  LDL.LU R208, [R1+0x170] ;  /* 0x0001700001d07983 */ /* 0x000ea20000300800 */
[----:B---3--:R-:W-:-:S03]  /*33da0*/  IMAD.MOV.U32 R154, RZ, RZ, R209 ;  /* 0x000000ffff9a7224 */ /* 0x008fc600078e00d1 */
[----:B------:R-:W2:Y:S01]  /*33db0*/  LDL.LU R209, [R1+0x174] ;  /* 0x0001740001d17983 */ /* 0x000ea20000300800 */
[----:B----4-:R-:W-:-:S03]  /*33dc0*/  MOV R153, R210 ;  /* 0x000000d200997202 */ /* 0x010fc60000000f00 */
[----:B------:R-:W2:Y:S01]  /*33dd0*/  LDL.LU R210, [R1+0x178] ;  /* 0x0001780001d27983 */ /* 0x000ea20000300800 */
[----:B------:R-:W-:-:S03]  /*33de0*/  IMAD.MOV.U32 R152, RZ, RZ, R211 ;  /* 0x000000ffff987224 */ /* 0x000fc600078e00d3 */
        /* <DEDUP_REMOVED lines=44> */
[----:B------:R-:W2:Y:S01]  /*340b0*/  LDS R207, [R0+0x1f200] ;  /* 0x01f2000000cf7984 */ /* 0x000ea20000000800 */
[----:B------:R-:W-:-:S03]  /*340c0*/  IMAD.MOV.U32 R150, RZ, RZ, R2 ;  /* 0x000000ffff967224 */ /* 0x000fc600078e0002 */
[----:B------:R-:W4:Y:S04]  /*340d0*/  LDL.LU R148, [R1+0x160] ;  /* 0x0001600001947983 */ /* 0x000f280000300800 */
[----:B------:R-:W4:Y:S04]  /*340e0*/  LDL.LU R149, [R1+0x164] ;  /* 0x0001640001957983 */ /* 0x000f280000300800 */
[----:B------:R-:W4:Y:S01]  /*340f0*/  LDL.LU R2, [R1+0x1558] ;  /* 0x0015580001027983 */ /* 0x000f220000300800 */
        /* <DEDUP_REMOVED lines=9> */
[----:B------:R-:W2:Y:S01]  /*34190*/  LDL.LU.64 R212, [R1+0x1548] ;  /* 0x0015480001d47983 */ /* 0x000ea20000300a00 */
        /* <DEDUP_REMOVED lines=10> */
[----:B------:R-:W-:Y:S01]  /*34240*/  IMAD.MOV.U32 R138, RZ, RZ, R229 ;  /* 0x000000ffff8a7224 */ /* 0x000fe200078e00e5 */
[----:B------:R-:W-:Y:S01]  /*34250*/  LDS R230, [R3+0x1f280] ;  /* 0x01f2800003e67984 */ /* 0x000fe20000000800 */
[----:B------:R-:W-:-:S03]  /*34260*/  IMAD.MOV.U32 R139, RZ, RZ, R228 ;  /* 0x000000ffff8b7224 */ /* 0x000fc600078e00e4 */
[----:B------:R-:W-:Y:S04]  /*34270*/  LDS R228, [R3+0x1e280] ;  /* 0x01e2800003e47984 */ /* 0x000fe80000000800 */
[----:B------:R-:W-:Y:S04]  /*34280*/  LDS R229, [R0+0x1e280] ;  /* 0x01e2800000e57984 */ /* 0x000fe80000000800 */
[----:B------:R-:W3:Y:S01]  /*34290*/  LDS R231, [R0+0x1f280] ;  /* 0x01f2800000e77984 */ /* 0x000ee20000000800 */
[----:B------:R-:W-:Y:S01]  /*342a0*/  IMAD.MOV.U32 R144, RZ, RZ, R239 ;  /* 0x000000ffff907224 */ /* 0x000fe200078e00ef */
[----:B------:R-:W-:Y:S01]  /*342b0*/  MOV R145, R238 ;  /* 0x000000ee00917202 */ /* 0x000fe20000000f00 */
[----:B------:R-:W-:-:S02]  /*342c0*/  IMAD.MOV.U32 R146, RZ, RZ, R237 ;  /* 0x000000ffff927224 */ /* 0x000fc400078e00ed */
[----:B------:R-:W-:Y:S01]  /*342d0*/  IMAD.MOV.U32 R147, RZ, RZ, R236 ;  /* 0x000000ffff937224 */ /* 0x000fe200078e00ec */
[----:B------:R-:W-:Y:S01]  /*342e0*/  MOV R151, R252 ;  /* 0x000000fc00977202 */ /* 0x000fe20000000f00 */
[----:B------:R-:W-:Y:S04]  /*342f0*/  LDS R238, [R3+0x1f380] ;  /* 0x01f3800003ee7984 */ /* 0x000fe80000000800 */
[----:B------:R-:W-:Y:S04]  /*34300*/  LDS R236, [R3+0x1e380] ;  /* 0x01e3800003ec7984 */ /* 0x000fe80000000800 */
[----:B------:R-:W-:Y:S04]  /*34310*/  LDS R239, [R0+0x1f380] ;  /* 0x01f3800000ef7984 */ /* 0x000fe80000000800 */
[----:B------:R-:W4:Y:S01]  /*34320*/  LDS R237, [R0+0x1e380] ;  /* 0x01e3800000ed7984 */ /* 0x000f220000000800 */
[C---:B-1----:R-:W-:Y:S08]  /*34330*/  HMMA.1688.F32.TF32 R128, R232.reuse, R38, R128 ;  /* 0x00000026e880723c */ /* 0x042ff00000081080 */
[C---:B------:R-:W-:Y:S08]  /*34340*/  HMMA.1688.F32.TF32 R132, R232.reuse, R42, R132 ;  /* 0x0000002ae884723c */ /* 0x040ff00000081084 */
[C---:B------:R-:W-:Y:S08]  /*34350*/  HMMA.1688.F32.TF32 R136, R232.reuse, R46, R136 ;  /* 0x0000002ee888723c */ /* 0x040ff00000081088 */
[C---:B------:R-:W-:Y:S08]  /*34360*/  HMMA.1688.F32.TF32 R140, R232.reuse, R50, R140 ;  /* 0x00000032e88c723c */ /* 0x040ff0000008108c */
[----:B------:R-:W-:Y:S08]  /*34370*/  HMMA.1688.F32.TF32 R144, R232, R54, R144 ;  /* 0x00000036e890723c */ /* 0x000ff00000081090 */
[C---:B---3--:R-:W-:Y:S08]  /*34380*/  HMMA.1688.F32.TF32 R80, R228.reuse, R38, R80 ;  /* 0x00000026e450723c */ /* 0x048ff00000081050 */
[C---:B------:R-:W-:Y:S08]  /*34390*/  HMMA.1688.F32.TF32 R208, R228.reuse, R42, R208 ;  /* 0x0000002ae4d0723c */ /* 0x040ff000000810d0 */
[C---:B------:R-:W-:Y:S08]  /*343a0*/  HMMA.1688.F32.TF32 R148, R228.reuse, R46, R148 ;  /* 0x0000002ee494723c */ /* 0x040ff00000081094 */
[C---:B------:R-:W-:Y:S08]  /*343b0*/  HMMA.1688.F32.TF32 R152, R228.reuse, R54, R152 ;  /* 0x00000036e498723c */ /* 0x040ff00000081098 */
[C---:B------:R-:W-:Y:S08]  /*343c0*/  HMMA.1688.F32.TF32 R216, R228.reuse, R58, R216 ;  /* 0x0000003ae4d8723c */ /* 0x040ff000000810d8 */
[----:B------:R-:W-:Y:S08]  /*343d0*/  HMMA.1688.F32.TF32 R196, R228, R62, R196 ;  /* 0x0000003ee4c4723c */ /* 0x000ff000000810c4 */
[C---:B------:R-:W-:Y:S08]  /*343e0*/  HMMA.1688.F32.TF32 R240, R232.reuse, R58, R240 ;  /* 0x0000003ae8f0723c */ /* 0x040ff000000810f0 */
[C---:B------:R-:W-:Y:S08]  /*343f0*/  HMMA.1688.F32.TF32 R244, R232.reuse, R62, R244 ;  /* 0x0000003ee8f4723c */ /* 0x040ff000000810f4 */
[----:B------:R-:W-:Y:S08]  /*34400*/  HMMA.1688.F32.TF32 R232, R232, R66, R248 ;  /* 0x00000042e8e8723c */ /* 0x000ff000000810f8 */
[C---:B--2---:R-:W-:Y:S08]  /*34410*/  HMMA.1688.F32.TF32 R212, R228.reuse, R50, R212 ;  /* 0x00000032e4d4723c */ /* 0x044ff000000810d4 */
[----:B------:R-:W-:Y:S01]  /*34420*/  HMMA.1688.F32.TF32 R228, R228, R66, R84 ;  /* 0x00000042e4e4723c */ /* 0x000fe20000081054 */
[----:B------:R1:W5:Y:S04]  /*34430*/  LDL.LU.64 R86, [R1+0x1540] ;  /* 0x0015400001567983 */ /* 0x0003680000300a00 */
[----:B------:R1:W5:Y:S04]  /*34440*/  LDL.LU.64 R84, [R1+0x1538] ;  /* 0x0015380001547983 */ /* 0x0003680000300a00 */
[----:B------:R-:W-:Y:S04]  /*34450*/  STL.64 [R1+0x90], R128 ;  /* 0x0000908001007387 */ /* 0x000fe80000100a00 */
[----:B------:R2:W-:Y:S04]  /*34460*/  STL.64 [R1+0x98], R130 ;  /* 0x0000988201007387 */ /* 0x0005e80000100a00 */
[----:B--2---:R-:W2:Y:S04]  /*34470*/  LDL.LU.64 R130, [R1+0x1530] ;  /* 0x0015300001827983 */ /* 0x004ea80000300a00 */
[----:B------:R-:W2:Y:S04]  /*34480*/  LDL.LU.64 R128, [R1+0x1528] ;  /* 0x0015280001807983 */ /* 0x000ea80000300a00 */
[----:B------:R-:W3:Y:S04]  /*34490*/  LDL.LU R40, [R1+0x3a8] ;  /* 0x0003a80001287983 */ /* 0x000ee80000300800 */
        /* <DEDUP_REMOVED lines=22> */
[----:B-1----:R-:W4:Y:S04]  /*34600*/  LDL.LU.64 R246, [R1+0x14d0] ;  /* 0x0014d00001f67983 */ /* 0x002f280000300a00 */
[----:B------:R-:W4:Y:S04]  /*34610*/  LDL.LU.64 R244, [R1+0x14c8] ;  /* 0x0014c80001f47983 */ /* 0x000f280000300a00 */
[----:B------:R-:W2:Y:S04]  /*34620*/  LDL.LU.64 R250, [R1+0x14c0] ;  /* 0x0014c00001fa7983 */ /* 0x000ea80000300a00 */
[----:B------:R-:W2:Y:S04]  /*34630*/  LDL.LU.64 R248, [R1+0x14b8] ;  /* 0x0014b80001f87983 */ /* 0x000ea80000300a00 */
[----:B------:R-:W-:Y:S04]  /*34640*/  STL.64 [R1+0xc0], R232 ;  /* 0x0000c0e801007387 */ /* 0x000fe80000100a00 */
[----:B------:R4:W-:Y:S01]  /*34650*/  STL.64 [R1+0xc8], R234 ;  /* 0x0000c8ea01007387 */ /* 0x0009e20000100a00 */
[----:B------:R-:W-:-:S02]  /*34660*/  IMAD.MOV.U32 R252, RZ, RZ, 0x7f ;  /* 0x0000007ffffc7424 */ /* 0x000fc400078e00ff */
[----:B------:R-:W-:Y:S01]  /*34670*/  IMAD.MOV.U32 R0, RZ, RZ, c[0x0][0x180] ;  /* 0x00006000ff007624 */ /* 0x000fe200078e00ff */
[----:B------:R-:W-:Y:S01]  /*34680*/  UIADD3 UR5, UR5, 0x1, URZ ;  /* 0x0000000105057890 */ /* 0x000fe2000fffe03f */
[----:B------:R-:W-:Y:S01]  /*34690*/  BAR.SYNC.DEFER_BLOCKING 0x0 ;  /* 0x0000000000007b1d */ /* 0x000fe20000010000 */
[C---:B----4-:R-:W-:Y:S08]  /*346a0*/  HMMA.1688.F32.TF32 R232, R236.reuse, R42, R244 ;  /* 0x0000002aece8723c */ /* 0x050ff000000810f4 */
[C---:B--2---:R-:W-:Y:S08]  /*346b0*/  HMMA.1688.F32.TF32 R248, R236.reuse, R38, R248 ;  /* 0x00000026ecf8723c */ /* 0x044ff000000810f8 */
[C---:B------:R-:W-:Y:S08]  /*346c0*/  HMMA.1688.F32.TF32 R36, R236.reuse, R46, R240 ;  /* 0x0000002eec24723c */ /* 0x040ff000000810f0 */
[C---:B------:R-:W-:Y:S07]  /*346d0*/  HMMA.1688.F32.TF32 R44, R236.reuse, R50, R144 ;  /* 0x00000032ec2c723c */ /* 0x040fee0000081090 */
[----:B------:R-:W-:Y:S04]  /*346e0*/  STL.64 [R1+0xa0], R248 ;  /* 0x0000a0f801007387 */ /* 0x000fe80000100a00 */
[----:B------:R-:W-:Y:S04]  /*346f0*/  STL.64 [R1+0xa8], R250 ;  /* 0x0000a8fa01007387 */ /* 0x000fe80000100a00 */
[----:B------:R-:W-:Y:S04]  /*34700*/  STL.64 [R1+0x70], R232 ;  /* 0x000070e801007387 */ /* 0x000fe80000100a00 */
[----:B------:R-:W-:Y:S04]  /*34710*/  STL.64 [R1+0x78], R234 ;  /* 0x000078ea01007387 */ /* 0x000fe80000100a00 */
[----:B------:R1:W-:Y:S04]  /*34720*/  STL.64 [R1+0x60], R36 ;  /* 0x0000602401007387 */ /* 0x0003e80000100a00 */
[----:B------:R-:W-:Y:S04]  /*34730*/  STL.64 [R1+0x68], R38 ;  /* 0x0000682601007387 */ /* 0x000fe80000100a00 */
[----:B-1----:R-:W2:Y:S04]  /*34740*/  LDL.LU R37, [R1+0xf98] ;  /* 0x000f980001257983 */ /* 0x002ea80000300800 */
[----:B------:R-:W-:Y:S04]  /*34750*/  STL.64 [R1+0x40], R44 ;  /* 0x0000402c01007387 */ /* 0x000fe80000100a00 */
[----:B------:R1:W-:Y:S04]  /*34760*/  STL.64 [R1+0x48], R46 ;  /* 0x0000482e01007387 */ /* 0x0003e80000100a00 */
[----:B------:R-:W4:Y:S01]  /*34770*/  LDL.LU R36, [R1+0xf9c] ;  /* 0x000f9c0001247983 */ /* 0x000f220000300800 */
[C---:B------:R-:W-:Y:S08]  /*34780*/  HMMA.1688.F32.TF32 R48, R236.reuse, R54, R140 ;  /* 0x00000036ec30723c */ /* 0x040ff0000008108c */
[----:B-1----:R-:W-:Y:S01]  /*34790*/  HMMA.1688.F32.TF32 R44, R236, R58, R136 ;  /* 0x0000003aec2c723c */ /* 0x002fe20000081088 */
[----:B------:R-:W-:Y:S11]  /*347a0*/  IADD3 R252, R252, c[0x0][0x180], RZ ;  /* 0x00006000fcfc7a10 */ /* 0x000ff60007ffe0ff */
[----:B------:R-:W-:Y:S03]  /*347b0*/  @!UPT UIADD3 URZ, URZ, URZ, URZ ;  /* 0x0000003f3f3ff290 */ /* 0x000fe6000fffe03f */
[----:B------:R-:W-:Y:S04]  /*347c0*/  STL.64 [R1+0x20], R48 ;  /* 0x0000203001007387 */ /* 0x000fe80000100a00 */
[----:B------:R1:W-:Y:S04]  /*347d0*/  STL.64 [R1+0x28], R50 ;  /* 0x0000283201007387 */ /* 0x0003e80000100a00 */
[----:B------:R1:W-:Y:S04]  /*347e0*/  STL.64 [R1], R44 ;  /* 0x0000002c01007387 */ /* 0x0003e80000100a00 */
[----:B------:R3:W-:Y:S04]  /*347f0*/  STL.64 [R1+0x8], R46 ;  /* 0x0000082e01007387 */ /* 0x0007e80000100a00 */
[----:B------:R-:W2:Y:S04]  /*34800*/  LDL.LU R52, [R1+0xfa0] ;  /* 0x000fa00001347983 */ /* 0x000ea80000300800 */
[----:B-1----:R-:W2:Y:S04]  /*34810*/  LDL.LU R51, [R1+0xfa4] ;  /* 0x000fa40001337983 */ /* 0x002ea80000300800 */
[----:B------:R-:W2:Y:S04]  /*34820*/  LDL.LU R44, [R1+0xf5c] ;  /* 0x000f5c00012c7983 */ /* 0x000ea80000300800 */
[----:B------:R-:W2:Y:S01]  /*34830*/  LDL.LU R39, [R1+0xf60] ;  /* 0x000f600001277983 */ /* 0x000ea20000300800 */
[----:B------:R-:W-:Y:S01]  /*34840*/  SHF.R.S32.HI R3, RZ, 0x1f, R252 ;  /* 0x0000001fff037819 */ /* 0x000fe200000114fc */
[----:B------:R-:W-:Y:S01]  /*34850*/  IMAD.MOV.U32 R38, RZ, RZ, c[0x0][0x188] ;  /* 0x00006200ff267624 */ /* 0x000fe200078e00ff */
[----:B------:R-:W-:Y:S01]  /*34860*/  IADD3 R0, R0, -0x100, RZ ;  /* 0xffffff0000007810 */ /* 0x000fe20007ffe0ff */
[----:B---3--:R-:W3:Y:S01]  /*34870*/  LDL.LU R47, [R1+0xf64] ;  /* 0x000f6400012f7983 */ /* 0x008ee20000300800 */
[----:B------:R-:W-:-:S03]  /*34880*/  LEA.HI R3, R3, R252, RZ, 0x7 ;  /* 0x000000fc03037211 */ /* 0x000fc600078f38ff */
[----:B------:R-:W3:Y:S01]  /*34890*/  LDL.LU R43, [R1+0xf68] ;  /* 0x000f6800012b7983 */ /* 0x000ee20000300800 */
[----:B------:R-:W-:Y:S01]  /*348a0*/  SHF.R.S32.HI R3, RZ, 0x7, R3 ;  /* 0x00000007ff037819 */ /* 0x000fe20000011403 */
[----:B------:R-:W-:Y:S01]  /*348b0*/  IMAD R0, R40, -0x80, R0 ;  /* 0xffffff8028007824 */ /* 0x000fe200078e0200 */
[----:B------:R-:W-:Y:S01]  /*348c0*/  SHF.L.U32 R38, R38, 0x7, RZ ;  /* 0x0000000726267819 */ /* 0x000fe200000006ff */
[----:B------:R-:W3:Y:S04]  /*348d0*/  LDL.LU R49, [R1+0xf1c] ;  /* 0x000f1c0001317983 */ /* 0x000ee80000300800 */
[----:B------:R-:W3:Y:S01]  /*348e0*/  LDL.LU R41, [R1+0xf20] ;  /* 0x000f200001297983 */ /* 0x000ee20000300800 */
[----:B------:R-:W-:Y:S01]  /*348f0*/  IADD3 R3, R3, -0x2, RZ ;  /* 0xfffffffe03037810 */ /* 0x000fe20007ffe0ff */
[----:B------:R-:W-:Y:S01]  /*34900*/  IMAD.SHL.U32 R38, R38, 0x4, RZ ;  /* 0x0000000426267824 */ /* 0x000fe200078e00ff */
[----:B------:R-:W-:-:S02]  /*34910*/  ISETP.GT.AND P1, PT, R0, RZ, PT ;  /* 0x000000ff0000720c */ /* 0x000fc40003f24270 */
[----:B------:R-:W-:Y:S02]  /*34920*/  ISETP.GE.AND P0, PT, R40, R3, PT ;  /* 0x000000032800720c */ /* 0x000fe40003f06270 */
[----:B------:R-:W-:Y:S02]  /*34930*/  SEL R3, RZ, 0x4, !P1 ;  /* 0x00000004ff037807 */ /* 0x000fe40004800000 */
[----:B----4-:R-:W-:-:S04]  /*34940*/  IADD3 R36, P1, R36, R38, RZ ;  /* 0x0000002624247210 */ /* 0x010fc80007f3e0ff */
[----:B--2---:R-:W-:Y:S01]  /*34950*/  IADD3.X R37, R37, R2, RZ, P1, !PT ;  /* 0x0000000225257210 */ /* 0x004fe20000ffe4ff */
[----:B------:R1:W-:Y:S04]  /*34960*/  STL [R1+0xf9c], R36 ;  /* 0x000f9c2401007387 */ /* 0x0003e80000100800 */
[----:B------:R2:W-:Y:S04]  /*34970*/  STL [R1+0xf98], R37 ;  /* 0x000f982501007387 */ /* 0x0005e80000100800 */
[----:B------:R-:W4:Y:S04]  /*34980*/  LDL.LU R48, [R1+0xf24] ;  /* 0x000f240001307983 */ /* 0x000f280000300800 */
[----:B------:R-:W4:Y:S04]  /*34990*/  LDL.LU R46, [R1+0xf28] ;  /* 0x000f2800012e7983 */ /* 0x000f280000300800 */
[----:B------:R-:W4:Y:S04]  /*349a0*/  LDL.LU R45, [R1+0xedc] ;  /* 0x000edc00012d7983 */ /* 0x000f280000300800 */
[----:B------:R-:W4:Y:S04]  /*349b0*/  LDL.LU R42, [R1+0xee0] ;  /* 0x000ee000012a7983 */ /* 0x000f280000300800 */
[----:B------:R-:W1:Y:S01]  /*349c0*/  S2R R252, SR_TID.X ;  /* 0x0000000000fc7919 */ /* 0x000e620000002100 */
[----:B------:R-:W-:Y:S01]  /*349d0*/  UISETP.GT.AND UP0, UPT, UR5, 0x1, UPT ;  /* 0x000000010500788c */ /* 0x000fe2000bf04270 */
[----:B------:R-:W-:-:S03]  /*349e0*/  SEL R3, R3, RZ, !P0 ;  /* 0x000000ff03037207 */ /* 0x000fc60004000000 */
[----:B------:R-:W-:Y:S01]  /*349f0*/  USEL UR5, UR5, URZ, !UP0 ;  /* 0x0000003f05057287 */ /* 0x000fe2000c000000 */
[----:B------:R-:W-:-:S05]  /*34a00*/  ISETP.NE.U32.AND P2, PT, R3, RZ, PT ;  /* 0x000000ff0300720c */ /* 0x000fca0003f45070 */
[----:B------:R-:W-:Y:S01]  /*34a10*/  IMAD.U32 R3, RZ, RZ, UR5 ;  /* 0x00000005ff037e24 */ /* 0x000fe2000f8e00ff */
[----:B------:R-:W-:Y:S02]  /*34a20*/  ISETP.GT.AND P1, PT, R0, 0x4, PT ;  /* 0x000000040000780c */ /* 0x000fe40003f24270 */
[----:B-1----:R-:W-:-:S05]  /*34a30*/  LOP3.LUT R252, R252, 0x7f, RZ, 0xc0, !PT ;  /* 0x0000007ffcfc7812 */ /* 0x002fca00078ec0ff */
[----:B------:R-:W-:-:S04]  /*34a40*/  IMAD.SHL.U32 R50, R252, 0x4, RZ ;  /* 0x00000004fc327824 */ /* 0x000fc800078e00ff */
[----:B------:R-:W-:Y:S01]  /*34a50*/  IMAD R3, R3, 0x20000, R50 ;  /* 0x0002000003037824 */ /* 0x000fe200078e0232 */
[----:B------:R-:W-:-:S04]  /*34a60*/  IADD3 R51, P3, R51, R38, RZ ;  /* 0x0000002633337210 */ /* 0x000fc80007f7e0ff */
[----:B------:R-:W-:Y:S01]  /*34a70*/  @!PT LDS RZ, [RZ] ;  /* 0x00000000fffff984 */ /* 0x000fe20000000800 */
[----:B------:R-:W-:Y:S01]  /*34a80*/  @!PT LDS RZ, [RZ] ;  /* 0x00000000fffff984 */ /* 0x000fe20000000800 */
[----:B------:R-:W-:Y:S01]  /*34a90*/  @!PT LDS RZ, [RZ] ;  /* 0x00000000fffff984 */ /* 0x000fe20000000800 */
[----:B------:R1:W-:Y:S01]  /*34aa0*/  LDGSTS.E [R3], [R36.64], P2 ;  /* 0x0000000024037fae */ /* 0x0003e20009121848 */
[----:B------:R-:W-:Y:S01]  /*34ab0*/  IMAD.X R52, R52, 0x1, R2, P3 ;  /* 0x0000000134347824 */ /* 0x000fe200018e0602 */
[----:B------:R-:W-:Y:S02]  /*34ac0*/  IADD3 R39, P4, R39, R38, RZ ;  /* 0x0000002627277210 */ /* 0x000fe40007f9e0ff */
[----:B-1----:R-:W-:-:S04]  /*34ad0*/  SEL R36, RZ, 0x4, !P1 ;  /* 0x00000004ff247807 */ /* 0x002fc80004800000 */
[----:B------:R-:W-:Y:S01]  /*34ae0*/  SEL R36, R36, RZ, !P0 ;  /* 0x000000ff24247207 */ /* 0x000fe20004000000 */
[----:B--2---:R-:W-:-:S03]  /*34af0*/  IMAD.MOV.U32 R37, RZ, RZ, R52 ;  /* 0x000000ffff257224 */ /* 0x004fc600078e0034 */
[----:B------:R-:W-:Y:S02]  /*34b00*/  ISETP.NE.U32.AND P1, PT, R36, RZ, PT ;  /* 0x000000ff2400720c */ /* 0x000fe40003f25070 */
[----:B------:R-:W-:Y:S01]  /*34b10*/  MOV R36, R51 ;  /* 0x0000003300247202 */ /* 0x000fe20000000f00 */
[----:B------:R-:W-:-:S04]  /*34b20*/  IMAD.X R44, R44, 0x1, R2, P4 ;  /* 0x000000012c2c7824 */ /* 0x000fc800020e0602 */
[----:B------:R1:W-:Y:S01]  /*34b30*/  LDGSTS.E [R3+0x200], [R36.64], P2 ;  /* 0x0020000024037fae */ /* 0x0003e20009121848 */
[----:B------:R-:W-:Y:S02]  /*34b40*/  ISETP.GT.AND P2, PT, R0, 0x8, PT ;  /* 0x000000080000780c */ /* 0x000fe40003f44270 */
[-C--:B---3--:R-:W-:Y:S01]  /*34b50*/  IADD3 R43, P3, R43, R38.reuse, RZ ;  /* 0x000000262b2b7210 */ /* 0x088fe20007f7e0ff */
[----:B------:R-:W-:Y:S01]  /*34b60*/  STL [R1+0xfa4], R51 ;  /* 0x000fa43301007387 */ /* 0x000fe20000100800 */
[----:B------:R-:W-:Y:S01]  /*34b70*/  IADD3 R41, P4, R41, R38, RZ ;  /* 0x0000002629297210 */ /* 0x000fe20007f9e0ff */
[----:B-1----:R-:W-:Y:S02]  /*34b80*/  IMAD.MOV.U32 R36, RZ, RZ, R39 ;  /* 0x000000ffff247224 */ /* 0x002fe400078e0027 */
[----:B------:R-:W-:Y:S01]  /*34b90*/  IMAD.MOV.U32 R37, RZ, RZ, R44 ;  /* 0x000000ffff257224 */ /* 0x000fe200078e002c */
[----:B------:R-:W-:Y:S01]  /*34ba0*/  STL [R1+0xfa0], R52 ;  /* 0x000fa03401007387 */ /* 0x000fe20000100800 */
[----:B------:R-:W-:-:S03]  /*34bb0*/  IADD3.X R47, R47, R2, RZ, P3, !PT ;  /* 0x000000022f2f7210 */ /* 0x000fc60001ffe4ff */
[----:B------:R1:W-:Y:S01]  /*34bc0*/  LDGSTS.E [R3+0x1000], [R36.64], P1 ;  /* 0x0100000024037fae */ /* 0x0003e20008921848 */
[----:B------:R-:W-:-:S03]  /*34bd0*/  IMAD.X R49, R49, 0x1, R2, P4 ;  /* 0x0000000131317824 */ /* 0x000fc600020e0602 */
[----:B------:R-:W-:Y:S04]  /*34be0*/  STL [R1+0xf60], R39 ;  /* 0x000f602701007387 */ /* 0x000fe80000100800 */
[----:B------:R2:W-:Y:S01]  /*34bf0*/  STL [R1+0xf5c], R44 ;  /* 0x000f5c2c01007387 */ /* 0x0005e20000100800 */
[----:B-1----:R-:W-:Y:S01]  /*34c00*/  SEL R36, RZ, 0x4, !P2 ;  /* 0x00000004ff247807 */ /* 0x002fe20005000000 */
[----:B------:R-:W-:-:S03]  /*34c10*/  IMAD.MOV.U32 R37, RZ, RZ, R47 ;  /* 0x000000ffff257224 */ /* 0x000fc600078e002f */
[----:B------:R-:W-:Y:S01]  /*34c20*/  SEL R36, R36, RZ, !P0 ;  /* 0x000000ff24247207 */ /* 0x000fe20004000000 */
[----:B--2---:R-:W2:Y:S04]  /*34c30*/  LDL.LU R44, [R1+0xee8] ;  /* 0x000ee800012c7983 */ /* 0x004ea80000300800 */
[----:B------:R-:W2:Y:S01]  /*34c40*/  LDL.LU R39, [R1+0xea0] ;  /* 0x000ea00001277983 */ /* 0x000ea20000300800 */
[----:B------:R-:W-:-:S03]  /*34c50*/  ISETP.NE.U32.AND P2, PT, R36, RZ, PT ;  /* 0x000000ff2400720c */ /* 0x000fc60003f45070 */
[----:B------:R-:W-:Y:S01]  /*34c60*/  STL [R1+0xf68], R43 ;  /* 0x000f682b01007387 */ /* 0x000fe20000100800 */
[----:B------:R-:W-:-:S03]  /*34c70*/  IMAD.MOV.U32 R36, RZ, RZ, R43 ;  /* 0x000000ffff247224 */ /* 0x000fc600078e002b */
[----:B------:R1:W-:Y:S04]  /*34c80*/  STL [R1+0xf64], R47 ;  /* 0x000f642f01007387 */ /* 0x0003e80000100800 */
[----:B------:R1:W-:Y:S04]  /*34c90*/  STL [R1+0xf20], R41 ;  /* 0x000f202901007387 */ /* 0x0003e80000100800 */
[----:B------:R1:W-:Y:S04]  /*34ca0*/  LDGSTS.E [R3+0x1200], [R36.64], P1 ;  /* 0x0120000024037fae */ /* 0x0003e80008921848 */
[----:B-1----:R-:W2:Y:S04]  /*34cb0*/  LDL.LU R47, [R1+0xee4] ;  /* 0x000ee400012f7983 */ /* 0x002ea80000300800 */
[----:B------:R-:W-:Y:S04]  /*34cc0*/  STL [R1+0xf1c], R49 ;  /* 0x000f1c3101007387 */ /* 0x000fe80000100800 */
[----:B------:R-:W2:Y:S01]  /*34cd0*/  LDL.LU R43, [R1+0xe9c] ;  /* 0x000e9c00012b7983 */ /* 0x000ea20000300800 */
[----:B------:R-:W-:Y:S01]  /*34ce0*/  MOV R36, R41 ;  /* 0x0000002900247202 */ /* 0x000fe20000000f00 */
[----:B------:R-:W-:Y:S01]  /*34cf0*/  IMAD.MOV.U32 R37, RZ, RZ, R49 ;  /* 0x000000ffff257224 */ /* 0x000fe200078e0031 */
[----:B------:R-:W-:Y:S01]  /*34d00*/  ISETP.GT.AND P1, PT, R0, 0xc, PT ;  /* 0x0000000c0000780c */ /* 0x000fe20003f24270 */
[----:B------:R-:W2:Y:S04]  /*34d10*/  LDL.LU R51, [R1+0xea8] ;  /* 0x000ea80001337983 */ /* 0x000ea80000300800 */
[----:B------:R1:W-:Y:S04]  /*34d20*/  LDGSTS.E [R3+0x2000], [R36.64], P2 ;  /* 0x0200000024037fae */ /* 0x0003e80009121848 */
[----:B------:R-:W2:Y:S01]  /*34d30*/  LDL.LU R41, [R1+0xe50] ;  /* 0x000e500001297983 */ /* 0x000ea20000300800 */
[----:B-1----:R-:W-:-:S04]  /*34d40*/  SEL R36, RZ, 0x4, !P1 ;  /* 0x00000004ff247807 */ /* 0x002fc80004800000 */
[----:B------:R-:W-:-:S04]  /*34d50*/  SEL R36, R36, RZ, !P0 ;  /* 0x000000ff24247207 */ /* 0x000fc80004000000 */
[----:B------:R-:W-:Y:S02]  /*34d60*/  ISETP.NE.U32.AND P1, PT, R36, RZ, PT ;  /* 0x000000ff2400720c */ /* 0x000fe40003f25070 */
[----:B----4-:R-:W-:-:S05]  /*34d70*/  IADD3 R46, P3, R46, R38, RZ ;  /* 0x000000262e2e7210 */ /* 0x010fca0007f7e0ff */
[--C-:B------:R-:W-:Y:S01]  /*34d80*/  IMAD.X R48, R48, 0x1, R2.reuse, P3 ;  /* 0x0000000130307824 */ /* 0x100fe200018e0602 */
[----:B------:R-:W-:Y:S01]  /*34d90*/  IADD3 R42, P4, R42, R38, RZ ;  /* 0x000000262a2a7210 */ /* 0x000fe20007f9e0ff */
[----:B------:R1:W-:Y:S04]  /*34da0*/  STL [R1+0xf28], R46 ;  /* 0x000f282e01007387 */ /* 0x0003e80000100800 */
[----:B------:R4:W-:Y:S01]  /*34db0*/  STL [R1+0xf24], R48 ;  /* 0x000f243001007387 */ /* 0x0009e20000100800 */
[----:B------:R-:W-:-:S03]  /*34dc0*/  IMAD.X R45, R45, 0x1, R2, P4 ;  /* 0x000000012d2d7824 */ /* 0x000fc600020e0602 */
[----:B------:R-:W-:Y:S04]  /*34dd0*/  STL [R1+0xee0], R42 ;  /* 0x000ee02a01007387 */ /* 0x000fe80000100800 */
[----:B------:R-:W3:Y:S01]  /*34de0*/  LDL.LU R52, [R1+0xea4] ;  /* 0x000ea40001347983 */ /* 0x000ee20000300800 */
[----:B------:R-:W-:Y:S01]  /*34df0*/  MOV R36, R46 ;  /* 0x0000002e00247202 */ /* 0x000fe20000000f00 */
[----:B------:R-:W-:Y:S02]  /*34e00*/  IMAD.MOV.U32 R37, RZ, RZ, R48 ;  /* 0x000000ffff257224 */ /* 0x000fe400078e0030 */
[----:B------:R4:W-:Y:S04]  /*34e10*/  STL [R1+0xedc], R45 ;  /* 0x000edc2d01007387 */ /* 0x0009e80000100800 */
[----:B-1----:R-:W3:Y:S04]  /*34e20*/  LDL.LU R46, [R1+0xe4c] ;  /* 0x000e4c00012e7983 */ /* 0x002ee80000300800 */
[----:B------:R1:W-:Y:S04]  /*34e30*/  LDGSTS.E [R3+0x2200], [R36.64], P2 ;  /* 0x0220000024037fae */ /* 0x0003e80009121848 */
[----:B----4-:R-:W4:Y:S01]  /*34e40*/  LDL.LU R48, [R1+0xe54] ;  /* 0x000e540001307983 */ /* 0x010f220000300800 */
[----:B-1----:R-:W-:-:S03]  /*34e50*/  IMAD.MOV.U32 R37, RZ, RZ, R45 ;  /* 0x000000ffff257224 */ /* 0x002fc600078e002d */
[----:B------:R-:W4:Y:S01]  /*34e60*/  LDL.LU R45, [R1+0xe58] ;  /* 0x000e5800012d7983 */ /* 0x000f220000300800 */
[----:B------:R-:W-:-:S03]  /*34e70*/  IMAD.MOV.U32 R36, RZ, RZ, R42 ;  /* 0x000000ffff247224 */ /* 0x000fc600078e002a */
[----:B------:R-:W4:Y:S04]  /*34e80*/  LDL.LU R49, [R1+0xe0c] ;  /* 0x000e0c0001317983 */ /* 0x000f280000300800 */
[----:B------:R-:W4:Y:S01]  /*34e90*/  LDL.LU R42, [R1+0xe10] ;  /* 0x000e1000012a7983 */ /* 0x000f220000300800 */
[----:B------:R-:W-:-:S03]  /*34ea0*/  ISETP.GT.AND P2, PT, R0, 0x10, PT ;  /* 0x000000100000780c */ /* 0x000fc60003f44270 */
[----:B------:R1:W-:Y:S02]  /*34eb0*/  LDGSTS.E [R3+0x3000], [R36.64], P1 ;  /* 0x0300000024037fae */ /* 0x0003e40008921848 */
[----:B-1----:R-:W-:-:S04]  /*34ec0*/  SEL R36, RZ, 0x4, !P2 ;  /* 0x00000004ff247807 */ /* 0x002fc80005000000 */
[----:B------:R-:W-:-:S04]  /*34ed0*/  SEL R36, R36, RZ, !P0 ;  /* 0x000000ff24247207 */ /* 0x000fc80004000000 */
[----:B------:R-:W-:Y:S02]  /*34ee0*/  ISETP.NE.U32.AND P2, PT, R36, RZ, PT ;  /* 0x000000ff2400720c */ /* 0x000fe40003f45070 */
[-C--:B--2---:R-:W-:Y:S02]  /*34ef0*/  IADD3 R44, P3, R44, R38.reuse, RZ ;  /* 0x000000262c2c7210 */ /* 0x084fe40007f7e0ff */
[----:B------:R-:W-:-:S03]  /*34f00*/  IADD3 R39, P4, R39, R38, RZ ;  /* 0x0000002627277210 */ /* 0x000fc60007f9e0ff */
[----:B------:R-:W-:Y:S01]  /*34f10*/  STL [R1+0xee8], R44 ;  /* 0x000ee82c01007387 */ /* 0x000fe20000100800 */
[----:B------:R-:W-:Y:S01]  /*34f20*/  IMAD.MOV.U32 R36, RZ, RZ, R44 ;  /* 0x000000ffff247224 */ /* 0x000fe200078e002c */
[----:B------:R-:W-:-:S05]  /*34f30*/  IADD3.X R47, R47, R2, RZ, P3, !PT ;  /* 0x000000022f2f7210 */ /* 0x000fca0001ffe4ff */
[----:B------:R1:W-:Y:S01]  /*34f40*/  STL [R1+0xee4], R47 ;  /* 0x000ee42f01007387 */ /* 0x0003e20000100800 */
[----:B------:R-:W-:-:S03]  /*34f50*/  IMAD.X R43, R43, 0x1, R2, P4 ;  /* 0x000000012b2b7824 */ /* 0x000fc600020e0602 */
[----:B------:R-:W-:Y:S01]  /*34f60*/  STL [R1+0xea0], R39 ;  /* 0x000ea02701007387 */ /* 0x000fe20000100800 */
[----:B------:R-:W-:-:S03]  /*34f70*/  IMAD.MOV.U32 R37, RZ, RZ, R47 ;  /* 0x000000ffff257224 */ /* 0x000fc600078e002f */
[----:B------:R2:W-:Y:S04]  /*34f80*/  STL [R1+0xe9c], R43 ;  /* 0x000e9c2b01007387 */ /* 0x0005e80000100800 */
[----:B-1----:R-:W4:Y:S04]  /*34f90*/  LDL.LU R47, [R1+0xe14] ;  /* 0x000e1400012f7983 */ /* 0x002f280000300800 */
[----:B------:R-:W4:Y:S04]  /*34fa0*/  LDL.LU R44, [R1+0xe18] ;  /* 0x000e1800012c7983 */ /* 0x000f280000300800 */
[----:B------:R1:W-:Y:S01]  /*34fb0*/  LDGSTS.E [R3+0x3200], [R36.64], P1 ;  /* 0x0320000024037fae */ /* 0x0003e20008921848 */
[----:B------:R-:W-:-:S02]  /*34fc0*/  ISETP.GT.AND P1, PT, R0, 0x14, PT ;  /* 0x000000140000780c */ /* 0x000fc40003f24270 */
[-C--:B------:R-:W-:Y:S02]  /*34fd0*/  IADD3 R51, P3, R51, R38.reuse, RZ ;  /* 0x0000002633337210 */ /* 0x080fe40007f7e0ff */
[----:B-1----:R-:W-:Y:S01]  /*34fe0*/  MOV R36, R39 ;  /* 0x0000002700247202 */ /* 0x002fe20000000f00 */
[----:B------:R-:W-:Y:S02]  /*34ff0*/  IMAD.MOV.U32 R37, RZ, RZ, R43 ;  /* 0x000000ffff257224 */ /* 0x000fe400078e002b */
[----:B--2---:R-:W2:Y:S04]  /*35000*/  LDL.LU R43, [R1+0xdcc] ;  /* 0x000dcc00012b7983 */ /* 0x004ea80000300800 */
[----:B------:R-:W2:Y:S04]  /*35010*/  LDL.LU R39, [R1+0xdd0] ;  /* 0x000dd00001277983 */ /* 0x000ea80000300800 */
[----:B------:R1:W-:Y:S01]  /*35020*/  LDGSTS.E [R3+0x4000], [R36.64], P2 ;  /* 0x0400000024037fae */ /* 0x0003e20009121848 */
[----:B------:R-:W-:-:S02]  /*35030*/  IADD3 R41, P4, R41, R38, RZ ;  /* 0x0000002629297210 */ /* 0x000fc40007f9e0ff */
[----:B-1----:R-:W-:-:S04]  /*35040*/  SEL R36, RZ, 0x4, !P1 ;  /* 0x00000004ff247807 */ /* 0x002fc80004800000 */
[----:B------:R-:W-:-:S04]  /*35050*/  SEL R36, R36, RZ, !P0 ;  /* 0x000000ff24247207 */ /* 0x000fc80004000000 */
[----:B------:R-:W-:Y:S02]  /*35060*/  ISETP.NE.U32.AND P1, PT, R36, RZ, PT ;  /* 0x000000ff2400720c */ /* 0x000fe40003f25070 */
[----:B------:R-:W-:Y:S01]  /*35070*/  MOV R36, R51 ;  /* 0x0000003300247202 */ /* 0x000fe20000000f00 */
[----:B------:R-:W-:Y:S01]  /*35080*/  STL [R1+0xea8], R51 ;  /* 0x000ea83301007387 */ /* 0x000fe20000100800 */
[----:B---3--:R-:W-:-:S04]  /*35090*/  IMAD.X R52, R52, 0x1, R2, P3 ;  /* 0x0000000134347824 */ /* 0x008fc800018e0602 */
[----:B------:R-:W-:Y:S02]  /*350a0*/  IMAD.MOV.U32 R37, RZ, RZ, R52 ;  /* 0x000000ffff257224 */ /* 0x000fe400078e0034 */
[----:B------:R-:W-:-:S03]  /*350b0*/  IMAD.X R46, R46, 0x1, R2, P4 ;  /* 0x000000012e2e7824 */ /* 0x000fc600020e0602 */
[----:B------:R1:W-:Y:S01]  /*350c0*/  LDGSTS.E [R3+0x4200], [R36.64], P2 ;  /* 0x0420000024037fae */ /* 0x0003e20009121848 */
[----:B------:R-:W-:-:S03]  /*350d0*/  ISETP.GT.AND P2, PT, R0, 0x18, PT ;  /* 0x000000180000780c */ /* 0x000fc60003f44270 */
[----:B------:R-:W-:Y:S01]  /*350e0*/  STL [R1+0xea4], R52 ;  /* 0x000ea43401007387 */ /* 0x000fe20000100800 */
[----:B-1----:R-:W-:Y:S02]  /*350f0*/  IMAD.MOV.U32 R36, RZ, RZ, R41 ;  /* 0x000000ffff247224 */ /* 0x002fe400078e0029 */
[----:B------:R-:W-:Y:S01]  /*35100*/  IMAD.MOV.U32 R37, RZ, RZ, R46 ;  /* 0x000000ffff257224 */ /* 0x000fe200078e002e */
[----:B----4-:R-:W-:-:S04]  /*35110*/  IADD3 R45, P3, R45, R38, RZ ;  /* 0x000000262d2d7210 */ /* 0x010fc80007f7e0ff */
[----:B------:R1:W-:Y:S01]  /*35120*/  LDGSTS.E [R3+0x5000], [R36.64], P1 ;  /* 0x0500000024037fae */ /* 0x0003e20008921848 */
[----:B------:R-:W-:-:S03]  /*35130*/  IADD3.X R48, R48, R2, RZ, P3, !PT ;  /* 0x0000000230307210 */ /* 0x000fc60001ffe4ff */
[----:B------:R-:W-:Y:S01]  /*35140*/  STL [R1+0xe50], R41 ;  /* 0x000e502901007387 */ /* 0x000fe20000100800 */
[----:B------:R-:W-:-:S03]  /*35150*/  IADD3 R42, P4, R42, R38, RZ ;  /* 0x000000262a2a7210 */ /* 0x000fc60007f9e0ff */
[----:B------:R3:W-:Y:S01]  /*35160*/  STL [R1+0xe4c], R46 ;  /* 0x000e4c2e01007387 */ /* 0x0007e20000100800 */
[----:B-1----:R-:W-:Y:S01]  /*35170*/  SEL R36, RZ, 0x4, !P2 ;  /* 0x00000004ff247807 */ /* 0x002fe20005000000 */
[----:B------:R-:W-:-:S03]  /*35180*/  IMAD.X R49, R49, 0x1, R2, P4 ;  /* 0x0000000131317824 */ /* 0x000fc600020e0602 */
[----:B------:R-:W-:Y:S01]  /*35190*/  SEL R36, R36, RZ, !P0 ;  /* 0x000000ff24247207 */ /* 0x000fe20004000000 */
[----:B---3--:R-:W3:Y:S01]  /*351a0*/  LDL.LU R46, [R1+0xdd8] ;  /* 0x000dd800012e7983 */ /* 0x008ee20000300800 */
[----:B------:R-:W-:-:S03]  /*351b0*/  IMAD.MOV.U32 R37, RZ, RZ, R48 ;  /* 0x000000ffff257224 */ /* 0x000fc600078e0030 */
[----:B------:R-:W4:Y:S01]  /*351c0*/  LDL.LU R41, [R1+0xd90] ;  /* 0x000d900001297983 */ /* 0x000f220000300800 */
[----:B------:R-:W-:-:S03]  /*351d0*/  ISETP.NE.U32.AND P2, PT, R36, RZ, PT ;  /* 0x000000ff2400720c */ /* 0x000fc60003f45070 */
[----:B------:R-:W-:Y:S01]  /*351e0*/  STL [R1+0xe58], R45 ;  /* 0x000e582d01007387 */ /* 0x000fe20000100800 */
[----:B------:R-:W-:-:S03]  /*351f0*/  IMAD.MOV.U32 R36, RZ, RZ, R45 ;  /* 0x000000ffff247224 */ /* 0x000fc600078e002d */
[----:B------:R1:W-:Y:S04]  /*35200*/  STL [R1+0xe54], R48 ;  /* 0x000e543001007387 */ /* 0x0003e80000100800 */
[----:B------:R1:W-:Y:S04]  /*35210*/  STL [R1+0xe10], R42 ;  /* 0x000e102a01007387 */ /* 0x0003e80000100800 */
[----:B------:R1:W-:Y:S04]  /*35220*/  LDGSTS.E [R3+0x5200], [R36.64], P1 ;  /* 0x0520000024037fae */ /* 0x0003e80008921848 */
[----:B-1----:R-:W4:Y:S04]  /*35230*/  LDL.LU R48, [R1+0xdd4] ;  /* 0x000dd40001307983 */ /* 0x002f280000300800 */
[----:B------:R-:W-:Y:S04]  /*35240*/  STL [R1+0xe0c], R49 ;  /* 0x000e0c3101007387 */ /* 0x000fe80000100800 */
[----:B------:R-:W4:Y:S01]  /*35250*/  LDL.LU R45, [R1+0xd8c] ;  /* 0x000d8c00012d7983 */ /* 0x000f220000300800 */
[----:B------:R-:W-:Y:S01]  /*35260*/  MOV R36, R42 ;  /* 0x0000002a00247202 */ /* 0x000fe20000000f00 */
[----:B------:R-:W-:Y:S01]  /*35270*/  IMAD.MOV.U32 R37, RZ, RZ, R49 ;  /* 0x000000ffff257224 */ /* 0x000fe200078e0031 */
[----:B------:R-:W-:Y:S01]  /*35280*/  ISETP.GT.AND P1, PT, R0, 0x1c, PT ;  /* 0x0000001c0000780c */ /* 0x000fe20003f24270 */
[----:B------:R-:W4:Y:S04]  /*35290*/  LDL.LU R51, [R1+0xd98] ;  /* 0x000d980001337983 */ /* 0x000f280000300800 */
[----:B------:R1:W-:Y:S04]  /*352a0*/  LDGSTS.E [R3+0x6000], [R36.64], P2 ;  /* 0x0600000024037fae */ /* 0x0003e80009121848 */
[----:B------:R-:W4:Y:S01]  /*352b0*/  LDL.LU R42, [R1+0xd50] ;  /* 0x000d5000012a7983 */ /* 0x000f220000300800 */
[----:B-1----:R-:W-:-:S04]  /*352c0*/  SEL R36, RZ, 0x4, !P1 ;  /* 0x00000004ff247807 */ /* 0x002fc80004800000 */
[----:B------:R-:W-:-:S04]  /*352d0*/  SEL R36, R36, RZ, !P0 ;  /* 0x000000ff24247207 */ /* 0x000fc80004000000 */
[----:B------:R-:W-:Y:S02]  /*352e0*/  ISETP.NE.U32.AND P1, PT, R36, RZ, PT ;  /* 0x000000ff2400720c */ /* 0x000fe40003f25070 */
[----:B------:R-:W-:-:S05]  /*352f0*/  IADD3 R44, P3, R44, R38, RZ ;  /* 0x000000262c2c7210 */ /* 0x000fca0007f7e0ff */
[----:B------:R-:W-:Y:S01]  /*35300*/  IMAD.X R47, R47, 0x1, R2, P3 ;  /* 0x000000012f2f7824 */ /* 0x000fe200018e0602 */
[----:B------:R1:W-:Y:S04]  /*35310*/  STL [R1+0xe18], R44 ;  /* 0x000e182c01007387 */ /* 0x0003e80000100800 */
[----:B------:R1:W-:Y:S01]  /*35320*/  STL [R1+0xe14], R47 ;  /* 0x000e142f01007387 */ /* 0x0003e20000100800 */
[----:B------:R-:W-:Y:S02]  /*35330*/  MOV R36, R44 ;  /* 0x0000002c00247202 */ /* 0x000fe40000000f00 */
[----:B--2---:R-:W-:-:S05]  /*35340*/  IADD3 R39, P4, R39, R38, RZ ;  /* 0x0000002627277210 */ /* 0x004fca0007f9e0ff */
[----:B------:R-:W-:Y:S01]  /*35350*/  STL [R1+0xdd0], R39 ;  /* 0x000dd02701007387 */ /* 0x000fe20000100800 */
[----:B------:R-:W-:-:S03]  /*35360*/  IMAD.X R43, R43, 0x1, R2, P4 ;  /* 0x000000012b2b7824 */ /* 0x000fc600020e0602 */
[----:B------:R-:W2:Y:S01]  /*35370*/  LDL.LU R52, [R1+0xd94] ;  /* 0x000d940001347983 */ /* 0x000ea20000300800 */
[----:B------:R-:W-:-:S03]  /*35380*/  IMAD.MOV.U32 R37, RZ, RZ, R47 ;  /* 0x000000ffff257224 */ /* 0x000fc600078e002f */
[----:B------:R1:W-:Y:S04]  /*35390*/  STL [R1+0xdcc], R43 ;  /* 0x000dcc2b01007387 */ /* 0x0003e80000100800 */
[----:B-1----:R-:W2:Y:S04]  /*353a0*/  LDL.LU R44, [R1+0xd4c] ;  /* 0x000d4c00012c7983 */ /* 0x002ea80000300800 */
[----:B------:R1:W-:Y:S04]  /*353b0*/  LDGSTS.E [R3+0x6200], [R36.64], P2 ;  /* 0x0620000024037fae */ /* 0x0003e80009121848 */
[----:B------:R-:W2:Y:S01]  /*353c0*/  LDL.LU R47, [R1+0xd54] ;  /* 0x000d5400012f7983 */ /* 0x000ea20000300800 */
[----:B-1----:R-:W-:-:S03]  /*353d0*/  IMAD.MOV.U32 R37, RZ, RZ, R43 ;  /* 0x000000ffff257224 */ /* 0x002fc600078e002b */
[----:B------:R-:W2:Y:S01]  /*353e0*/  LDL.LU R43, [R1+0xd58] ;  /* 0x000d5800012b7983 */ /* 0x000ea20000300800 */
[----:B------:R-:W-:-:S03]  /*353f0*/  IMAD.MOV.U32 R36, RZ, RZ, R39 ;  /* 0x000000ffff247224 */ /* 0x000fc600078e0027 */
[----:B------:R-:W2:Y:S04]  /*35400*/  LDL.LU R49, [R1+0xcfc] ;  /* 0x000cfc0001317983 */ /* 0x000ea80000300800 */
[----:B------:R-:W2:Y:S01]  /*35410*/  LDL.LU R39, [R1+0xd00] ;  /* 0x000d000001277983 */ /* 0x000ea20000300800 */
[----:B------:R-:W-:-:S03]  /*35420*/  ISETP.GT.AND P2, PT, R0, 0x20, PT ;  /* 0x000000200000780c */ /* 0x000fc60003f44270 */
[----:B------:R1:W-:Y:S02]  /*35430*/  LDGSTS.E [R3+0x7000], [R36.64], P1 ;  /* 0x0700000024037fae */ /* 0x0003e40008921848 */
[----:B-1----:R-:W-:-:S04]  /*35440*/  SEL R36, RZ, 0x4, !P2 ;  /* 0x00000004ff247807 */ /* 0x002fc80005000000 */
[----:B------:R-:W-:-:S04]  /*35450*/  SEL R36, R36, RZ, !P0 ;  /* 0x000000ff24247207 */ /* 0x000fc80004000000 */
[----:B------:R-:W-:Y:S02]  /*35460*/  ISETP.NE.U32.AND P2, PT, R36, RZ, PT ;  /* 0x000000ff2400720c */ /* 0x000fe40003f45070 */
[-C--:B---3--:R-:W-:Y:S02]  /*35470*/  IADD3 R46, P3, R46, R38.reuse, RZ ;  /* 0x000000262e2e7210 */ /* 0x088fe40007f7e0ff */
[----:B----4-:R-:W-:-:S03]  /*35480*/  IADD3 R41, P4, R41, R38, RZ ;  /* 0x0000002629297210 */ /* 0x010fc60007f9e0ff */
        /* <DEDUP_REMOVED lines=10> */
[----:B------:R1:W-:Y:S02]  /*35530*/  LDGSTS.E [R3+0x7200], [R36.64], P1 ;  /* 0x0720000024037fae */ /* 0x0003e40008921848 */
[----:B-1----:R-:W-:Y:S01]  /*35540*/  IMAD.MOV.U32 R37, RZ, RZ, R45 ;  /* 0x000000ffff257224 */ /* 0x002fe200078e002d */
[----:B------:R-:W-:Y:S01]  /*35550*/  MOV R36, R41 ;  /* 0x0000002900247202 */ /* 0x000fe20000000f00 */
[----:B---3--:R-:W3:Y:S04]  /*35560*/  LDL.LU R45, [R1+0xcbc] ;  /* 0x000cbc00012d7983 */ /* 0x008ee80000300800 */
[----:B------:R-:W3:Y:S01]  /*35570*/  LDL.LU R41, [R1+0xcc0] ;  /* 0x000cc00001297983 */ /* 0x000ee20000300800 */
[----:B------:R-:W-:-:S03]  /*35580*/  ISETP.GT.AND P1, PT, R0, 0x24, PT ;  /* 0x000000240000780c */ /* 0x000fc60003f24270 */
[----:B------:R1:W-:Y:S01]  /*35590*/  LDGSTS.E [R3+0x8000], [R36.64], P2 ;  /* 0x0800000024037fae */ /* 0x0003e20009121848 */
[-C--:B------:R-:W-:Y:S02]  /*355a0*/  IADD3 R51, P3, R51, R38.reuse, RZ ;  /* 0x0000002633337210 */ /* 0x080fe40007f7e0ff */
[----:B------:R-:W-:Y:S02]  /*355b0*/  IADD3 R42, P4, R42, R38, RZ ;  /* 0x000000262a2a7210 */ /* 0x000fe40007f9e0ff */
[----:B-1----:R-:W-:-:S04]  /*355c0*/  SEL R36, RZ, 0x4, !P1 ;  /* 0x00000004ff247807 */ /* 0x002fc80004800000 */
[----:B------:R-:W-:-:S04]  /*355d0*/  SEL R36, R36, RZ, !P0 ;  /* 0x000000ff24247207 */ /* 0x000fc80004000000 */
[----:B------:R-:W-:Y:S02]  /*355e0*/  ISETP.NE.U32.AND P1, PT, R36, RZ, PT ;  /* 0x000000ff2400720c */ /* 0x000fe40003f25070 */
[----:B------:R-:W-:Y:S01]  /*355f0*/  MOV R36, R51 ;  /* 0x0000003300247202 */ /* 0x000fe20000000f00 */
[----:B------:R-:W-:Y:S01]  /*35600*/  STL [R1+0xd98], R51 ;  /* 0x000d983301007387 */ /* 0x000fe20000100800 */
[----:B--2---:R-:W-:-:S04]  /*35610*/  IMAD.X R52, R52, 0x1, R2, P3 ;  /* 0x0000000134347824 */ /* 0x004fc800018e0602 */
[----:B------:R-:W-:Y:S02]  /*35620*/  IMAD.MOV.U32 R37, RZ, RZ, R52 ;  /* 0x000000ffff257224 */ /* 0x000fe400078e0034 */
[----:B------:R-:W-:-:S03]  /*35630*/  IMAD.X R44, R44, 0x1, R2, P4 ;  /* 0x000000012c2c7824 */ /* 0x000fc600020e0602 */
[----:B------:R1:W-:Y:S01]  /*35640*/  LDGSTS.E [R3+0x8200], [R36.64], P2 ;  /* 0x0820000024037fae */ /* 0x0003e20009121848 */
[----:B------:R-:W-:-:S03]  /*35650*/  ISETP.GT.AND P2, PT, R0, 0x28, PT ;  /* 0x000000280000780c */ /* 0x000fc60003f44270 */
[----:B------:R-:W-:Y:S01]  /*35660*/  STL [R1+0xd94], R52 ;  /* 0x000d943401007387 */ /* 0x000fe20000100800 */
[----:B-1----:R-:W-:Y:S02]  /*35670*/  IMAD.MOV.U32 R36, RZ, RZ, R42 ;  /* 0x000000ffff247224 */ /* 0x002fe400078e002a */
[----:B------:R-:W-:Y:S01]  /*35680*/  IMAD.MOV.U32 R37, RZ, RZ, R44 ;  /* 0x000000ffff257224 */ /* 0x000fe200078e002c */
[----:B------:R-:W-:-:S04]  /*35690*/  IADD3 R43, P3, R43, R38, RZ ;  /* 0x000000262b2b7210 */ /* 0x000fc80007f7e0ff */
        /* <DEDUP_REMOVED lines=8> */
[----:B--2---:R-:W2:Y:S01]  /*35720*/  LDL.LU R44, [R1+0xcc8] ;  /* 0x000cc800012c7983 */ /* 0x004ea20000300800 */
[----:B------:R-:W-:-:S03]  /*35730*/  IMAD.MOV.U32 R37, RZ, RZ, R47 ;  /* 0x000000ffff257224 */ /* 0x000fc600078e002f */
        /* <DEDUP_REMOVED lines=20> */
[----:B------:R-:W-:Y:S01]  /*35880*/  IMAD.X R48, R48, 0x1, R2, P3 ;  /* 0x0000000130307824 */ /* 0x000fe200018e0602 */
[----:B------:R1:W-:Y:S04]  /*35890*/  STL [R1+0xd08], R46 ;  /* 0x000d082e01007387 */ /* 0x0003e80000100800 */
[----:B------:R4:W-:Y:S01]  /*358a0*/  STL [R1+0xd04], R48 ;  /* 0x000d043001007387 */ /* 0x0009e20000100800 */
[----:B------:R-:W-:Y:S02]  /*358b0*/  MOV R36, R46 ;  /* 0x0000002e00247202 */ /* 0x000fe40000000f00 */
[----:B---3--:R-:W-:-:S05]  /*358c0*/  IADD3 R41, P4, R41, R38, RZ ;  /* 0x0000002629297210 */ /* 0x008fca0007f9e0ff */
[----:B------:R-:W-:Y:S01]  /*358d0*/  STL [R1+0xcc0], R41 ;  /* 0x000cc02901007387 */ /* 0x000fe20000100800 */
[----:B------:R-:W-:-:S03]  /*358e0*/  IMAD.X R45, R45, 0x1, R2, P4 ;  /* 0x000000012d2d7824 */ /* 0x000fc600020e0602 */
[----:B------:R-:W3:Y:S01]  /*358f0*/  LDL.LU R52, [R1+0xc84] ;  /* 0x000c840001347983 */ /* 0x000ee20000300800 */
[----:B------:R-:W-:-:S03]  /*35900*/  IMAD.MOV.U32 R37, RZ, RZ, R48 ;  /* 0x000000ffff257224 */ /* 0x000fc600078e0030 */
[----:B------:R4:W-:Y:S04]  /*35910*/  STL [R1+0xcbc], R45 ;  /* 0x000cbc2d01007387 */ /* 0x0009e80000100800 */
[----:B-1----:R-:W3:Y:S04]  /*35920*/  LDL.LU R46, [R1+0xc3c] ;  /* 0x000c3c00012e7983 */ /* 0x002ee80000300800 */
[----:B------:R1:W-:Y:S04]  /*35930*/  LDGSTS.E [R3+0xa200], [R36.64], P2 ;  /* 0x0a20000024037fae */ /* 0x0003e80009121848 */
[----:B----4-:R-:W3:Y:S01]  /*35940*/  LDL.LU R48, [R1+0xc44] ;  /* 0x000c440001307983 */ /* 0x010ee20000300800 */
[----:B-1----:R-:W-:-:S03]  /*35950*/  IMAD.MOV.U32 R37, RZ, RZ, R45 ;  /* 0x000000ffff257224 */ /* 0x002fc600078e002d */
[----:B------:R-:W3:Y:S01]  /*35960*/  LDL.LU R45, [R1+0xc48] ;  /* 0x000c4800012d7983 */ /* 0x000ee20000300800 */
[----:B------:R-:W-:-:S03]  /*35970*/  IMAD.MOV.U32 R36, RZ, RZ, R41 ;  /* 0x000000ffff247224 */ /* 0x000fc600078e0029 */
[----:B------:R-:W3:Y:S04]  /*35980*/  LDL.LU R49, [R1+0x3b0] ;  /* 0x0003b00001317983 */ /* 0x000ee80000300800 */
[----:B------:R-:W3:Y:S01]  /*35990*/  LDL.LU R41, [R1+0x3b4] ;  /* 0x0003b40001297983 */ /* 0x000ee20000300800 */
        /* <DEDUP_REMOVED lines=19> */
[----:B------:R-:W-:Y:S02]  /*35ad0*/  IADD3 R51, P3, R51, R38, RZ ;  /* 0x0000002633337210 */ /* 0x000fe40007f7e0ff */
        /* <DEDUP_REMOVED lines=30> */
[----:B------:R-:W3:Y:S01]  /*35cc0*/  LDL.LU R39, [R1+0x434] ;  /* 0x0004340001277983 */ /* 0x000ee20000300800 */
[----:B------:R-:W-:-:S03]  /*35cd0*/  ISETP.NE.U32.AND P2, PT, R36, RZ, PT ;  /* 0x000000ff2400720c */ /* 0x000fc60003f45070 */
[----:B------:R-:W-:Y:S01]  /*35ce0*/  STL [R1+0xc48], R45 ;  /* 0x000c482d01007387 */ /* 0x000fe20000100800 */
[----:B------:R-:W-:-:S03]  /*35cf0*/  IMAD.MOV.U32 R36, RZ, RZ, R45 ;  /* 0x000000ffff247224 */ /* 0x000fc600078e002d */
[----:B------:R1:W-:Y:S04]  /*35d00*/  STL [R1+0xc44], R48 ;  /* 0x000c443001007387 */ /* 0x0003e80000100800 */
[----:B------:R1:W-:Y:S04]  /*35d10*/  STL [R1+0x3b4], R41 ;  /* 0x0003b42901007387 */ /* 0x0003e80000100800 */
[----:B------:R1:W-:Y:S04]  /*35d20*/  LDGSTS.E [R3+0xd200], [R36.64], P1 ;  /* 0x0d20000024037fae */ /* 0x0003e80008921848 */
[----:B-1----:R-:W3:Y:S04]  /*35d30*/  LDL.LU R48, [R1+0x3f8] ;  /* 0x0003f80001307983 */ /* 0x002ee80000300800 */
[----:B------:R-:W-:Y:S04]  /*35d40*/  STL [R1+0x3b0], R49 ;  /* 0x0003b03101007387 */ /* 0x000fe80000100800 */
[----:B------:R-:W3:Y:S01]  /*35d50*/  LDL.LU R45, [R1+0x430] ;  /* 0x00043000012d7983 */ /* 0x000ee20000300800 */
[----:B------:R-:W-:Y:S01]  /*35d60*/  MOV R36, R41 ;  /* 0x0000002900247202 */ /* 0x000fe20000000f00 */
[----:B------:R-:W-:Y:S01]  /*35d70*/  IMAD.MOV.U32 R37, RZ, RZ, R49 ;  /* 0x000000ffff257224 */ /* 0x000fe200078e0031 */
[----:B------:R-:W-:Y:S01]  /*35d80*/  ISETP.GT.AND P1, PT, R0, 0x3c, PT ;  /* 0x0000003c0000780c */ /* 0x000fe20003f24270 */
[----:B------:R-:W3:Y:S04]  /*35d90*/  LDL.LU R51, [R1+0x43c] ;  /* 0x00043c0001337983 */ /* 0x000ee80000300800 */
[----:B------:R1:W-:Y:S04]  /*35da0*/  LDGSTS.E [R3+0xe000], [R36.64], P2 ;  /* 0x0e00000024037fae */ /* 0x0003e80009121848 */
[----:B------:R-:W3:Y:S01]  /*35db0*/  LDL.LU R41, [R1+0x474] ;  /* 0x0004740001297983 */ /* 0x000ee20000300800 */
        /* <DEDUP_REMOVED lines=16> */
[----:B----4-:R-:W2:Y:S01]  /*35ec0*/  LDL.LU R47, [R1+0x478] ;  /* 0x00047800012f7983 */ /* 0x010ea20000300800 */
        /* <DEDUP_REMOVED lines=166> */
[----:B------:R-:W-:Y:S01]  /*36930*/  MOV R36, R44 ;  /* 0x0000002c00247202 */ /* 0x000fe20000000f00 */
[----:B------:R-:W-:-:S05]  /*36940*/  IMAD.MOV.U32 R37, RZ, RZ, R47 ;  /* 0x000000ffff257224 */ /* 0x000fca00078e002f */
[----:B------:R1:W-:Y:S01]  /*36950*/  LDGSTS.E [R3+0x16200], [R36.64], P2 ;  /* 0x1620000024037fae */ /* 0x0003e20009121848 */
[----:B--2---:R-:W-:-:S05]  /*36960*/  IADD3 R41, P4, R41, R38, RZ ;  /* 0x0000002629297210 */ /* 0x004fca0007f9e0ff */
[----:B------:R2:W-:Y:S01]  /*36970*/  STL [R1+0x5f4], R41 ;  /* 0x0005f42901007387 */ /* 0x0005e20000100800 */
[----:B------:R-:W-:-:S03]  /*36980*/  IMAD.X R43, R43, 0x1, R2, P4 ;  /* 0x000000012b2b7824 */ /* 0x000fc600020e0602 */
[----:B------:R-:W3:Y:S04]  /*36990*/  LDL.LU R52, [R1+0x638] ;  /* 0x0006380001347983 */ /* 0x000ee80000300800 */
[----:B------:R2:W-:Y:S04]  /*369a0*/  STL [R1+0x5f0], R43 ;  /* 0x0005f02b01007387 */ /* 0x0005e80000100800 */
[----:B-1----:R-:W3:Y:S01]  /*369b0*/  LDL.LU R44, [R1+0x670] ;  /* 0x00067000012c7983 */ /* 0x002ee20000300800 */
[----:B------:R-:W-:-:S03]  /*369c0*/  IMAD.MOV.U32 R36, RZ, RZ, R41 ;  /* 0x000000ffff247224 */ /* 0x000fc600078e0029 */
[----:B----4-:R-:W2:Y:S04]  /*369d0*/  LDL.LU R47, [R1+0x678] ;  /* 0x00067800012f7983 */ /* 0x010ea80000300800 */
[----:B--2---:R-:W2:Y:S01]  /*369e0*/  LDL.LU R41, [R1+0x67c] ;  /* 0x00067c0001297983 */ /* 0x004ea20000300800 */
        /* <DEDUP_REMOVED lines=34> */
[----:B------:R-:W-:-:S04]  /*36c10*/  IMAD.X R52, R52, 0x1, R2, P3 ;  /* 0x0000000134347824 */ /* 0x000fc800018e0602 */
[----:B------:R-:W-:Y:S02]  /*36c20*/  IMAD.MOV.U32 R37, RZ, RZ, R52 ;  /* 0x000000ffff257224 */ /* 0x000fe400078e0034 */
[----:B------:R-:W-:-:S03]  /*36c30*/  IMAD.X R44, R44, 0x1, R2, P4 ;  /* 0x000000012c2c7824 */ /* 0x000fc600020e0602 */
[----:B------:R1:W-:Y:S01]  /*36c40*/  LDGSTS.E [R3+0x18200], [R36.64], P2 ;  /* 0x1820000024037fae */ /* 0x0003e20009121848 */
[----:B------:R-:W-:-:S03]  /*36c50*/  ISETP.GT.AND P2, PT, R0, 0x68, PT ;  /* 0x000000680000780c */ /* 0x000fc60003f44270 */
[----:B------:R-:W-:Y:S01]  /*36c60*/  STL [R1+0x638], R52 ;  /* 0x0006383401007387 */ /* 0x000fe20000100800 */
[----:B--2---:R-:W-:Y:S01]  /*36c70*/  IADD3 R41, P3, R41, R38, RZ ;  /* 0x0000002629297210 */ /* 0x004fe20007f7e0ff */
[----:B-1----:R-:W-:Y:S02]  /*36c80*/  IMAD.MOV.U32 R36, RZ, RZ, R39 ;  /* 0x000000ffff247224 */ /* 0x002fe400078e0027 */
[----:B------:R-:W-:Y:S01]  /*36c90*/  IMAD.MOV.U32 R37, RZ, RZ, R44 ;  /* 0x000000ffff257224 */ /* 0x000fe200078e002c */
[----:B------:R-:W-:Y:S01]  /*36ca0*/  STL [R1+0x674], R39 ;  /* 0x0006742701007387 */ /* 0x000fe20000100800 */
[----:B------:R-:W-:-:S03]  /*36cb0*/  IADD3.X R47, R47, R2, RZ, P3, !PT ;  /* 0x000000022f2f7210 */ /* 0x000fc60001ffe4ff */
[----:B------:R1:W-:Y:S01]  /*36cc0*/  LDGSTS.E [R3+0x19000], [R36.64], P1 ;  /* 0x1900000024037fae */ /* 0x0003e20008921848 */
[----:B------:R-:W-:-:S03]  /*36cd0*/  IADD3 R43, P4, R43, R38, RZ ;  /* 0x000000262b2b7210 */ /* 0x000fc60007f9e0ff */
[----:B------:R2:W-:Y:S02]  /*36ce0*/  STL [R1+0x670], R44 ;  /* 0x0006702c01007387 */ /* 0x0005e40000100800 */
[----:B------:R-:W-:Y:S01]  /*36cf0*/  IMAD.X R49, R49, 0x1, R2, P4 ;  /* 0x0000000131317824 */ /* 0x000fe200020e0602 */
[----:B-1----:R-:W-:Y:S01]  /*36d00*/  SEL R36, RZ, 0x4, !P2 ;  /* 0x00000004ff247807 */ /* 0x002fe20005000000 */
[----:B--2---:R-:W2:Y:S03]  /*36d10*/  LDL.LU R44, [R1+0x6fc] ;  /* 0x0006fc00012c7983 */ /* 0x004ea60000300800 */
[----:B------:R-:W-:Y:S01]  /*36d20*/  SEL R36, R36, RZ, !P0 ;  /* 0x000000ff24247207 */ /* 0x000fe20004000000 */
[----:B------:R-:W2:Y:S01]  /*36d30*/  LDL.LU R39, [R1+0x734] ;  /* 0x0007340001277983 */ /* 0x000ea20000300800 */
[----:B------:R-:W-:-:S03]  /*36d40*/  IMAD.MOV.U32 R37, RZ, RZ, R47 ;  /* 0x000000ffff257224 */ /* 0x000fc600078e002f */
[----:B------:R-:W-:Y:S01]  /*36d50*/  STL [R1+0x67c], R41 ;  /* 0x00067c2901007387 */ /* 0x000fe20000100800 */
[----:B------:R-:W-:-:S03]  /*36d60*/  ISETP.NE.U32.AND P2, PT, R36, RZ, PT ;  /* 0x000000ff2400720c */ /* 0x000fc60003f45070 */
[----:B------:R1:W-:Y:S04]  /*36d70*/  STL [R1+0x678], R47 ;  /* 0x0006782f01007387 */ /* 0x0003e80000100800 */
[----:B------:R1:W-:Y:S01]  /*36d80*/  STL [R1+0x6b4], R43 ;  /* 0x0006b42b01007387 */ /* 0x0003e20000100800 */
[----:B------:R-:W-:-:S03]  /*36d90*/  IMAD.MOV.U32 R36, RZ, RZ, R41 ;  /* 0x000000ffff247224 */ /* 0x000fc600078e0029 */
[----:B-1----:R-:W2:Y:S04]  /*36da0*/  LDL.LU R47, [R1+0x6f8] ;  /* 0x0006f800012f7983 */ /* 0x002ea80000300800 */
[----:B------:R-:W-:Y:S04]  /*36db0*/  STL [R1+0x6b0], R49 ;  /* 0x0006b03101007387 */ /* 0x000fe80000100800 */
[----:B------:R-:W2:Y:S04]  /*36dc0*/  LDL.LU R41, [R1+0x730] ;  /* 0x0007300001297983 */ /* 0x000ea80000300800 */
[----:B------:R1:W-:Y:S01]  /*36dd0*/  LDGSTS.E [R3+0x19200], [R36.64], P1 ;  /* 0x1920000024037fae */ /* 0x0003e20008921848 */
[----:B------:R-:W-:-:S02]  /*36de0*/  ISETP.GT.AND P1, PT, R0, 0x6c, PT ;  /* 0x0000006c0000780c */ /* 0x000fc40003f24270 */
[----:B-1----:R-:W-:Y:S01]  /*36df0*/  MOV R36, R43 ;  /* 0x0000002b00247202 */ /* 0x002fe20000000f00 */
[----:B------:R-:W-:Y:S01]  /*36e00*/  IMAD.MOV.U32 R37, RZ, RZ, R49 ;  /* 0x000000ffff257224 */ /* 0x000fe200078e0031 */
        /* <DEDUP_REMOVED lines=8> */
[----:B------:R1:W-:Y:S01]  /*36e90*/  STL [R1+0x6bc], R46 ;  /* 0x0006bc2e01007387 */ /* 0x0003e20000100800 */
[----:B------:R-:W-:-:S03]  /*36ea0*/  MOV R36, R46 ;  /* 0x0000002e00247202 */ /* 0x000fc60000000f00 */
[----:B------:R4:W-:Y:S01]  /*36eb0*/  STL [R1+0x6b8], R48 ;  /* 0x0006b83001007387 */ /* 0x0009e20000100800 */
[----:B---3--:R-:W-:-:S05]  /*36ec0*/  IADD3 R42, P4, R42, R38, RZ ;  /* 0x000000262a2a7210 */ /* 0x008fca0007f9e0ff */
[----:B------:R-:W-:Y:S01]  /*36ed0*/  STL [R1+0x6f4], R42 ;  /* 0x0006f42a01007387 */ /* 0x000fe20000100800 */
[----:B------:R-:W-:-:S03]  /*36ee0*/  IMAD.X R45, R45, 0x1, R2, P4 ;  /* 0x000000012d2d7824 */ /* 0x000fc600020e0602 */
[----:B-1----:R-:W3:Y:S04]  /*36ef0*/  LDL.LU R46, [R1+0x738] ;  /* 0x00073800012e7983 */ /* 0x002ee80000300800 */
[----:B------:R1:W-:Y:S04]  /*36f00*/  STL [R1+0x6f0], R45 ;  /* 0x0006f02d01007387 */ /* 0x0003e80000100800 */
[----:B------:R-:W3:Y:S01]  /*36f10*/  LDL.LU R52, [R1+0x770] ;  /* 0x0007700001347983 */ /* 0x000ee20000300800 */
[----:B------:R-:W-:-:S03]  /*36f20*/  IMAD.MOV.U32 R37, RZ, RZ, R48 ;  /* 0x000000ffff257224 */ /* 0x000fc600078e0030 */
[----:B------:R-:W3:Y:S04]  /*36f30*/  LDL.LU R49, [R1+0x778] ;  /* 0x0007780001317983 */ /* 0x000ee80000300800 */
[----:B----4-:R-:W4:Y:S04]  /*36f40*/  LDL.LU R48, [R1+0x77c] ;  /* 0x00077c0001307983 */ /* 0x010f280000300800 */
[----:B------:R1:W-:Y:S02]  /*36f50*/  LDGSTS.E [R3+0x1a200], [R36.64], P2 ;  /* 0x1a20000024037fae */ /* 0x0003e40009121848 */
[----:B-1----:R-:W-:-:S02]  /*36f60*/  IMAD.MOV.U32 R37, RZ, RZ, R45 ;  /* 0x000000ffff257224 */ /* 0x002fc400078e002d */
[----:B------:R-:W-:Y:S01]  /*36f70*/  IMAD.MOV.U32 R36, RZ, RZ, R42 ;  /* 0x000000ffff247224 */ /* 0x000fe200078e002a */
        /* <DEDUP_REMOVED lines=9> */
[----:B------:R-:W-:Y:S01]  /*37010*/  IMAD.MOV.U32 R36, RZ, RZ, R44 ;  /* 0x000000ffff247224 */ /* 0x000fe200078e002c */
[----:B------:R-:W-:Y:S01]  /*37020*/  STL [R1+0x6fc], R44 ;  /* 0x0006fc2c01007387 */ /* 0x000fe20000100800 */
[----:B------:R-:W-:-:S05]  /*37030*/  IADD3.X R47, R47, R2, RZ, P3, !PT ;  /* 0x000000022f2f7210 */ /* 0x000fca0001ffe4ff */
[----:B------:R-:W-:Y:S02]  /*37040*/  IMAD.MOV.U32 R37, RZ, RZ, R47 ;  /* 0x000000ffff257224 */ /* 0x000fe400078e002f */
[----:B------:R-:W-:Y:S01]  /*37050*/  IMAD.X R41, R41, 0x1, R2, P4 ;  /* 0x0000000129297824 */ /* 0x000fe200020e0602 */
[----:B------:R1:W-:Y:S04]  /*37060*/  STL [R1+0x6f8], R47 ;  /* 0x0006f82f01007387 */ /* 0x0003e80000100800 */
[----:B------:R2:W-:Y:S04]  /*37070*/  STL [R1+0x734], R39 ;  /* 0x0007342701007387 */ /* 0x0005e80000100800 */
[----:B------:R2:W-:Y:S04]  /*37080*/  LDGSTS.E [R3+0x1b200], [R36.64], P1 ;  /* 0x1b20000024037fae */ /* 0x0005e80008921848 */
[----:B------:R2:W-:Y:S04]  /*37090*/  STL [R1+0x730], R41 ;  /* 0x0007302901007387 */ /* 0x0005e80000100800 */
[----:B-1----:R-:W4:Y:S01]  /*370a0*/  LDL.LU R47, [R1+0x7b8] ;  /* 0x0007b800012f7983 */ /* 0x002f220000300800 */
[----:B--2---:R-:W-:-:S03]  /*370b0*/  MOV R36, R39 ;  /* 0x0000002700247202 */ /* 0x004fc60000000f00 */
[----:B------:R-:W4:Y:S01]  /*370c0*/  LDL.LU R39, [R1+0x7bc] ;  /* 0x0007bc0001277983 */ /* 0x000f220000300800 */
[----:B------:R-:W-:Y:S01]  /*370d0*/  IMAD.MOV.U32 R37, RZ, RZ, R41 ;  /* 0x000000ffff257224 */ /* 0x000fe200078e0029 */
[----:B------:R-:W-:Y:S02]  /*370e0*/  ISETP.GT.AND P1, PT, R0, 0x74, PT ;  /* 0x000000740000780c */ /* 0x000fe40003f24270 */
[-C--:B------:R-:W-:Y:S01]  /*370f0*/  IADD3 R43, P3, R43, R38.reuse, RZ ;  /* 0x000000262b2b7210 */ /* 0x080fe20007f7e0ff */
[----:B------:R-:W4:Y:S01]  /*37100*/  LDL.LU R44, [R1+0x7f4] ;  /* 0x0007f400012c7983 */ /* 0x000f220000300800 */
[----:B------:R-:W-:-:S03]  /*37110*/  IADD3 R51, P4, R51, R38, RZ ;  /* 0x0000002633337210 */ /* 0x000fc60007f9e0ff */
[----:B------:R1:W-:Y:S04]  /*37120*/  LDGSTS.E [R3+0x1c000], [R36.64], P2 ;  /* 0x1c00000024037fae */ /* 0x0003e80009121848 */
[----:B------:R-:W4:Y:S01]  /*37130*/  LDL.LU R41, [R1+0x7fc] ;  /* 0x0007fc0001297983 */ /* 0x000f220000300800 */
[----:B-1----:R-:W-:-:S03]  /*37140*/  SEL R36, RZ, 0x4, !P1 ;  /* 0x00000004ff247807 */ /* 0x002fc60004800000 */
[----:B------:R-:W-:Y:S01]  /*37150*/  STL [R1+0x73c], R43 ;  /* 0x00073c2b01007387 */ /* 0x000fe20000100800 */
[----:B------:R-:W-:-:S04]  /*37160*/  SEL R36, R36, RZ, !P0 ;  /* 0x000000ff24247207 */ /* 0x000fc80004000000 */
[----:B------:R-:W-:Y:S02]  /*37170*/  ISETP.NE.U32.AND P1, PT, R36, RZ, PT ;  /* 0x000000ff2400720c */ /* 0x000fe40003f25070 */
[----:B------:R-:W-:Y:S01]  /*37180*/  MOV R36, R43 ;  /* 0x0000002b00247202 */ /* 0x000fe20000000f00 */
[----:B---3--:R-:W-:-:S04]  /*37190*/  IMAD.X R46, R46, 0x1, R2, P3 ;  /* 0x000000012e2e7824 */ /* 0x008fc800018e0602 */
[----:B------:R-:W-:Y:S01]  /*371a0*/  IMAD.MOV.U32 R37, RZ, RZ, R46 ;  /* 0x000000ffff257224 */ /* 0x000fe200078e002e */
[----:B------:R1:W-:Y:S01]  /*371b0*/  STL [R1+0x738], R46 ;  /* 0x0007382e01007387 */ /* 0x0003e20000100800 */
[----:B------:R-:W-:-:S03]  /*371c0*/  IMAD.X R52, R52, 0x1, R2, P4 ;  /* 0x0000000134347824 */ /* 0x000fc600020e0602 */
[----:B------:R-:W-:Y:S04]  /*371d0*/  STL [R1+0x774], R51 ;  /* 0x0007743301007387 */ /* 0x000fe80000100800 */
[----:B------:R3:W-:Y:S04]  /*371e0*/  LDGSTS.E [R3+0x1c200], [R36.64], P2 ;  /* 0x1c20000024037fae */ /* 0x0007e80009121848 */
[----:B-1----:R-:W2:Y:S04]  /*371f0*/  LDL.LU R46, [R1+0x7f0] ;  /* 0x0007f000012e7983 */ /* 0x002ea80000300800 */
[----:B------:R-:W-:Y:S04]  /*37200*/  STL [R1+0x770], R52 ;  /* 0x0007703401007387 */ /* 0x000fe80000100800 */
[----:B------:R-:W2:Y:S01]  /*37210*/  LDL.LU R43, [R1+0x7f8] ;  /* 0x0007f800012b7983 */ /* 0x000ea20000300800 */
[----:B---3--:R-:W-:-:S02]  /*37220*/  IMAD.MOV.U32 R36, RZ, RZ, R51 ;  /* 0x000000ffff247224 */ /* 0x008fc400078e0033 */
[----:B------:R-:W-:Y:S01]  /*37230*/  IMAD.MOV.U32 R37, RZ, RZ, R52 ;  /* 0x000000ffff257224 */ /* 0x000fe200078e0034 */
[----:B------:R-:W-:Y:S02]  /*37240*/  ISETP.GT.AND P2, PT, R0, 0x78, PT ;  /* 0x000000780000780c */ /* 0x000fe40003f44270 */
[----:B----4-:R-:W-:Y:S02]  /*37250*/  IADD3 R48, P3, R48, R38, RZ ;  /* 0x0000002630307210 */ /* 0x010fe40007f7e0ff */
[----:B------:R1:W-:Y:S02]  /*37260*/  LDGSTS.E [R3+0x1d000], [R36.64], P1 ;  /* 0x1d00000024037fae */ /* 0x0003e40008921848 */
[----:B------:R-:W-:Y:S02]  /*37270*/  IADD3.X R49, R49, R2, RZ, P3, !PT ;  /* 0x0000000231317210 */ /* 0x000fe40001ffe4ff */
[----:B------:R-:W-:Y:S02]  /*37280*/  IADD3 R42, P4, R42, R38, RZ ;  /* 0x000000262a2a7210 */ /* 0x000fe40007f9e0ff */
[----:B-1----:R-:W-:-:S04]  /*37290*/  SEL R36, RZ, 0x4, !P2 ;  /* 0x00000004ff247807 */ /* 0x002fc80005000000 */
[----:B------:R-:W-:Y:S01]  /*372a0*/  SEL R36, R36, RZ, !P0 ;  /* 0x000000ff24247207 */ /* 0x000fe20004000000 */
[----:B------:R-:W-:-:S03]  /*372b0*/  IMAD.MOV.U32 R37, RZ, RZ, R49 ;  /* 0x000000ffff257224 */ /* 0x000fc600078e0031 */
[----:B------:R-:W-:Y:S01]  /*372c0*/  ISETP.NE.U32.AND P2, PT, R36, RZ, PT ;  /* 0x000000ff2400720c */ /* 0x000fe20003f45070 */
[----:B------:R-:W-:Y:S02]  /*372d0*/  IMAD.MOV.U32 R36, RZ, RZ, R48 ;  /* 0x000000ffff247224 */ /* 0x000fe400078e0030 */
[----:B------:R-:W-:Y:S01]  /*372e0*/  IMAD.X R45, R45, 0x1, R2, P4 ;  /* 0x000000012d2d7824 */ /* 0x000fe200020e0602 */
[----:B------:R-:W-:Y:S04]  /*372f0*/  STL [R1+0x77c], R48 ;  /* 0x00077c3001007387 */ /* 0x000fe80000100800 */
[----:B------:R-:W-:Y:S04]  /*37300*/  STL [R1+0x778], R49 ;  /* 0x0007783101007387 */ /* 0x000fe80000100800 */
[----:B------:R-:W-:Y:S04]  /*37310*/  STL [R1+0x7b4], R42 ;  /* 0x0007b42a01007387 */ /* 0x000fe80000100800 */
[----:B------:R1:W-:Y:S04]  /*37320*/  LDGSTS.E [R3+0x1d200], [R36.64], P1 ;  /* 0x1d20000024037fae */ /* 0x0003e80008921848 */
[----:B------:R3:W-:Y:S01]  /*37330*/  STL [R1+0x7b0], R45 ;  /* 0x0007b02d01007387 */ /* 0x0007e20000100800 */
[----:B-1----:R-:W-:Y:S01]  /*37340*/  IMAD.MOV.U32 R37, RZ, RZ, R45 ;  /* 0x000000ffff257224 */ /* 0x002fe200078e002d */
[----:B------:R-:W-:-:S02]  /*37350*/  MOV R36, R42 ;  /* 0x0000002a00247202 */ /* 0x000fc40000000f00 */
[----:B---3--:R-:W3:Y:S04]  /*37360*/  LDL.LU R45, [R1+0xf90] ;  /* 0x000f9000012d7983 */ /* 0x008ee80000300800 */
[----:B------:R-:W4:Y:S01]  /*37370*/  LDL.LU R42, [R1+0xfa8] ;  /* 0x000fa800012a7983 */ /* 0x000f220000300800 */
[----:B------:R-:W-:-:S03]  /*37380*/  ISETP.GT.AND P1, PT, R0, 0x7c, PT ;  /* 0x0000007c0000780c */ /* 0x000fc60003f24270 */
[----:B------:R1:W-:Y:S02]  /*37390*/  LDGSTS.E [R3+0x1e000], [R36.64], P2 ;  /* 0x1e00000024037fae */ /* 0x0003e40009121848 */
[----:B-1----:R-:W-:-:S04]  /*373a0*/  SEL R36, RZ, 0x4, !P1 ;  /* 0x00000004ff247807 */ /* 0x002fc80004800000 */
[----:B------:R-:W-:-:S04]  /*373b0*/  SEL R36, R36, RZ, !P0 ;  /* 0x000000ff24247207 */ /* 0x000fc80004000000 */
[----:B------:R-:W-:Y:S02]  /*373c0*/  ISETP.NE.U32.AND P1, PT, R36, RZ, PT ;  /* 0x000000ff2400720c */ /* 0x000fe40003f25070 */
[----:B------:R-:W-:-:S05]  /*373d0*/  IADD3 R39, P3, R39, R38, RZ ;  /* 0x0000002627277210 */ /* 0x000fca0007f7e0ff */
[----:B------:R-:W-:Y:S01]  /*373e0*/  IMAD.X R47, R47, 0x1, R2, P3 ;  /* 0x000000012f2f7824 */ /* 0x000fe200018e0602 */
[----:B------:R-:W-:-:S03]  /*373f0*/  MOV R36, R39 ;  /* 0x0000002700247202 */ /* 0x000fc60000000f00 */
[----:B------:R-:W-:-:S05]  /*37400*/  IMAD.MOV.U32 R37, RZ, RZ, R47 ;  /* 0x000000ffff257224 */ /* 0x000fca00078e002f */
[----:B------:R1:W-:Y:S01]  /*37410*/  LDGSTS.E [R3+0x1e200], [R36.64], P2 ;  /* 0x1e20000024037fae */ /* 0x0003e20009121848 */
[-C--:B------:R-:W-:Y:S02]  /*37420*/  IADD3 R44, P2, R44, R38.reuse, RZ ;  /* 0x000000262c2c7210 */ /* 0x080fe40007f5e0ff */
[----:B------:R-:W-:Y:S01]  /*37430*/  IADD3 R41, P3, R41, R38, RZ ;  /* 0x0000002629297210 */ /* 0x000fe20007f7e0ff */
[----:B------:R1:W-:Y:S04]  /*37440*/  STL [R1+0x7bc], R39 ;  /* 0x0007bc2701007387 */ /* 0x0003e80000100800 */
[----:B------:R-:W-:Y:S04]  /*37450*/  STL [R1+0x7b8], R47 ;  /* 0x0007b82f01007387 */ /* 0x000fe80000100800 */
[----:B------:R-:W3:Y:S04]  /*37460*/  LDL.LU R51, [R1+0xf94] ;  /* 0x000f940001337983 */ /* 0x000ee80000300800 */
[----:B-1----:R-:W3:Y:S04]  /*37470*/  LDL.LU R39, [R1+0xf6c] ;  /* 0x000f6c0001277983 */ /* 0x002ee80000300800 */
[----:B------:R1:W-:Y:S01]  /*37480*/  STL [R1+0x7f4], R44 ;  /* 0x0007f42c01007387 */ /* 0x0003e20000100800 */
[----:B------:R-:W-:-:S02]  /*37490*/  IMAD.MOV.U32 R36, RZ, RZ, R44 ;  /* 0x000000ffff247224 */ /* 0x000fc400078e002c */
[----:B--2---:R-:W-:-:S05]  /*374a0*/  IMAD.X R46, R46, 0x1, R2, P2 ;  /* 0x000000012e2e7824 */ /* 0x004fca00010e0602 */
[----:B------:R-:W-:Y:S01]  /*374b0*/  STL [R1+0x7f0], R46 ;  /* 0x0007f02e01007387 */ /* 0x000fe20000100800 */
[----:B------:R-:W-:-:S03]  /*374c0*/  IADD3.X R43, R43, R2, RZ, P3, !PT ;  /* 0x000000022b2b7210 */ /* 0x000fc60001ffe4ff */
[----:B------:R-:W-:Y:S04]  /*374d0*/  STL [R1+0x7fc], R41 ;  /* 0x0007fc2901007387 */ /* 0x000fe80000100800 */
[----:B------:R-:W2:Y:S01]  /*374e0*/  LDL.LU R52, [R1+0xf88] ;  /* 0x000f880001347983 */ /* 0x000ea20000300800 */
[----:B------:R-:W-:-:S03]  /*374f0*/  IMAD.MOV.U32 R37, RZ, RZ, R46 ;  /* 0x000000ffff257224 */ /* 0x000fc600078e002e */
[----:B------:R1:W-:Y:S04]  /*37500*/  STL [R1+0x7f8], R43 ;  /* 0x0007f82b01007387 */ /* 0x0003e80000100800 */
[----:B-1----:R-:W2:Y:S04]  /*37510*/  LDL.LU R44, [R1+0xf50] ;  /* 0x000f5000012c7983 */ /* 0x002ea80000300800 */
[----:B------:R1:W-:Y:S04]  /*37520*/  LDGSTS.E [R3+0x1f000], [R36.64], P1 ;  /* 0x1f00000024037fae */ /* 0x0003e80008921848 */
[----:B------:R-:W2:Y:S01]  /*37530*/  LDL.LU R47, [R1+0xf48] ;  /* 0x000f4800012f7983 */ /* 0x000ea20000300800 */
[----:B-1----:R-:W-:Y:S01]  /*37540*/  IMAD.MOV.U32 R37, RZ, RZ, R43 ;  /* 0x000000ffff257224 */ /* 0x002fe200078e002b */
[----:B------:R-:W-:-:S02]  /*37550*/  MOV R36, R41 ;  /* 0x0000002900247202 */ /* 0x000fc40000000f00 */
[----:B------:R-:W2:Y:S04]  /*37560*/  LDL.LU R43, [R1+0xf54] ;  /* 0x000f5400012b7983 */ /* 0x000ea80000300800 */
[----:B------:R-:W2:Y:S04]  /*37570*/  LDL.LU R49, [R1+0xf10] ;  /* 0x000f100001317983 */ /* 0x000ea80000300800 */
[----:B------:R-:W2:Y:S04]  /*37580*/  LDL.LU R41, [R1+0xf2c] ;  /* 0x000f2c0001297983 */ /* 0x000ea80000300800 */
[----:B------:R1:W-:Y:S01]  /*37590*/  LDGSTS.E [R3+0x1f200], [R36.64], P1 ;  /* 0x1f20000024037fae */ /* 0x0003e20008921848 */
[----:B------:R-:W-:-:S04]  /*375a0*/  ISETP.GT.AND P1, PT, R0, 0x1, PT ;  /* 0x000000010000780c */ /* 0x000fc80003f24270 */
[----:B-1----:R-:W-:Y:S02]  /*375b0*/  SEL R3, RZ, 0x4, !P1 ;  /* 0x00000004ff037807 */ /* 0x002fe40004800000 */
[----:B----4-:R-:W-:-:S05]  /*375c0*/  IADD3 R42, P1, R42, R38, RZ ;  /* 0x000000262a2a7210 */ /* 0x010fca0007f3e0ff */
[----:B---3--:R-:W-:Y:S01]  /*375d0*/  IMAD.X R45, R45, 0x1, R2, P1 ;  /* 0x000000012d2d7824 */ /* 0x008fe200008e0602 */
[----:B------:R-:W-:Y:S04]  /*375e0*/  STL [R1+0xfa8], R42 ;  /* 0x000fa82a01007387 */ /* 0x000fe80000100800 */
[----:B------:R1:W-:Y:S04]  /*375f0*/  STL [R1+0xf90], R45 ;  /* 0x000f902d01007387 */ /* 0x0003e80000100800 */
[----:B------:R-:W3:Y:S04]  /*37600*/  LDL.LU R48, [R1+0xf08] ;  /* 0x000f080001307983 */ /* 0x000ee80000300800 */
[----:B------:R-:W4:Y:S01]  /*37610*/  LDL.LU R46, [R1+0xf14] ;  /* 0x000f1400012e7983 */ /* 0x000f220000300800 */
[----:B------:R-:W-:Y:S01]  /*37620*/  IMAD.MOV.U32 R37, RZ, RZ, R45 ;  /* 0x000000ffff257224 */ /* 0x000fe200078e002d */
[----:B------:R-:W-:-:S02]  /*37630*/  MOV R36, R42 ;  /* 0x0000002a00247202 */ /* 0x000fc40000000f00 */
[----:B-1----:R-:W3:Y:S04]  /*37640*/  LDL.LU R45, [R1+0xed0] ;  /* 0x000ed000012d7983 */ /* 0x002ee80000300800 */
[----:B------:R-:W3:Y:S01]  /*37650*/  LDL.LU R42, [R1+0xeec] ;  /* 0x000eec00012a7983 */ /* 0x000ee20000300800 */
[----:B------:R-:W-:Y:S01]  /*37660*/  SEL R3, R3, RZ, !P0 ;  /* 0x000000ff03037207 */ /* 0x000fe20004000000 */
[----:B------:R-:W-:-:S03]  /*37670*/  IMAD.SHL.U32 R57, R252, 0x4, RZ ;  /* 0x00000004fc397824 */ /* 0x000fc600078e00ff */
[----:B------:R-:W-:Y:S02]  /*37680*/  ISETP.NE.U32.AND P2, PT, R3, RZ, PT ;  /* 0x000000ff0300720c */ /* 0x000fe40003f45070 */
[----:B------:R-:W-:Y:S02]  /*37690*/  LOP3.LUT R54, R57, 0x20, RZ, 0x3c, !PT ;  /* 0x0000002039367812 */ /* 0x000fe400078e3cff */
[----:B------:R-:W-:Y:S02]  /*376a0*/  MOV R3, UR5 ;  /* 0x0000000500037c02 */ /* 0x000fe40008000f00 */
[----:B------:R-:W-:-:S03]  /*376b0*/  ISETP.GT.AND P1, PT, R0, 0x5, PT ;  /* 0x000000050000780c */ /* 0x000fc60003f24270 */
[----:B------:R-:W-:-:S05]  /*376c0*/  IMAD R3, R3, 0x20000, R54 ;  /* 0x0002000003037824 */ /* 0x000fca00078e0236 */
[----:B------:R1:W-:Y:S02]  /*376d0*/  LDGSTS.E [R3+0x400], [R36.64], P2 ;  /* 0x0040000024037fae */ /* 0x0003e40009121848 */
[----:B-1----:R-:W-:-:S04]  /*376e0*/  SEL R36, RZ, 0x4, !P1 ;  /* 0x00000004ff247807 */ /* 0x002fc80004800000 */
[----:B------:R-:W-:-:S04]  /*376f0*/  SEL R36, R36, RZ, !P0 ;  /* 0x000000ff24247207 */ /* 0x000fc80004000000 */
[----:B------:R-:W-:Y:S02]  /*37700*/  ISETP.NE.U32.AND P1, PT, R36, RZ, PT ;  /* 0x000000ff2400720c */ /* 0x000fe40003f25070 */
[-C--:B------:R-:W-:Y:S02]  /*37710*/  IADD3 R51, P3, R51, R38.reuse, RZ ;  /* 0x0000002633337210 */ /* 0x080fe40007f7e0ff */
[----:B------:R-:W-:-:S03]  /*37720*/  IADD3 R39, P4, R39, R38, RZ ;  /* 0x0000002627277210 */ /* 0x000fc60007f9e0ff */
[----:B------:R-:W-:Y:S01]  /*37730*/  IMAD.MOV.U32 R36, RZ, RZ, R51 ;  /* 0x000000ffff247224 */ /* 0x000fe200078e0033 */
[----:B------:R-:W-:Y:S01]  /*37740*/  STL [R1+0xf94], R51 ;  /* 0x000f943301007387 */ /* 0x000fe20000100800 */
[----:B--2---:R-:W-:-:S04]  /*37750*/  IMAD.X R52, R52, 0x1, R2, P3 ;  /* 0x0000000134347824 */ /* 0x004fc800018e0602 */
[----:B------:R-:W-:Y:S01]  /*37760*/  IMAD.MOV.U32 R37, RZ, RZ, R52 ;  /* 0x000000ffff257224 */ /* 0x000fe200078e0034 */
[----:B------:R-:W-:-:S04]  /*37770*/  IADD3.X R44, R44, R2, RZ, P4, !PT ;  /* 0x000000022c2c7210 */ /* 0x000fc800027fe4ff */
[----:B------:R1:W-:Y:S01]  /*37780*/  LDGSTS.E [R3+0x600], [R36.64], P2 ;  /* 0x0060000024037fae */ /* 0x0003e20009121848 */
[----:B------:R-:W-:-:S03]  /*37790*/  ISETP.GT.AND P2, PT, R0, 0x9, PT ;  /* 0x000000090000780c */ /* 0x000fc60003f44270 */
[----:B------:R-:W-:Y:S01]  /*377a0*/  STL [R1+0xf88], R52 ;  /* 0x000f883401007387 */ /* 0x000fe20000100800 */
[----:B-1----:R-:W-:Y:S01]  /*377b0*/  MOV R36, R39 ;  /* 0x0000002700247202 */ /* 0x002fe20000000f00 */
[----:B------:R-:W-:Y:S01]  /*377c0*/  IMAD.MOV.U32 R37, RZ, RZ, R44 ;  /* 0x000000ffff257224 */ /* 0x000fe200078e002c */
[----:B------:R-:W-:-:S04]  /*377d0*/  IADD3 R43, P3, R43, R38, RZ ;  /* 0x000000262b2b7210 */ /* 0x000fc80007f7e0ff */
[----:B------:R1:W-:Y:S04]  /*377e0*/  LDGSTS.E [R3+0x1400], [R36.64], P1 ;  /* 0x0140000024037fae */ /* 0x0003e80008921848 */
[----:B------:R-:W-:Y:S01]  /*377f0*/  STL [R1+0xf6c], R39 ;  /* 0x000f6c2701007387 */ /* 0x000fe20000100800 */
[----:B------:R-:W-:Y:S01]  /*37800*/  IMAD.X R47, R47, 0x1, R2, P3 ;  /* 0x000000012f2f7824 */ /* 0x000fe200018e0602 */
[----:B------:R-:W-:Y:S02]  /*37810*/  IADD3 R41, P4, R41, R38, RZ ;  /* 0x0000002629297210 */ /* 0x000fe40007f9e0ff */
[----:B------:R2:W-:Y:S01]  /*37820*/  STL [R1+0xf50], R44 ;  /* 0x000f502c01007387 */ /* 0x0005e20000100800 */
[----:B-1----:R-:W-:Y:S02]  /*37830*/  SEL R36, RZ, 0x4, !P2 ;  /* 0x00000004ff247807 */ /* 0x002fe40005000000 */
[----:B------:R-:W-:-:S02]  /*37840*/  IADD3.X R49, R49, R2, RZ, P4, !PT ;  /* 0x0000000231317210 */ /* 0x000fc400027fe4ff */
        /* <DEDUP_REMOVED lines=13> */
[-C--:B----4-:R-:W-:Y:S01]  /*37920*/  IADD3 R46, P3, R46, R38.reuse, RZ ;  /* 0x000000262e2e7210 */ /* 0x090fe20007f7e0ff */
[----:B------:R-:W-:Y:S01]  /*37930*/  IMAD.MOV.U32 R37, RZ, RZ, R49 ;  /* 0x000000ffff257224 */ /* 0x000fe200078e0031 */
[----:B------:R-:W-:Y:S01]  /*37940*/  MOV R36, R41 ;  /* 0x0000002900247202 */ /* 0x000fe20000000f00 */
[----:B------:R-:W4:Y:S01]  /*37950*/  LDL.LU R51, [R1+0xe94] ;  /* 0x000e940001337983 */ /* 0x000f220000300800 */
[----:B------:R-:W-:Y:S01]  /*37960*/  ISETP.GT.AND P1, PT, R0, 0xd, PT ;  /* 0x0000000d0000780c */ /* 0x000fe20003f24270 */
[----:B---3--:R-:W-:Y:S01]  /*37970*/  IMAD.X R48, R48, 0x1, R2, P3 ;  /* 0x0000000130307824 */ /* 0x008fe200018e0602 */
[----:B------:R-:W-:Y:S01]  /*37980*/  IADD3 R42, P4, R42, R38, RZ ;  /* 0x000000262a2a7210 */ /* 0x000fe20007f9e0ff */
[----:B------:R1:W-:Y:S04]  /*37990*/  LDGSTS.E [R3+0x2400], [R36.64], P2 ;  /* 0x0240000024037fae */ /* 0x0003e80009121848 */
[----:B------:R-:W2:Y:S01]  /*379a0*/  LDL.LU R41, [R1+0xe60] ;  /* 0x000e600001297983 */ /* 0x000ea20000300800 */
[----:B------:R-:W-:-:S03]  /*379b0*/  IADD3.X R45, R45, R2, RZ, P4, !PT ;  /* 0x000000022d2d7210 */ /* 0x000fc600027fe4ff */
[----:B------:R1:W-:Y:S02]  /*379c0*/  STL [R1+0xf14], R46 ;  /* 0x000f142e01007387 */ /* 0x0003e40000100800 */
[----:B-1----:R-:W-:Y:S02]  /*379d0*/  SEL R36, RZ, 0x4, !P1 ;  /* 0x00000004ff247807 */ /* 0x002fe40004800000 */
[----:B------:R1:W-:Y:S02]  /*379e0*/  STL [R1+0xf08], R48 ;  /* 0x000f083001007387 */ /* 0x0003e40000100800 */
[----:B------:R-:W-:Y:S02]  /*379f0*/  SEL R36, R36, RZ, !P0 ;  /* 0x000000ff24247207 */ /* 0x000fe40004000000 */
[----:B------:R-:W-:Y:S04]  /*37a00*/  STL [R1+0xeec], R42 ;  /* 0x000eec2a01007387 */ /* 0x000fe80000100800 */
[----:B------:R-:W2:Y:S01]  /*37a10*/  LDL.LU R52, [R1+0xe88] ;  /* 0x000e880001347983 */ /* 0x000ea20000300800 */
[----:B------:R-:W-:Y:S01]  /*37a20*/  ISETP.NE.U32.AND P1, PT, R36, RZ, PT ;  /* 0x000000ff2400720c */ /* 0x000fe20003f25070 */
[----:B------:R-:W-:-:S02]  /*37a30*/  IMAD.MOV.U32 R36, RZ, RZ, R46 ;  /* 0x000000ffff247224 */ /* 0x000fc400078e002e */
[----:B------:R1:W-:Y:S01]  /*37a40*/  STL [R1+0xed0], R45 ;  /* 0x000ed02d01007387 */ /* 0x0003e20000100800 */
[----:B------:R-:W-:-:S03]  /*37a50*/  IMAD.MOV.U32 R37, RZ, RZ, R48 ;  /* 0x000000ffff257224 */ /* 0x000fc600078e0030 */
[----:B------:R-:W2:Y:S04]  /*37a60*/  LDL.LU R46, [R1+0xe5c] ;  /* 0x000e5c00012e7983 */ /* 0x000ea80000300800 */
[----:B------:R1:W-:Y:S04]  /*37a70*/  LDGSTS.E [R3+0x2600], [R36.64], P2 ;  /* 0x0260000024037fae */ /* 0x0003e80009121848 */
[----:B-1----:R-:W2:Y:S01]  /*37a80*/  LDL.LU R48, [R1+0xe64] ;  /* 0x000e640001307983 */ /* 0x002ea20000300800 */
[----:B------:R-:W-:-:S03]  /*37a90*/  IMAD.MOV.U32 R37, RZ, RZ, R45 ;  /* 0x000000ffff257224 */ /* 0x000fc600078e002d */
[----:B------:R-:W2:Y:S01]  /*37aa0*/  LDL.LU R45, [R1+0xe68] ;  /* 0x000e6800012d7983 */ /* 0x000ea20000300800 */
[----:B------:R-:W-:-:S03]  /*37ab0*/  MOV R36, R42 ;  /* 0x0000002a00247202 */ /* 0x000fc60000000f00 */
[----:B------:R-:W2:Y:S04]  /*37ac0*/  LDL.LU R49, [R1+0xe1c] ;  /* 0x000e1c0001317983 */ /* 0x000ea80000300800 */
[----:B------:R-:W2:Y:S01]  /*37ad0*/  LDL.LU R42, [R1+0xe20] ;  /* 0x000e2000012a7983 */ /* 0x000ea20000300800 */
        /* <DEDUP_REMOVED lines=8> */
[----:B------:R-:W-:Y:S02]  /*37b60*/  IMAD.MOV.U32 R36, RZ, RZ, R44 ;  /* 0x000000ffff247224 */ /* 0x000fe400078e002c */
[----:B------:R-:W-:-:S04]  /*37b70*/  IMAD.X R47, R47, 0x1, R2, P3 ;  /* 0x000000012f2f7824 */ /* 0x000fc800018e0602 */
[----:B------:R-:W-:Y:S01]  /*37b80*/  IMAD.MOV.U32 R37, RZ, RZ, R47 ;  /* 0x000000ffff257224 */ /* 0x000fe200078e002f */
[----:B------:R1:W-:Y:S01]  /*37b90*/  STL [R1+0xec8], R47 ;  /* 0x000ec82f01007387 */ /* 0x0003e20000100800 */
[----:B------:R-:W-:-:S03]  /*37ba0*/  IADD3.X R43, R43, R2, RZ, P4, !PT ;  /* 0x000000022b2b7210 */ /* 0x000fc600027fe4ff */
[----:B------:R-:W-:Y:S04]  /*37bb0*/  STL [R1+0xeac], R39 ;  /* 0x000eac2701007387 */ /* 0x000fe80000100800 */
[----:B------:R2:W-:Y:S04]  /*37bc0*/  STL [R1+0xe90], R43 ;  /* 0x000e902b01007387 */ /* 0x0005e80000100800 */
[----:B-1----:R-:W3:Y:S04]  /*37bd0*/  LDL.LU R47, [R1+0xe24] ;  /* 0x000e2400012f7983 */ /* 0x002ee80000300800 */
[----:B------:R-:W3:Y:S04]  /*37be0*/  LDL.LU R44, [R1+0xe28] ;  /* 0x000e2800012c7983 */ /* 0x000ee80000300800 */
[----:B------:R1:W-:Y:S01]  /*37bf0*/  LDGSTS.E [R3+0x3600], [R36.64], P1 ;  /* 0x0360000024037fae */ /* 0x0003e20008921848 */
[----:B------:R-:W-:-:S02]  /*37c00*/  ISETP.GT.AND P1, PT, R0, 0x15, PT ;  /* 0x000000150000780c */ /* 0x000fc40003f24270 */
[-C--:B----4-:R-:W-:Y:S02]  /*37c10*/  IADD3 R51, P3, R51, R38.reuse, RZ ;  /* 0x0000002633337210 */ /* 0x090fe40007f7e0ff */
[----:B-1----:R-:W-:Y:S01]  /*37c20*/  MOV R36, R39 ;  /* 0x0000002700247202 */ /* 0x002fe20000000f00 */
[----:B------:R-:W-:Y:S02]  /*37c30*/  IMAD.MOV.U32 R37, RZ, RZ, R43 ;  /* 0x000000ffff257224 */ /* 0x000fe400078e002b */
[----:B--2---:R-:W2:Y:S04]  /*37c40*/  LDL.LU R43, [R1+0xddc] ;  /* 0x000ddc00012b7983 */ /* 0x004ea80000300800 */
[----:B------:R-:W4:Y:S04]  /*37c50*/  LDL.LU R39, [R1+0xde0] ;  /* 0x000de00001277983 */ /* 0x000f280000300800 */
[----:B------:R1:W-:Y:S01]  /*37c60*/  LDGSTS.E [R3+0x4400], [R36.64], P2 ;  /* 0x0440000024037fae */ /* 0x0003e20009121848 */
[----:B------:R-:W-:Y:S01]  /*37c70*/  IMAD.X R52, R52, 0x1, R2, P3 ;  /* 0x0000000134347824 */ /* 0x000fe200018e0602 */
[----:B------:R-:W-:-:S02]  /*37c80*/  IADD3 R41, P4, R41, R38, RZ ;  /* 0x0000002629297210 */ /* 0x000fc40007f9e0ff */
[----:B-1----:R-:W-:-:S04]  /*37c90*/  SEL R36, RZ, 0x4, !P1 ;  /* 0x00000004ff247807 */ /* 0x002fc80004800000 */
[----:B------:R-:W-:Y:S01]  /*37ca0*/  SEL R36, R36, RZ, !P0 ;  /* 0x000000ff24247207 */ /* 0x000fe20004000000 */
[----:B------:R-:W-:-:S03]  /*37cb0*/  IMAD.MOV.U32 R37, RZ, RZ, R52 ;  /* 0x000000ffff257224 */ /* 0x000fc600078e0034 */
[----:B------:R-:W-:Y:S01]  /*37cc0*/  ISETP.NE.U32.AND P1, PT, R36, RZ, PT ;  /* 0x000000ff2400720c */ /* 0x000fe20003f25070 */
[----:B------:R-:W-:Y:S01]  /*37cd0*/  IMAD.MOV.U32 R36, RZ, RZ, R51 ;  /* 0x000000ffff247224 */ /* 0x000fe200078e0033 */
[----:B------:R-:W-:-:S04]  /*37ce0*/  IADD3.X R46, R46, R2, RZ, P4, !PT ;  /* 0x000000022e2e7210 */ /* 0x000fc800027fe4ff */
[----:B------:R1:W-:Y:S01]  /*37cf0*/  LDGSTS.E [R3+0x4600], [R36.64], P2 ;  /* 0x0460000024037fae */ /* 0x0003e20009121848 */
[----:B------:R-:W-:Y:S02]  /*37d00*/  ISETP.GT.AND P2, PT, R0, 0x19, PT ;  /* 0x000000190000780c */ /* 0x000fe40003f44270 */
[-C--:B------:R-:W-:Y:S01]  /*37d10*/  IADD3 R45, P3, R45, R38.reuse, RZ ;  /* 0x000000262d2d7210 */ /* 0x080fe20007f7e0ff */
[----:B------:R-:W-:Y:S01]  /*37d20*/  STL [R1+0xe94], R51 ;  /* 0x000e943301007387 */ /* 0x000fe20000100800 */
[----:B------:R-:W-:Y:S02]  /*37d30*/  IADD3 R42, P4, R42, R38, RZ ;  /* 0x000000262a2a7210 */ /* 0x000fe40007f9e0ff */
[----:B-1----:R-:W-:Y:S01]  /*37d40*/  MOV R36, R41 ;  /* 0x0000002900247202 */ /* 0x002fe20000000f00 */
[----:B------:R-:W-:Y:S01]  /*37d50*/  IMAD.MOV.U32 R37, RZ, RZ, R46 ;  /* 0x000000ffff257224 */ /* 0x000fe200078e002e */
[----:B------:R-:W-:Y:S01]  /*37d60*/  STL [R1+0xe88], R52 ;  /* 0x000e883401007387 */ /* 0x000fe20000100800 */
[----:B------:R-:W-:-:S03]  /*37d70*/  IMAD.X R48, R48, 0x1, R2, P3 ;  /* 0x0000000130307824 */ /* 0x000fc600018e0602 */
[----:B------:R1:W-:Y:S01]  /*37d80*/  LDGSTS.E [R3+0x5400], [R36.64], P1 ;  /* 0x0540000024037fae */ /* 0x0003e20008921848 */
[----:B------:R-:W-:-:S03]  /*37d90*/  IADD3.X R49, R49, R2, RZ, P4, !PT ;  /* 0x0000000231317210 */ /* 0x000fc600027fe4ff */
[----:B------:R-:W-:Y:S04]  /*37da0*/  STL [R1+0xe60], R41 ;  /* 0x000e602901007387 */ /* 0x000fe80000100800 */
[----:B------:R1:W-:Y:S02]  /*37db0*/  STL [R1+0xe5c], R46 ;  /* 0x000e5c2e01007387 */ /* 0x0003e40000100800 */
[----:B-1----:R-:W-:Y:S01]  /*37dc0*/  SEL R36, RZ, 0x4, !P2 ;  /* 0x00000004ff247807 */ /* 0x002fe20005000000 */
[----:B------:R-:W-:-:S03]  /*37dd0*/  IMAD.MOV.U32 R37, RZ, RZ, R48 ;  /* 0x000000ffff257224 */ /* 0x000fc600078e0030 */
[----:B------:R-:W-:Y:S01]  /*37de0*/  SEL R36, R36, RZ, !P0 ;  /* 0x000000ff24247207 */ /* 0x000fe20004000000 */
[----:B------:R-:W2:Y:S04]  /*37df0*/  LDL.LU R46, [R1+0xde8] ;  /* 0x000de800012e7983 */ /* 0x000ea80000300800 */
        /* <DEDUP_REMOVED lines=19> */
[----:B---3--:R-:W-:-:S05]  /*37f30*/  IADD3 R44, P3, R44, R38, RZ ;  /* 0x000000262c2c7210 */ /* 0x008fca0007f7e0ff */
[----:B------:R-:W-:Y:S01]  /*37f40*/  IMAD.X R47, R47, 0x1, R2, P3 ;  /* 0x000000012f2f7824 */ /* 0x000fe200018e0602 */
[----:B------:R1:W-:Y:S04]  /*37f50*/  STL [R1+0xe28], R44 ;  /* 0x000e282c01007387 */ /* 0x0003e80000100800 */
[----:B------:R3:W-:Y:S01]  /*37f60*/  STL [R1+0xe24], R47 ;  /* 0x000e242f01007387 */ /* 0x0007e20000100800 */
[----:B------:R-:W-:Y:S01]  /*37f70*/  IMAD.MOV.U32 R36, RZ, RZ, R44 ;  /* 0x000000ffff247224 */ /* 0x000fe200078e002c */
[----:B----4-:R-:W-:-:S04]  /*37f80*/  IADD3 R39, P4, R39, R38, RZ ;  /* 0x0000002627277210 */ /* 0x010fc80007f9e0ff */
[----:B--2---:R-:W-:Y:S01]  /*37f90*/  IADD3.X R43, R43, R2, RZ, P4, !PT ;  /* 0x000000022b2b7210 */ /* 0x004fe200027fe4ff */
[----:B------:R-:W-:Y:S04]  /*37fa0*/  STL [R1+0xde0], R39 ;  /* 0x000de02701007387 */ /* 0x000fe80000100800 */
[----:B------:R-:W2:Y:S01]  /*37fb0*/  LDL.LU R52, [R1+0xda4] ;  /* 0x000da40001347983 */ /* 0x000ea20000300800 */
[----:B------:R-:W-:-:S03]  /*37fc0*/  IMAD.MOV.U32 R37, RZ, RZ, R47 ;  /* 0x000000ffff257224 */ /* 0x000fc600078e002f */
[----:B------:R4:W-:Y:S04]  /*37fd0*/  STL [R1+0xddc], R43 ;  /* 0x000ddc2b01007387 */ /* 0x0009e80000100800 */
[----:B-1----:R-:W2:Y:S04]  /*37fe0*/  LDL.LU R44, [R1+0xd5c] ;  /* 0x000d5c00012c7983 */ /* 0x002ea80000300800 */
[----:B------:R1:W-:Y:S04]  /*37ff0*/  LDGSTS.E [R3+0x6600], [R36.64], P2 ;  /* 0x0660000024037fae */ /* 0x0003e80009121848 */
[----:B---3--:R-:W3:Y:S01]  /*38000*/  LDL.LU R47, [R1+0xd64] ;  /* 0x000d6400012f7983 */ /* 0x008ee20000300800 */
[----:B-1----:R-:W-:-:S03]  /*38010*/  IMAD.MOV.U32 R37, RZ, RZ, R43 ;  /* 0x000000ffff257224 */ /* 0x002fc600078e002b */
[----:B----4-:R-:W4:Y:S01]  /*38020*/  LDL.LU R43, [R1+0xd68] ;  /* 0x000d6800012b7983 */ /* 0x010f220000300800 */
[----:B------:R-:W-:-:S03]  /*38030*/  MOV R36, R39 ;  /* 0x0000002700247202 */ /* 0x000fc60000000f00 */
[----:B------:R-:W3:Y:S04]  /*38040*/  LDL.LU R49, [R1+0xd0c] ;  /* 0x000d0c0001317983 */ /* 0x000ee80000300800 */
[----:B------:R-:W3:Y:S01]  /*38050*/  LDL.LU R39, [R1+0xd10] ;  /* 0x000d100001277983 */ /* 0x000ee20000300800 */
[----:B------:R-:W-:-:S03]  /*38060*/  ISETP.GT.AND P2, PT, R0, 0x21, PT ;  /* 0x000000210000780c */ /* 0x000fc60003f44270 */
[----:B------:R1:W-:Y:S02]  /*38070*/  LDGSTS.E [R3+0x7400], [R36.64], P1 ;  /* 0x0740000024037fae */ /* 0x0003e40008921848 */
[----:B-1----:R-:W-:Y:S02]  /*38080*/  SEL R36, RZ, 0x4, !P2 ;  /* 0x00000004ff247807 */ /* 0x002fe40005000000 */
[-C--:B------:R-:W-:Y:S02]  /*38090*/  IADD3 R46, P3, R46, R38.reuse, RZ ;  /* 0x000000262e2e7210 */ /* 0x080fe40007f7e0ff */
[----:B------:R-:W-:Y:S02]  /*380a0*/  IADD3 R41, P4, R41, R38, RZ ;  /* 0x0000002629297210 */ /* 0x000fe40007f9e0ff */
[----:B------:R-:W-:Y:S01]  /*380b0*/  SEL R36, R36, RZ, !P0 ;  /* 0x000000ff24247207 */ /* 0x000fe20004000000 */
[----:B------:R-:W-:Y:S03]  /*380c0*/  STL [R1+0xde8], R46 ;  /* 0x000de82e01007387 */ /* 0x000fe60000100800 */
[----:B------:R-:W-:Y:S01]  /*380d0*/  ISETP.NE.U32.AND P2, PT, R36, RZ, PT ;  /* 0x000000ff2400720c */ /* 0x000fe20003f45070 */
[----:B------:R-:W-:-:S02]  /*380e0*/  IMAD.MOV.U32 R36, RZ, RZ, R46 ;  /* 0x000000ffff247224 */ /* 0x000fc400078e002e */
[----:B------:R-:W-:-:S05]  /*380f0*/  IMAD.X R48, R48, 0x1, R2, P3 ;  /* 0x0000000130307824 */ /* 0x000fca00018e0602 */
[----:B------:R1:W-:Y:S01]  /*38100*/  STL [R1+0xde4], R48 ;  /* 0x000de43001007387 */ /* 0x0003e20000100800 */
[----:B------:R-:W-:-:S03]  /*38110*/  IADD3.X R45, R45, R2, RZ, P4, !PT ;  /* 0x000000022d2d7210 */ /* 0x000fc600027fe4ff */
[----:B------:R-:W-:Y:S01]  /*38120*/  STL [R1+0xda0], R41 ;  /* 0x000da02901007387 */ /* 0x000fe20000100800 */
[----:B------:R-:W-:-:S03]  /*38130*/  IMAD.MOV.U32 R37, RZ, RZ, R48 ;  /* 0x000000ffff257224 */ /* 0x000fc600078e0030 */
[----:B------:R1:W-:Y:S04]  /*38140*/  STL [R1+0xd9c], R45 ;  /* 0x000d9c2d01007387 */ /* 0x0003e80000100800 */
[----:B-1----:R-:W3:Y:S04]  /*38150*/  LDL.LU R48, [R1+0xd14] ;  /* 0x000d140001307983 */ /* 0x002ee80000300800 */
[----:B------:R-:W3:Y:S04]  /*38160*/  LDL.LU R46, [R1+0xd18] ;  /* 0x000d1800012e7983 */ /* 0x000ee80000300800 */
[----:B------:R1:W-:Y:S02]  /*38170*/  LDGSTS.E [R3+0x7600], [R36.64], P1 ;  /* 0x0760000024037fae */ /* 0x0003e40008921848 */
[----:B-1----:R-:W-:Y:S01]  /*38180*/  IMAD.MOV.U32 R37, RZ, RZ, R45 ;  /* 0x000000ffff257224 */ /* 0x002fe200078e002d */
[----:B------:R-:W-:Y:S01]  /*38190*/  MOV R36, R41 ;  /* 0x0000002900247202 */ /* 0x000fe20000000f00 */
[----:B------:R-:W3:Y:S04]  /*381a0*/  LDL.LU R45, [R1+0xccc] ;  /* 0x000ccc00012d7983 */ /* 0x000ee80000300800 */
[----:B------:R-:W3:Y:S01]  /*381b0*/  LDL.LU R41, [R1+0xcd0] ;  /* 0x000cd00001297983 */ /* 0x000ee20000300800 */
[----:B------:R-:W-:-:S03]  /*381c0*/  ISETP.GT.AND P1, PT, R0, 0x25, PT ;  /* 0x000000250000780c */ /* 0x000fc60003f24270 */
[----:B------:R1:W-:Y:S01]  /*381d0*/  LDGSTS.E [R3+0x8400], [R36.64], P2 ;  /* 0x0840000024037fae */ /* 0x0003e20009121848 */
[-C--:B------:R-:W-:Y:S02]  /*381e0*/  IADD3 R51, P3, R51, R38.reuse, RZ ;  /* 0x0000002633337210 */ /* 0x080fe40007f7e0ff */
[----:B------:R-:W-:Y:S02]  /*381f0*/  IADD3 R42, P4, R42, R38, RZ ;  /* 0x000000262a2a7210 */ /* 0x000fe40007f9e0ff */
[----:B-1----:R-:W-:-:S04]  /*38200*/  SEL R36, RZ, 0x4, !P1 ;  /* 0x00000004ff247807 */ /* 0x002fc80004800000 */
[----:B------:R-:W-:-:S04]  /*38210*/  SEL R36, R36, RZ, !P0 ;  /* 0x000000ff24247207 */ /* 0x000fc80004000000 */
[----:B------:R-:W-:Y:S01]  /*38220*/  ISETP.NE.U32.AND P1, PT, R36, RZ, PT ;  /* 0x000000ff2400720c */ /* 0x000fe20003f25070 */
        /* <DEDUP_REMOVED lines=10> */
[----:B----4-:R-:W-:-:S04]  /*382d0*/  IADD3 R43, P3, R43, R38, RZ ;  /* 0x000000262b2b7210 */ /* 0x010fc80007f7e0ff */
[----:B------:R1:W-:Y:S04]  /*382e0*/  LDGSTS.E [R3+0x9400], [R36.64], P1 ;  /* 0x0940000024037fae */ /* 0x0003e80008921848 */
[----:B------:R-:W-:Y:S01]  /*382f0*/  STL [R1+0xd60], R42 ;  /* 0x000d602a01007387 */ /* 0x000fe20000100800 */
[----:B---3--:R-:W-:Y:S01]  /*38300*/  IMAD.X R47, R47, 0x1, R2, P3 ;  /* 0x000000012f2f7824 */ /* 0x008fe200018e0602 */
[----:B------:R-:W-:Y:S02]  /*38310*/  IADD3 R39, P4, R39, R38, RZ ;  /* 0x0000002627277210 */ /* 0x000fe40007f9e0ff */
[----:B------:R2:W-:Y:S01]  /*38320*/  STL [R1+0xd5c], R44 ;  /* 0x000d5c2c01007387 */ /* 0x0005e20000100800 */
[----:B-1----:R-:W-:Y:S02]  /*38330*/  SEL R36, RZ, 0x4, !P2 ;  /* 0x00000004ff247807 */ /* 0x002fe40005000000 */
[----:B------:R-:W-:-:S02]  /*38340*/  IADD3.X R49, R49, R2, RZ, P4, !PT ;  /* 0x0000000231317210 */ /* 0x000fc400027fe4ff */
[----:B------:R-:W-:Y:S01]  /*38350*/  SEL R36, R36, RZ, !P0 ;  /* 0x000000ff24247207 */ /* 0x000fe20004000000 */
[----:B--2---:R-:W2:Y:S01]  /*38360*/  LDL.LU R44, [R1+0xcd8] ;  /* 0x000cd800012c7983 */ /* 0x004ea20000300800 */
        /* <DEDUP_REMOVED lines=11> */
[----:B----4-:R-:W-:Y:S01]  /*38420*/  MOV R36, R39 ;  /* 0x0000002700247202 */ /* 0x010fe20000000f00 */
[----:B------:R-:W-:Y:S01]  /*38430*/  IMAD.MOV.U32 R37, RZ, RZ, R49 ;  /* 0x000000ffff257224 */ /* 0x000fe200078e0031 */
[----:B------:R-:W-:Y:S01]  /*38440*/  ISETP.GT.AND P1, PT, R0, 0x2d, PT ;  /* 0x0000002d0000780c */ /* 0x000fe20003f24270 */
[----:B------:R-:W4:Y:S04]  /*38450*/  LDL.LU R51, [R1+0xc98] ;  /* 0x000c980001337983 */ /* 0x000f280000300800 */
[----:B------:R1:W-:Y:S04]  /*38460*/  LDGSTS.E [R3+0xa400], [R36.64], P2 ;  /* 0x0a40000024037fae */ /* 0x0003e80009121848 */
[----:B------:R-:W4:Y:S01]  /*38470*/  LDL.LU R39, [R1+0xc50] ;  /* 0x000c500001277983 */ /* 0x000f220000300800 */
[----:B------:R-:W-:-:S02]  /*38480*/  IADD3 R46, P3, R46, R38, RZ ;  /* 0x000000262e2e7210 */ /* 0x000fc40007f7e0ff */
[----:B-1----:R-:W-:-:S03]  /*38490*/  SEL R36, RZ, 0x4, !P1 ;  /* 0x00000004ff247807 */ /* 0x002fc60004800000 */
[----:B------:R-:W-:Y:S01]  /*384a0*/  IMAD.X R48, R48, 0x1, R2, P3 ;  /* 0x0000000130307824 */ /* 0x000fe200018e0602 */
[----:B------:R1:W-:Y:S01]  /*384b0*/  STL [R1+0xd18], R46 ;  /* 0x000d182e01007387 */ /* 0x0003e20000100800 */
[----:B------:R-:W-:-:S03]  /*384c0*/  SEL R36, R36, RZ, !P0 ;  /* 0x000000ff24247207 */ /* 0x000fc60004000000 */
[----:B------:R1:W-:Y:S01]  /*384d0*/  STL [R1+0xd14], R48 ;  /* 0x000d143001007387 */ /* 0x0003e20000100800 */
[----:B------:R-:W-:Y:S01]  /*384e0*/  ISETP.NE.U32.AND P1, PT, R36, RZ, PT ;  /* 0x000000ff2400720c */ /* 0x000fe20003f25070 */
[----:B------:R-:W-:Y:S01]  /*384f0*/  IMAD.MOV.U32 R36, RZ, RZ, R46 ;  /* 0x000000ffff247224 */ /* 0x000fe200078e002e */
[----:B------:R-:W-:-:S04]  /*38500*/  IADD3 R41, P4, R41, R38, RZ ;  /* 0x0000002629297210 */ /* 0x000fc80007f9e0ff */
[----:B------:R-:W-:Y:S01]  /*38510*/  IADD3.X R45, R45, R2, RZ, P4, !PT ;  /* 0x000000022d2d7210 */ /* 0x000fe200027fe4ff */
[----:B------:R-:W-:Y:S04]  /*38520*/  STL [R1+0xcd0], R41 ;  /* 0x000cd02901007387 */ /* 0x000fe80000100800 */
[----:B------:R-:W4:Y:S01]  /*38530*/  LDL.LU R52, [R1+0xc94] ;  /* 0x000c940001347983 */ /* 0x000f220000300800 */
[----:B------:R-:W-:-:S03]  /*38540*/  IMAD.MOV.U32 R37, RZ, RZ, R48 ;  /* 0x000000ffff257224 */ /* 0x000fc600078e0030 */
[----:B------:R1:W-:Y:S04]  /*38550*/  STL [R1+0xccc], R45 ;  /* 0x000ccc2d01007387 */ /* 0x0003e80000100800 */
[----:B-1----:R-:W4:Y:S04]  /*38560*/  LDL.LU R46, [R1+0xc4c] ;  /* 0x000c4c00012e7983 */ /* 0x002f280000300800 */
[----:B------:R1:W-:Y:S04]  /*38570*/  LDGSTS.E [R3+0xa600], [R36.64], P2 ;  /* 0x0a60000024037fae */ /* 0x0003e80009121848 */
[----:B------:R-:W4:Y:S01]  /*38580*/  LDL.LU R48, [R1+0xc54] ;  /* 0x000c540001307983 */ /* 0x000f220000300800 */
[----:B-1----:R-:W-:-:S03]  /*38590*/  IMAD.MOV.U32 R37, RZ, RZ, R45 ;  /* 0x000000ffff257224 */ /* 0x002fc600078e002d */
[----:B------:R-:W4:Y:S01]  /*385a0*/  LDL.LU R45, [R1+0xc58] ;  /* 0x000c5800012d7983 */ /* 0x000f220000300800 */
[----:B------:R-:W-:-:S03]  /*385b0*/  MOV R36, R41 ;  /* 0x0000002900247202 */ /* 0x000fc60000000f00 */
        /* <DEDUP_REMOVED lines=8> */
[----:B---3--:R-:W-:-:S03]  /*38640*/  IADD3 R42, P4, R42, R38, RZ ;  /* 0x000000262a2a7210 */ /* 0x008fc60007f9e0ff */
        /* <DEDUP_REMOVED lines=12> */
[----:B----4-:R-:W-:Y:S02]  /*38710*/  IADD3 R51, P3, R51, R38, RZ ;  /* 0x0000002633337210 */ /* 0x010fe40007f7e0ff */
[----:B-1----:R-:W-:Y:S01]  /*38720*/  MOV R36, R42 ;  /* 0x0000002a00247202 */ /* 0x002fe20000000f00 */
[----:B------:R-:W-:Y:S02]  /*38730*/  IMAD.MOV.U32 R37, RZ, RZ, R43 ;  /* 0x000000ffff257224 */ /* 0x000fe400078e002b */
[----:B--2---:R-:W2:Y:S04]  /*38740*/  LDL.LU R43, [R1+0x400] ;  /* 0x00040000012b7983 */ /* 0x004ea80000300800 */
[----:B------:R-:W4:Y:S04]  /*38750*/  LDL.LU R42, [R1+0x404] ;  /* 0x00040400012a7983 */ /* 0x000f280000300800 */
[----:B------:R1:W-:Y:S01]  /*38760*/  LDGSTS.E [R3+0xc400], [R36.64], P2 ;  /* 0x0c40000024037fae */ /* 0x0003e20009121848 */
[----:B------:R-:W-:-:S02]  /*38770*/  IADD3 R39, P4, R39, R38, RZ ;  /* 0x0000002627277210 */ /* 0x000fc40007f9e0ff */
[----:B-1----:R-:W-:-:S04]  /*38780*/  SEL R36, RZ, 0x4, !P1 ;  /* 0x00000004ff247807 */ /* 0x002fc80004800000 */
[----:B------:R-:W-:Y:S01]  /*38790*/  SEL R36, R36, RZ, !P0 ;  /* 0x000000ff24247207 */ /* 0x000fe20004000000 */
[----:B------:R-:W-:-:S03]  /*387a0*/  IMAD.X R52, R52, 0x1, R2, P3 ;  /* 0x0000000134347824 */ /* 0x000fc600018e0602 */
[----:B------:R-:W-:Y:S01]  /*387b0*/  ISETP.NE.U32.AND P1, PT, R36, RZ, PT ;  /* 0x000000ff2400720c */ /* 0x000fe20003f25070 */
[----:B------:R-:W-:Y:S02]  /*387c0*/  IMAD.MOV.U32 R36, RZ, RZ, R51 ;  /* 0x000000ffff247224 */ /* 0x000fe400078e0033 */
[----:B------:R-:W-:Y:S01]  /*387d0*/  IMAD.MOV.U32 R37, RZ, RZ, R52 ;  /* 0x000000ffff257224 */ /* 0x000fe200078e0034 */
[----:B------:R-:W-:-:S04]  /*387e0*/  IADD3.X R46, R46, R2, RZ, P4, !PT ;  /* 0x000000022e2e7210 */ /* 0x000fc800027fe4ff */
[----:B------:R1:W-:Y:S01]  /*387f0*/  LDGSTS.E [R3+0xc600], [R36.64], P2 ;  /* 0x0c60000024037fae */ /* 0x0003e20009121848 */
[----:B------:R-:W-:-:S03]  /*38800*/  ISETP.GT.AND P2, PT, R0, 0x39, PT ;  /* 0x000000390000780c */ /* 0x000fc60003f44270 */
[----:B------:R-:W-:Y:S01]  /*38810*/  STL [R1+0xc98], R51 ;  /* 0x000c983301007387 */ /* 0x000fe20000100800 */
[----:B-1----:R-:W-:Y:S01]  /*38820*/  MOV R36, R39 ;  /* 0x0000002700247202 */ /* 0x002fe20000000f00 */
[----:B------:R-:W-:Y:S01]  /*38830*/  IMAD.MOV.U32 R37, RZ, RZ, R46 ;  /* 0x000000ffff257224 */ /* 0x000fe200078e002e */
[-C--:B------:R-:W-:Y:S01]  /*38840*/  IADD3 R45, P3, R45, R38.reuse, RZ ;  /* 0x000000262d2d7210 */ /* 0x080fe20007f7e0ff */
[----:B------:R-:W-:Y:S04]  /*38850*/  STL [R1+0xc94], R52 ;  /* 0x000c943401007387 */ /* 0x000fe80000100800 */
[----:B------:R1:W-:Y:S01]  /*38860*/  LDGSTS.E [R3+0xd400], [R36.64], P1 ;  /* 0x0d40000024037fae */ /* 0x0003e20008921848 */
[----:B------:R-:W-:Y:S01]  /*38870*/  IMAD.X R48, R48, 0x1, R2, P3 ;  /* 0x0000000130307824 */ /* 0x000fe200018e0602 */
[----:B------:R-:W-:-:S02]  /*38880*/  IADD3 R41, P4, R41, R38, RZ ;  /* 0x0000002629297210 */ /* 0x000fc40007f9e0ff */
[----:B------:R-:W-:Y:S04]  /*38890*/  STL [R1+0xc50], R39 ;  /* 0x000c502701007387 */ /* 0x000fe80000100800 */
[----:B------:R1:W-:Y:S02]  /*388a0*/  STL [R1+0xc4c], R46 ;  /* 0x000c4c2e01007387 */ /* 0x0003e40000100800 */
[----:B-1----:R-:W-:Y:S02]  /*388b0*/  SEL R36, RZ, 0x4, !P2 ;  /* 0x00000004ff247807 */ /* 0x002fe40005000000 */
[----:B------:R-:W-:Y:S02]  /*388c0*/  IADD3.X R49, R49, R2, RZ, P4, !PT ;  /* 0x0000000231317210 */ /* 0x000fe400027fe4ff */
[----:B------:R-:W-:Y:S01]  /*388d0*/  SEL R36, R36, RZ, !P0 ;  /* 0x000000ff24247207 */ /* 0x000fe20004000000 */
[----:B------:R-:W2:Y:S01]  /*388e0*/  LDL.LU R46, [R1+0x40c] ;  /* 0x00040c00012e7983 */ /* 0x000ea20000300800 */
        /* <DEDUP_REMOVED lines=105> */
[----:B-1----:R-:W-:-:S02]  /*38f80*/  SEL R36, RZ, 0x4, !P1 ;  /* 0x00000004ff247807 */ /* 0x002fc40004800000 */
[----:B------:R-:W-:-:S05]  /*38f90*/  IADD3 R46, P3, R46, R38, RZ ;  /* 0x000000262e2e7210 */ /* 0x000fca0007f7e0ff */
        /* <DEDUP_REMOVED lines=63> */
[----:B------:R-:W-:Y:S01]  /*39390*/  STL [R1+0x584], R42 ;  /* 0x0005842a01007387 */ /* 0x000fe20000100800 */
[----:B-1----:R-:W-:-:S03]  /*393a0*/  SEL R36, RZ, 0x4, !P2 ;  /* 0x00000004ff247807 */ /* 0x002fc60005000000 */
[----:B------:R1:W-:Y:S01]  /*393b0*/  STL [R1+0x580], R46 ;  /* 0x0005802e01007387 */ /* 0x0003e20000100800 */
[----:B------:R-:W-:Y:S02]  /*393c0*/  IADD3.X R49, R49, R2, RZ, P4, !PT ;  /* 0x0000000231317210 */ /* 0x000fe400027fe4ff */
[----:B------:R-:W-:Y:S01]  /*393d0*/  SEL R36, R36, RZ, !P0 ;  /* 0x000000ff24247207 */ /* 0x000fe20004000000 */
[----:B------:R-:W-:Y:S01]  /*393e0*/  IMAD.MOV.U32 R37, RZ, RZ, R48 ;  /* 0x000000ffff257224 */ /* 0x000fe200078e0030 */
[----:B-1----:R-:W2:Y:S04]  /*393f0*/  LDL.LU R46, [R1+0x60c] ;  /* 0x00060c00012e7983 */ /* 0x002ea80000300800 */
        /* <DEDUP_REMOVED lines=26> */
[----:B------:R2:W-:Y:S04]  /*395a0*/  STL [R1+0x604], R41 ;  /* 0x0006042901007387 */ /* 0x0005e80000100800 */
[----:B------:R-:W4:Y:S01]  /*395b0*/  LDL.LU R52, [R1+0x648] ;  /* 0x0006480001347983 */ /* 0x000f220000300800 */
[----:B------:R-:W-:-:S03]  /*395c0*/  IMAD.MOV.U32 R37, RZ, RZ, R47 ;  /* 0x000000ffff257224 */ /* 0x000fc600078e002f */
[----:B------:R2:W-:Y:S04]  /*395d0*/  STL [R1+0x600], R43 ;  /* 0x0006002b01007387 */ /* 0x0005e80000100800 */
[----:B-1----:R-:W4:Y:S04]  /*395e0*/  LDL.LU R44, [R1+0x680] ;  /* 0x00068000012c7983 */ /* 0x002f280000300800 */
[----:B------:R1:W-:Y:S04]  /*395f0*/  LDGSTS.E [R3+0x16600], [R36.64], P2 ;  /* 0x1660000024037fae */ /* 0x0003e80009121848 */
[----:B---3--:R-:W3:Y:S01]  /*39600*/  LDL.LU R47, [R1+0x688] ;  /* 0x00068800012f7983 */ /* 0x008ee20000300800 */
[----:B-1----:R-:W-:-:S03]  /*39610*/  MOV R36, R41 ;  /* 0x0000002900247202 */ /* 0x002fc60000000f00 */
[----:B--2---:R-:W2:Y:S01]  /*39620*/  LDL.LU R41, [R1+0x68c] ;  /* 0x00068c0001297983 */ /* 0x004ea20000300800 */
[----:B------:R-:W-:-:S03]  /*39630*/  IMAD.MOV.U32 R37, RZ, RZ, R43 ;  /* 0x000000ffff257224 */ /* 0x000fc600078e002b */
[----:B------:R-:W3:Y:S01]  /*39640*/  LDL.LU R49, [R1+0x6c0] ;  /* 0x0006c00001317983 */ /* 0x000ee20000300800 */
[----:B------:R-:W-:-:S03]  /*39650*/  ISETP.GT.AND P2, PT, R0, 0x61, PT ;  /* 0x000000610000780c */ /* 0x000fc60003f44270 */
[----:B------:R-:W3:Y:S04]  /*39660*/  LDL.LU R43, [R1+0x6c4] ;  /* 0x0006c400012b7983 */ /* 0x000ee80000300800 */
[----:B------:R1:W-:Y:S02]  /*39670*/  LDGSTS.E [R3+0x17400], [R36.64], P1 ;  /* 0x1740000024037fae */ /* 0x0003e40008921848 */
[----:B-1----:R-:W-:-:S04]  /*39680*/  SEL R36, RZ, 0x4, !P2 ;  /* 0x00000004ff247807 */ /* 0x002fc80005000000 */
[----:B------:R-:W-:Y:S02]  /*39690*/  SEL R36, R36, RZ, !P0 ;  /* 0x000000ff24247207 */ /* 0x000fe40004000000 */
[-C--:B------:R-:W-:Y:S02]  /*396a0*/  IADD3 R46, P3, R46, R38.reuse, RZ ;  /* 0x000000262e2e7210 */ /* 0x080fe40007f7e0ff */
[----:B------:R-:W-:-:S03]  /*396b0*/  IADD3 R42, P4, R42, R38, RZ ;  /* 0x000000262a2a7210 */ /* 0x000fc60007f9e0ff */
[----:B------:R-:W-:Y:S01]  /*396c0*/  STL [R1+0x60c], R46 ;  /* 0x00060c2e01007387 */ /* 0x000fe20000100800 */
[----:B------:R-:W-:Y:S01]  /*396d0*/  ISETP.NE.U32.AND P2, PT, R36, RZ, PT ;  /* 0x000000ff2400720c */ /* 0x000fe20003f45070 */
[----:B------:R-:W-:Y:S02]  /*396e0*/  IMAD.MOV.U32 R36, RZ, RZ, R46 ;  /* 0x000000ffff247224 */ /* 0x000fe400078e002e */
        /* <DEDUP_REMOVED lines=22> */
[----:B----4-:R-:W-:-:S04]  /*39850*/  IMAD.X R52, R52, 0x1, R2, P3 ;  /* 0x0000000134347824 */ /* 0x010fc800018e0602 */
[----:B------:R-:W-:Y:S01]  /*39860*/  IMAD.MOV.U32 R37, RZ, RZ, R52 ;  /* 0x000000ffff257224 */ /* 0x000fe200078e0034 */
[----:B------:R-:W-:-:S04]  /*39870*/  IADD3.X R44, R44, R2, RZ, P4, !PT ;  /* 0x000000022c2c7210 */ /* 0x000fc800027fe4ff */
[----:B------:R1:W-:Y:S01]  /*39880*/  LDGSTS.E [R3+0x18600], [R36.64], P2 ;  /* 0x1860000024037fae */ /* 0x0003e20009121848 */
[----:B------:R-:W-:-:S03]  /*39890*/  ISETP.GT.AND P2, PT, R0, 0x69, PT ;  /* 0x000000690000780c */ /* 0x000fc60003f44270 */
[----:B------:R-:W-:Y:S01]  /*398a0*/  STL [R1+0x648], R52 ;  /* 0x0006483401007387 */ /* 0x000fe20000100800 */
[----:B-1----:R-:W-:Y:S01]  /*398b0*/  MOV R36, R39 ;  /* 0x0000002700247202 */ /* 0x002fe20000000f00 */
[----:B------:R-:W-:Y:S01]  /*398c0*/  IMAD.MOV.U32 R37, RZ, RZ, R44 ;  /* 0x000000ffff257224 */ /* 0x000fe200078e002c */
[----:B--2---:R-:W-:-:S04]  /*398d0*/  IADD3 R41, P3, R41, R38, RZ ;  /* 0x0000002629297210 */ /* 0x004fc80007f7e0ff */
[----:B------:R1:W-:Y:S04]  /*398e0*/  LDGSTS.E [R3+0x19400], [R36.64], P1 ;  /* 0x1940000024037fae */ /* 0x0003e80008921848 */
[----:B------:R-:W-:Y:S01]  /*398f0*/  STL [R1+0x684], R39 ;  /* 0x0006842701007387 */ /* 0x000fe20000100800 */
[----:B---3--:R-:W-:Y:S01]  /*39900*/  IMAD.X R47, R47, 0x1, R2, P3 ;  /* 0x000000012f2f7824 */ /* 0x008fe200018e0602 */
[----:B------:R-:W-:Y:S02]  /*39910*/  IADD3 R43, P4, R43, R38, RZ ;  /* 0x000000262b2b7210 */ /* 0x000fe40007f9e0ff */
[----:B------:R2:W-:Y:S01]  /*39920*/  STL [R1+0x680], R44 ;  /* 0x0006802c01007387 */ /* 0x0005e20000100800 */
[----:B-1----:R-:W-:Y:S01]  /*39930*/  SEL R36, RZ, 0x4, !P2 ;  /* 0x00000004ff247807 */ /* 0x002fe20005000000 */
[----:B------:R-:W-:Y:S01]  /*39940*/  IMAD.MOV.U32 R37, RZ, RZ, R47 ;  /* 0x000000ffff257224 */ /* 0x000fe200078e002f */
[----:B------:R-:W-:-:S02]  /*39950*/  IADD3.X R49, R49, R2, RZ, P4, !PT ;  /* 0x0000000231317210 */ /* 0x000fc400027fe4ff */
[----:B------:R-:W-:Y:S01]  /*39960*/  SEL R36, R36, RZ, !P0 ;  /* 0x000000ff24247207 */ /* 0x000fe20004000000 */
[----:B--2---:R-:W2:Y:S04]  /*39970*/  LDL.LU R44, [R1+0x70c] ;  /* 0x00070c00012c7983 */ /* 0x004ea80000300800 */
[----:B------:R-:W3:Y:S01]  /*39980*/  LDL.LU R39, [R1+0x744] ;  /* 0x0007440001277983 */ /* 0x000ee20000300800 */
[----:B------:R-:W-:-:S03]  /*39990*/  ISETP.NE.U32.AND P2, PT, R36, RZ, PT ;  /* 0x000000ff2400720c */ /* 0x000fc60003f45070 */
[----:B------:R-:W-:Y:S04]  /*399a0*/  STL [R1+0x68c], R41 ;  /* 0x00068c2901007387 */ /* 0x000fe80000100800 */
[----:B------:R1:W-:Y:S01]  /*399b0*/  STL [R1+0x688], R47 ;  /* 0x0006882f01007387 */ /* 0x0003e20000100800 */
[----:B------:R-:W-:-:S03]  /*399c0*/  IMAD.MOV.U32 R36, RZ, RZ, R41 ;  /* 0x000000ffff247224 */ /* 0x000fc600078e0029 */
        /* <DEDUP_REMOVED lines=8> */
[----:B------:R-:W2:Y:S04]  /*39a50*/  LDL.LU R43, [R1+0x74c] ;  /* 0x00074c00012b7983 */ /* 0x000ea80000300800 */
[----:B------:R1:W-:Y:S04]  /*39a60*/  LDGSTS.E [R3+0x1a400], [R36.64], P2 ;  /* 0x1a40000024037fae */ /* 0x0003e80009121848 */
[----:B------:R-:W2:Y:S01]  /*39a70*/  LDL.LU R51, [R1+0x784] ;  /* 0x0007840001337983 */ /* 0x000ea20000300800 */
[----:B-1----:R-:W-:-:S04]  /*39a80*/  SEL R36, RZ, 0x4, !P1 ;  /* 0x00000004ff247807 */ /* 0x002fc80004800000 */
[----:B------:R-:W-:Y:S02]  /*39a90*/  SEL R36, R36, RZ, !P0 ;  /* 0x000000ff24247207 */ /* 0x000fe40004000000 */
[----:B------:R-:W-:-:S05]  /*39aa0*/  IADD3 R46, P3, R46, R38, RZ ;  /* 0x000000262e2e7210 */ /* 0x000fca0007f7e0ff */
[----:B------:R-:W-:Y:S01]  /*39ab0*/  IMAD.X R48, R48, 0x1, R2, P3 ;  /* 0x0000000130307824 */ /* 0x000fe200018e0602 */
[----:B------:R1:W-:Y:S01]  /*39ac0*/  STL [R1+0x6cc], R46 ;  /* 0x0006cc2e01007387 */ /* 0x0003e20000100800 */
[----:B------:R-:W-:Y:S01]  /*39ad0*/  ISETP.NE.U32.AND P1, PT, R36, RZ, PT ;  /* 0x000000ff2400720c */ /* 0x000fe20003f25070 */
[----:B------:R-:W-:Y:S02]  /*39ae0*/  IMAD.MOV.U32 R36, RZ, RZ, R46 ;  /* 0x000000ffff247224 */ /* 0x000fe400078e002e */
[----:B------:R1:W-:Y:S01]  /*39af0*/  STL [R1+0x6c8], R48 ;  /* 0x0006c83001007387 */ /* 0x0003e20000100800 */
[----:B------:R-:W-:-:S05]  /*39b00*/  IADD3 R42, P4, R42, R38, RZ ;  /* 0x000000262a2a7210 */ /* 0x000fca0007f9e0ff */
[----:B------:R-:W-:Y:S01]  /*39b10*/  STL [R1+0x704], R42 ;  /* 0x0007042a01007387 */ /* 0x000fe20000100800 */
[----:B------:R-:W-:-:S03]  /*39b20*/  IADD3.X R45, R45, R2, RZ, P4, !PT ;  /* 0x000000022d2d7210 */ /* 0x000fc600027fe4ff */
[----:B-1----:R-:W2:Y:S04]  /*39b30*/  LDL.LU R46, [R1+0x748] ;  /* 0x00074800012e7983 */ /* 0x002ea80000300800 */
[----:B------:R1:W-:Y:S04]  /*39b40*/  STL [R1+0x700], R45 ;  /* 0x0007002d01007387 */ /* 0x0003e80000100800 */
[----:B------:R-:W2:Y:S01]  /*39b50*/  LDL.LU R52, [R1+0x780] ;  /* 0x0007800001347983 */ /* 0x000ea20000300800 */
[----:B------:R-:W-:-:S03]  /*39b60*/  IMAD.MOV.U32 R37, RZ, RZ, R48 ;  /* 0x000000ffff257224 */ /* 0x000fc600078e0030 */
[----:B------:R-:W2:Y:S04]  /*39b70*/  LDL.LU R49, [R1+0x788] ;  /* 0x0007880001317983 */ /* 0x000ea80000300800 */
[----:B------:R-:W2:Y:S04]  /*39b80*/  LDL.LU R48, [R1+0x78c] ;  /* 0x00078c0001307983 */ /* 0x000ea80000300800 */
[----:B------:R1:W-:Y:S02]  /*39b90*/  LDGSTS.E [R3+0x1a600], [R36.64], P2 ;  /* 0x1a60000024037fae */ /* 0x0003e40009121848 */
[----:B-1----:R-:W-:Y:S01]  /*39ba0*/  IMAD.MOV.U32 R37, RZ, RZ, R45 ;  /* 0x000000ffff257224 */ /* 0x002fe200078e002d */
[----:B------:R-:W-:Y:S01]  /*39bb0*/  MOV R36, R42 ;  /* 0x0000002a00247202 */ /* 0x000fe20000000f00 */
        /* <DEDUP_REMOVED lines=8> */
[----:B---3--:R-:W-:-:S03]  /*39c40*/  IADD3 R39, P4, R39, R38, RZ ;  /* 0x0000002627277210 */ /* 0x008fc60007f9e0ff */
[----:B------:R-:W-:Y:S01]  /*39c50*/  IMAD.MOV.U32 R36, RZ, RZ, R44 ;  /* 0x000000ffff247224 */ /* 0x000fe200078e002c */
[----:B------:R-:W-:Y:S01]  /*39c60*/  STL [R1+0x70c], R44 ;  /* 0x00070c2c01007387 */ /* 0x000fe20000100800 */
[----:B------:R-:W-:-:S04]  /*39c70*/  IMAD.X R47, R47, 0x1, R2, P3 ;  /* 0x000000012f2f7824 */ /* 0x000fc800018e0602 */
[----:B------:R-:W-:Y:S01]  /*39c80*/  IMAD.MOV.U32 R37, RZ, RZ, R47 ;  /* 0x000000ffff257224 */ /* 0x000fe200078e002f */
[----:B------:R1:W-:Y:S01]  /*39c90*/  STL [R1+0x708], R47 ;  /* 0x0007082f01007387 */ /* 0x0003e20000100800 */
[----:B------:R-:W-:-:S03]  /*39ca0*/  IADD3.X R41, R41, R2, RZ, P4, !PT ;  /* 0x0000000229297210 */ /* 0x000fc600027fe4ff */
[----:B------:R2:W-:Y:S04]  /*39cb0*/  STL [R1+0x744], R39 ;  /* 0x0007442701007387 */ /* 0x0005e80000100800 */
[----:B------:R3:W-:Y:S04]  /*39cc0*/  LDGSTS.E [R3+0x1b600], [R36.64], P1 ;  /* 0x1b60000024037fae */ /* 0x0007e80008921848 */
[----:B------:R2:W-:Y:S04]  /*39cd0*/  STL [R1+0x740], R41 ;  /* 0x0007402901007387 */ /* 0x0005e80000100800 */
[----:B-1----:R-:W4:Y:S01]  /*39ce0*/  LDL.LU R47, [R1+0x7c8] ;  /* 0x0007c800012f7983 */ /* 0x002f220000300800 */
[----:B---3--:R-:W-:-:S03]  /*39cf0*/  MOV R36, R39 ;  /* 0x0000002700247202 */ /* 0x008fc60000000f00 */
[----:B--2---:R-:W2:Y:S01]  /*39d00*/  LDL.LU R39, [R1+0x7cc] ;  /* 0x0007cc0001277983 */ /* 0x004ea20000300800 */
[----:B------:R-:W-:Y:S01]  /*39d10*/  IMAD.MOV.U32 R37, RZ, RZ, R41 ;  /* 0x000000ffff257224 */ /* 0x000fe200078e0029 */
[----:B------:R-:W-:Y:S02]  /*39d20*/  ISETP.GT.AND P1, PT, R0, 0x75, PT ;  /* 0x000000750000780c */ /* 0x000fe40003f24270 */
[-C--:B------:R-:W-:Y:S01]  /*39d30*/  IADD3 R43, P3, R43, R38.reuse, RZ ;  /* 0x000000262b2b7210 */ /* 0x080fe20007f7e0ff */
[----:B------:R-:W3:Y:S01]  /*39d40*/  LDL.LU R44, [R1+0x804] ;  /* 0x00080400012c7983 */ /* 0x000ee20000300800 */
[----:B------:R-:W-:-:S03]  /*39d50*/  IADD3 R51, P4, R51, R38, RZ ;  /* 0x0000002633337210 */ /* 0x000fc60007f9e0ff */
[----:B------:R1:W-:Y:S04]  /*39d60*/  LDGSTS.E [R3+0x1c400], [R36.64], P2 ;  /* 0x1c40000024037fae */ /* 0x0003e80009121848 */
[----:B------:R-:W3:Y:S01]  /*39d70*/  LDL.LU R41, [R1+0x80c] ;  /* 0x00080c0001297983 */ /* 0x000ee20000300800 */
[----:B-1----:R-:W-:-:S03]  /*39d80*/  SEL R36, RZ, 0x4, !P1 ;  /* 0x00000004ff247807 */ /* 0x002fc60004800000 */
[----:B------:R-:W-:Y:S01]  /*39d90*/  STL [R1+0x74c], R43 ;  /* 0x00074c2b01007387 */ /* 0x000fe20000100800 */
[----:B------:R-:W-:-:S04]  /*39da0*/  SEL R36, R36, RZ, !P0 ;  /* 0x000000ff24247207 */ /* 0x000fc80004000000 */
[----:B------:R-:W-:Y:S01]  /*39db0*/  ISETP.NE.U32.AND P1, PT, R36, RZ, PT ;  /* 0x000000ff2400720c */ /* 0x000fe20003f25070 */
[----:B------:R-:W-:Y:S02]  /*39dc0*/  IMAD.MOV.U32 R36, RZ, RZ, R43 ;  /* 0x000000ffff247224 */ /* 0x000fe400078e002b */
[----:B------:R-:W-:-:S04]  /*39dd0*/  IMAD.X R46, R46, 0x1, R2, P3 ;  /* 0x000000012e2e7824 */ /* 0x000fc800018e0602 */
[----:B------:R-:W-:Y:S01]  /*39de0*/  IMAD.MOV.U32 R37, RZ, RZ, R46 ;  /* 0x000000ffff257224 */ /* 0x000fe200078e002e */
[----:B------:R1:W-:Y:S01]  /*39df0*/  STL [R1+0x748], R46 ;  /* 0x0007482e01007387 */ /* 0x0003e20000100800 */
[----:B------:R-:W-:-:S03]  /*39e00*/  IADD3.X R52, R52, R2, RZ, P4, !PT ;  /* 0x0000000234347210 */ /* 0x000fc600027fe4ff */
[----:B------:R-:W-:Y:S04]  /*39e10*/  STL [R1+0x784], R51 ;  /* 0x0007843301007387 */ /* 0x000fe80000100800 */
[----:B------:R1:W-:Y:S04]  /*39e20*/  LDGSTS.E [R3+0x1c600], [R36.64], P2 ;  /* 0x1c60000024037fae */ /* 0x0003e80009121848 */
[----:B-1----:R-:W3:Y:S04]  /*39e30*/  LDL.LU R46, [R1+0x800] ;  /* 0x00080000012e7983 */ /* 0x002ee80000300800 */
[----:B------:R-:W-:Y:S04]  /*39e40*/  STL [R1+0x780], R52 ;  /* 0x0007803401007387 */ /* 0x000fe80000100800 */
[----:B------:R-:W3:Y:S01]  /*39e50*/  LDL.LU R43, [R1+0x808] ;  /* 0x00080800012b7983 */ /* 0x000ee20000300800 */
[----:B------:R-:W-:Y:S01]  /*39e60*/  MOV R36, R51 ;  /* 0x0000003300247202 */ /* 0x000fe20000000f00 */
[----:B------:R-:W-:Y:S01]  /*39e70*/  IMAD.MOV.U32 R37, RZ, RZ, R52 ;  /* 0x000000ffff257224 */ /* 0x000fe200078e0034 */
[----:B------:R-:W-:-:S02]  /*39e80*/  ISETP.GT.AND P2, PT, R0, 0x79, PT ;  /* 0x000000790000780c */ /* 0x000fc40003f44270 */
[-C--:B------:R-:W-:Y:S02]  /*39e90*/  IADD3 R48, P3, R48, R38.reuse, RZ ;  /* 0x0000002630307210 */ /* 0x080fe40007f7e0ff */
[----:B------:R1:W-:Y:S03]  /*39ea0*/  LDGSTS.E [R3+0x1d400], [R36.64], P1 ;  /* 0x1d40000024037fae */ /* 0x0003e60008921848 */
[----:B------:R-:W-:Y:S01]  /*39eb0*/  IMAD.X R49, R49, 0x1, R2, P3 ;  /* 0x0000000131317824 */ /* 0x000fe200018e0602 */
[----:B------:R-:W-:Y:S02]  /*39ec0*/  IADD3 R42, P4, R42, R38, RZ ;  /* 0x000000262a2a7210 */ /* 0x000fe40007f9e0ff */
[----:B-1----:R-:W-:-:S04]  /*39ed0*/  SEL R36, RZ, 0x4, !P2 ;  /* 0x00000004ff247807 */ /* 0x002fc80005000000 */
[----:B------:R-:W-:Y:S01]  /*39ee0*/  SEL R36, R36, RZ, !P0 ;  /* 0x000000ff24247207 */ /* 0x000fe20004000000 */
[----:B------:R-:W-:Y:S01]  /*39ef0*/  IMAD.MOV.U32 R37, RZ, RZ, R49 ;  /* 0x000000ffff257224 */ /* 0x000fe200078e0031 */
[----:B------:R-:W-:Y:S02]  /*39f00*/  IADD3.X R45, R45, R2, RZ, P4, !PT ;  /* 0x000000022d2d7210 */ /* 0x000fe400027fe4ff */
[----:B------:R-:W-:Y:S01]  /*39f10*/  ISETP.NE.U32.AND P2, PT, R36, RZ, PT ;  /* 0x000000ff2400720c */ /* 0x000fe20003f45070 */
[----:B------:R-:W-:Y:S01]  /*39f20*/  IMAD.MOV.U32 R36, RZ, RZ, R48 ;  /* 0x000000ffff247224 */ /* 0x000fe200078e0030 */
[----:B------:R-:W-:Y:S04]  /*39f30*/  STL [R1+0x78c], R48 ;  /* 0x00078c3001007387 */ /* 0x000fe80000100800 */
[----:B------:R-:W-:Y:S04]  /*39f40*/  STL [R1+0x788], R49 ;  /* 0x0007883101007387 */ /* 0x000fe80000100800 */
[----:B------:R-:W-:Y:S04]  /*39f50*/  STL [R1+0x7c4], R42 ;  /* 0x0007c42a01007387 */ /* 0x000fe80000100800 */
[----:B------:R1:W-:Y:S04]  /*39f60*/  LDGSTS.E [R3+0x1d600], [R36.64], P1 ;  /* 0x1d60000024037fae */ /* 0x0003e80008921848 */
[----:B------:R1:W-:Y:S02]  /*39f70*/  STL [R1+0x7c0], R45 ;  /* 0x0007c02d01007387 */ /* 0x0003e40000100800 */
[----:B-1----:R-:W-:Y:S01]  /*39f80*/  IMAD.MOV.U32 R37, RZ, RZ, R45 ;  /* 0x000000ffff257224 */ /* 0x002fe200078e002d */
[----:B------:R-:W-:Y:S01]  /*39f90*/  MOV R36, R42 ;  /* 0x0000002a00247202 */ /* 0x000fe20000000f00 */
[----:B------:R-:W3:Y:S04]  /*39fa0*/  LDL.LU R45, [R1+0xf80] ;  /* 0x000f8000012d7983 */ /* 0x000ee80000300800 */
[----:B------:R-:W3:Y:S01]  /*39fb0*/  LDL.LU R42, [R1+0xf8c] ;  /* 0x000f8c00012a7983 */ /* 0x000ee20000300800 */
[----:B------:R-:W-:-:S03]  /*39fc0*/  ISETP.GT.AND P1, PT, R0, 0x7d, PT ;  /* 0x0000007d0000780c */ /* 0x000fc60003f24270 */
[----:B------:R1:W-:Y:S02]  /*39fd0*/  LDGSTS.E [R3+0x1e400], [R36.64], P2 ;  /* 0x1e40000024037fae */ /* 0x0003e40009121848 */
[----:B-1----:R-:W-:-:S04]  /*39fe0*/  SEL R36, RZ, 0x4, !P1 ;  /* 0x00000004ff247807 */ /* 0x002fc80004800000 */
[----:B------:R-:W-:-:S04]  /*39ff0*/  SEL R36, R36, RZ, !P0 ;  /* 0x000000ff24247207 */ /* 0x000fc80004000000 */
[----:B------:R-:W-:Y:S02]  /*3a000*/  ISETP.NE.U32.AND P1, PT, R36, RZ, PT ;  /* 0x000000ff2400720c */ /* 0x000fe40003f25070 */
[----:B--2---:R-:W-:-:S05]  /*3a010*/  IADD3 R39, P3, R39, R38, RZ ;  /* 0x0000002627277210 */ /* 0x004fca0007f7e0ff */
[----:B----4-:R-:W-:Y:S01]  /*3a020*/  IMAD.X R47, R47, 0x1, R2, P3 ;  /* 0x000000012f2f7824 */ /* 0x010fe200018e0602 */
[----:B------:R-:W-:-:S03]  /*3a030*/  MOV R36, R39 ;  /* 0x0000002700247202 */ /* 0x000fc60000000f00 */
[----:B------:R-:W-:-:S05]  /*3a040*/  IMAD.MOV.U32 R37, RZ, RZ, R47 ;  /* 0x000000ffff257224 */ /* 0x000fca00078e002f */
[----:B------:R1:W-:Y:S01]  /*3a050*/  LDGSTS.E [R3+0x1e600], [R36.64], P2 ;  /* 0x1e60000024037fae */ /* 0x0003e20009121848 */
[-C--:B---3--:R-:W-:Y:S02]  /*3a060*/  IADD3 R44, P2, R44, R38.reuse, RZ ;  /* 0x000000262c2c7210 */ /* 0x088fe40007f5e0ff */
[----:B------:R-:W-:Y:S01]  /*3a070*/  IADD3 R41, P3, R41, R38, RZ ;  /* 0x0000002629297210 */ /* 0x000fe20007f7e0ff */
[----:B------:R2:W-:Y:S04]  /*3a080*/  STL [R1+0x7cc], R39 ;  /* 0x0007cc2701007387 */ /* 0x0005e80000100800 */
[----:B------:R-:W-:Y:S04]  /*3a090*/  STL [R1+0x7c8], R47 ;  /* 0x0007c82f01007387 */ /* 0x000fe80000100800 */
[----:B------:R-:W3:Y:S04]  /*3a0a0*/  LDL.LU R51, [R1+0xf84] ;  /* 0x000f840001337983 */ /* 0x000ee80000300800 */
[----:B--2---:R-:W2:Y:S04]  /*3a0b0*/  LDL.LU R39, [R1+0xf4c] ;  /* 0x000f4c0001277983 */ /* 0x004ea80000300800 */
[----:B------:R4:W-:Y:S01]  /*3a0c0*/  STL [R1+0x804], R44 ;  /* 0x0008042c01007387 */ /* 0x0009e20000100800 */
[----:B-1----:R-:W-:-:S02]  /*3a0d0*/  IMAD.MOV.U32 R36, RZ, RZ, R44 ;  /* 0x000000ffff247224 */ /* 0x002fc400078e002c */
[----:B------:R-:W-:-:S05]  /*3a0e0*/  IMAD.X R46, R46, 0x1, R2, P2 ;  /* 0x000000012e2e7824 */ /* 0x000fca00010e0602 */
[----:B------:R-:W-:Y:S01]  /*3a0f0*/  STL [R1+0x800], R46 ;  /* 0x0008002e01007387 */ /* 0x000fe20000100800 */
[----:B------:R-:W-:-:S03]  /*3a100*/  IADD3.X R43, R43, R2, RZ, P3, !PT ;  /* 0x000000022b2b7210 */ /* 0x000fc60001ffe4ff */
[----:B------:R-:W-:Y:S04]  /*3a110*/  STL [R1+0x80c], R41 ;  /* 0x00080c2901007387 */ /* 0x000fe80000100800 */
[----:B------:R-:W2:Y:S01]  /*3a120*/  LDL.LU R55, [R1+0xf78] ;  /* 0x000f780001377983 */ /* 0x000ea20000300800 */
[----:B------:R-:W-:-:S03]  /*3a130*/  IMAD.MOV.U32 R37, RZ, RZ, R46 ;  /* 0x000000ffff257224 */ /* 0x000fc600078e002e */
[----:B------:R1:W-:Y:S04]  /*3a140*/  STL [R1+0x808], R43 ;  /* 0x0008082b01007387 */ /* 0x0003e80000100800 */
[----:B----4-:R-:W4:Y:S04]  /*3a150*/  LDL.LU R44, [R1+0xf40] ;  /* 0x000f4000012c7983 */ /* 0x010f280000300800 */
[----:B------:R1:W-:Y:S04]  /*3a160*/  LDGSTS.E [R3+0x1f400], [R36.64], P1 ;  /* 0x1f40000024037fae */ /* 0x0003e80008921848 */
[----:B------:R-:W4:Y:S01]  /*3a170*/  LDL.LU R47, [R1+0xf38] ;  /* 0x000f3800012f7983 */ /* 0x000f220000300800 */
[----:B-1----:R-:W-:Y:S01]  /*3a180*/  IMAD.MOV.U32 R37, RZ, RZ, R43 ;  /* 0x000000ffff257224 */ /* 0x002fe200078e002b */
[----:B------:R-:W-:-:S02]  /*3a190*/  MOV R36, R41 ;  /* 0x0000002900247202 */ /* 0x000fc40000000f00 */
[----:B------:R-:W4:Y:S04]  /*3a1a0*/  LDL.LU R43, [R1+0xf44] ;  /* 0x000f4400012b7983 */ /* 0x000f280000300800 */
[----:B------:R-:W4:Y:S04]  /*3a1b0*/  LDL.LU R49, [R1+0xf00] ;  /* 0x000f000001317983 */ /* 0x000f280000300800 */
[----:B------:R-:W4:Y:S04]  /*3a1c0*/  LDL.LU R41, [R1+0xf0c] ;  /* 0x000f0c0001297983 */ /* 0x000f280000300800 */
[----:B------:R1:W-:Y:S01]  /*3a1d0*/  LDGSTS.E [R3+0x1f600], [R36.64], P1 ;  /* 0x1f60000024037fae */ /* 0x0003e20008921848 */
[----:B------:R-:W-:-:S04]  /*3a1e0*/  ISETP.GT.AND P1, PT, R0, 0x2, PT ;  /* 0x000000020000780c */ /* 0x000fc80003f24270 */
[----:B-1----:R-:W-:Y:S02]  /*3a1f0*/  SEL R3, RZ, 0x4, !P1 ;  /* 0x00000004ff037807 */ /* 0x002fe40004800000 */
[----:B------:R-:W-:-:S05]  /*3a200*/  IADD3 R42, P1, R42, R38, RZ ;  /* 0x000000262a2a7210 */ /* 0x000fca0007f3e0ff */
[----:B------:R-:W-:Y:S01]  /*3a210*/  IMAD.X R45, R45, 0x1, R2, P1 ;  /* 0x000000012d2d7824 */ /* 0x000fe200008e0602 */
[----:B------:R-:W-:Y:S04]  /*3a220*/  STL [R1+0xf8c], R42 ;  /* 0x000f8c2a01007387 */ /* 0x000fe80000100800 */
[----:B------:R1:W-:Y:S04]  /*3a230*/  STL [R1+0xf80], R45 ;  /* 0x000f802d01007387 */ /* 0x0003e80000100800 */
[----:B------:R-:W4:Y:S04]  /*3a240*/  LDL.LU R48, [R1+0xef8] ;  /* 0x000ef80001307983 */ /* 0x000f280000300800 */
[----:B------:R-:W4:Y:S01]  /*3a250*/  LDL.LU R46, [R1+0xf04] ;  /* 0x000f0400012e7983 */ /* 0x000f220000300800 */
[----:B------:R-:W-:Y:S01]  /*3a260*/  IMAD.MOV.U32 R37, RZ, RZ, R45 ;  /* 0x000000ffff257224 */ /* 0x000fe200078e002d */
[----:B------:R-:W-:-:S02]  /*3a270*/  MOV R36, R42 ;  /* 0x0000002a00247202 */ /* 0x000fc40000000f00 */
[----:B-1----:R-:W4:Y:S04]  /*3a280*/  LDL.LU R45, [R1+0xec0] ;  /* 0x000ec000012d7983 */ /* 0x002f280000300800 */
[----:B------:R-:W4:Y:S01]  /*3a290*/  LDL.LU R42, [R1+0xecc] ;  /* 0x000ecc00012a7983 */ /* 0x000f220000300800 */
        /* <DEDUP_REMOVED lines=11> */
[-C--:B---3--:R-:W-:Y:S02]  /*3a350*/  IADD3 R51, P3, R51, R38.reuse, RZ ;  /* 0x0000002633337210 */ /* 0x088fe40007f7e0ff */
[----:B--2---:R-:W-:-:S03]  /*3a360*/  IADD3 R39, P4, R39, R38, RZ ;  /* 0x0000002627277210 */ /* 0x004fc60007f9e0ff */
[----:B------:R-:W-:Y:S01]  /*3a370*/  IMAD.MOV.U32 R36, RZ, RZ, R51 ;  /* 0x000000ffff247224 */ /* 0x000fe200078e0033 */
[----:B------:R-:W-:Y:S01]  /*3a380*/  STL [R1+0xf84], R51 ;  /* 0x000f843301007387 */ /* 0x000fe20000100800 */
[----:B------:R-:W-:-:S04]  /*3a390*/  IMAD.X R55, R55, 0x1, R2, P3 ;  /* 0x0000000137377824 */ /* 0x000fc800018e0602 */
[----:B------:R-:W-:Y:S01]  /*3a3a0*/  IMAD.MOV.U32 R37, RZ, RZ, R55 ;  /* 0x000000ffff257224 */ /* 0x000fe200078e0037 */
[----:B----4-:R-:W-:-:S04]  /*3a3b0*/  IADD3.X R44, R44, R2, RZ, P4, !PT ;  /* 0x000000022c2c7210 */ /* 0x010fc800027fe4ff */
        /* <DEDUP_REMOVED lines=26> */
[-C--:B------:R-:W-:Y:S01]  /*3a560*/  IADD3 R46, P3, R46, R38.reuse, RZ ;  /* 0x000000262e2e7210 */ /* 0x080fe20007f7e0ff */
[----:B----4-:R-:W-:Y:S01]  /*3a570*/  IMAD.MOV.U32 R37, RZ, RZ, R49 ;  /* 0x000000ffff257224 */ /* 0x010fe200078e0031 */
[----:B------:R-:W-:Y:S01]  /*3a580*/  MOV R36, R41 ;  /* 0x0000002900247202 */ /* 0x000fe20000000f00 */
[----:B------:R-:W4:Y:S01]  /*3a590*/  LDL.LU R51, [R1+0xe84] ;  /* 0x000e840001337983 */ /* 0x000f220000300800 */
[----:B------:R-:W-:Y:S01]  /*3a5a0*/  ISETP.GT.AND P1, PT, R0, 0xe, PT ;  /* 0x0000000e0000780c */ /* 0x000fe20003f24270 */
[----:B------:R-:W-:Y:S01]  /*3a5b0*/  IMAD.X R48, R48, 0x1, R2, P3 ;  /* 0x0000000130307824 */ /* 0x000fe200018e0602 */
[----:B------:R-:W-:Y:S01]  /*3a5c0*/  IADD3 R42, P4, R42, R38, RZ ;  /* 0x000000262a2a7210 */ /* 0x000fe20007f9e0ff */
[----:B------:R1:W-:Y:S04]  /*3a5d0*/  LDGSTS.E [R3+0x2800], [R36.64], P2 ;  /* 0x0280000024037fae */ /* 0x0003e80009121848 */
[----:B------:R-:W4:Y:S01]  /*3a5e0*/  LDL.LU R41, [R1+0xe6c] ;  /* 0x000e6c0001297983 */ /* 0x000f220000300800 */
[----:B------:R-:W-:-:S03]  /*3a5f0*/  IADD3.X R45, R45, R2, RZ, P4, !PT ;  /* 0x000000022d2d7210 */ /* 0x000fc600027fe4ff */
[----:B------:R1:W-:Y:S02]  /*3a600*/  STL [R1+0xf04], R46 ;  /* 0x000f042e01007387 */ /* 0x0003e40000100800 */
[----:B-1----:R-:W-:Y:S02]  /*3a610*/  SEL R36, RZ, 0x4, !P1 ;  /* 0x00000004ff247807 */ /* 0x002fe40004800000 */
[----:B------:R1:W-:Y:S02]  /*3a620*/  STL [R1+0xef8], R48 ;  /* 0x000ef83001007387 */ /* 0x0003e40000100800 */
[----:B------:R-:W-:Y:S02]  /*3a630*/  SEL R36, R36, RZ, !P0 ;  /* 0x000000ff24247207 */ /* 0x000fe40004000000 */
[----:B------:R-:W-:Y:S04]  /*3a640*/  STL [R1+0xecc], R42 ;  /* 0x000ecc2a01007387 */ /* 0x000fe80000100800 */
[----:B------:R-:W4:Y:S01]  /*3a650*/  LDL.LU R55, [R1+0xe78] ;  /* 0x000e780001377983 */ /* 0x000f220000300800 */
[----:B------:R-:W-:Y:S01]  /*3a660*/  ISETP.NE.U32.AND P1, PT, R36, RZ, PT ;  /* 0x000000ff2400720c */ /* 0x000fe20003f25070 */
[----:B------:R-:W-:-:S02]  /*3a670*/  IMAD.MOV.U32 R36, RZ, RZ, R46 ;  /* 0x000000ffff247224 */ /* 0x000fc400078e002e */
[----:B------:R1:W-:Y:S01]  /*3a680*/  STL [R1+0xec0], R45 ;  /* 0x000ec02d01007387 */ /* 0x0003e20000100800 */
[----:B------:R-:W-:-:S03]  /*3a690*/  IMAD.MOV.U32 R37, RZ, RZ, R48 ;  /* 0x000000ffff257224 */ /* 0x000fc600078e0030 */
[----:B------:R-:W4:Y:S04]  /*3a6a0*/  LDL.LU R46, [R1+0xe40] ;  /* 0x000e4000012e7983 */ /* 0x000f280000300800 */
[----:B------:R1:W-:Y:S04]  /*3a6b0*/  LDGSTS.E [R3+0x2a00], [R36.64], P2 ;  /* 0x02a0000024037fae */ /* 0x0003e80009121848 */
[----:B-1----:R-:W4:Y:S01]  /*3a6c0*/  LDL.LU R48, [R1+0xe38] ;  /* 0x000e380001307983 */ /* 0x002f220000300800 */
[----:B------:R-:W-:-:S03]  /*3a6d0*/  IMAD.MOV.U32 R37, RZ, RZ, R45 ;  /* 0x000000ffff257224 */ /* 0x000fc600078e002d */
        /* <DEDUP_REMOVED lines=518> */
[----:B------:R-:W-:-:S04]  /*3c740*/  IADD3 R42, P4, R42, R38, RZ ;  /* 0x000000262a2a7210 */ /* 0x000fc80007f9e0ff */
[----:B------:R-:W-:Y:S01]  /*3c750*/  IADD3.X R45, R45, R2, RZ, P4, !PT ;  /* 0x000000022d2d7210 */ /* 0x000fe200027fe4ff */
[----:B------:R-:W-:Y:S04]  /*3c760*/  STL [R1+0x714], R42 ;  /* 0x0007142a01007387 */ /* 0x000fe80000100800 */
        /* <DEDUP_REMOVED lines=33> */
[----:B------:R-:W3:Y:S04]  /*3c980*/  LDL.LU R44, [R1+0x814] ;  /* 0x00081400012c7983 */ /* 0x000ee80000300800 */
[----:B------:R1:W-:Y:S01]  /*3c990*/  LDGSTS.E [R3+0x1c800], [R36.64], P2 ;  /* 0x1c80000024037fae */ /* 0x0003e20009121848 */
[----:B------:R-:W-:-:S03]  /*3c9a0*/  IADD3 R51, P4, R51, R38, RZ ;  /* 0x0000002633337210 */ /* 0x000fc60007f9e0ff */
[----:B------:R-:W3:Y:S01]  /*3c9b0*/  LDL.LU R41, [R1+0x81c] ;  /* 0x00081c0001297983 */ /* 0x000ee20000300800 */
[----:B-1----:R-:W-:-:S04]  /*3c9c0*/  SEL R36, RZ, 0x4, !P1 ;  /* 0x00000004ff247807 */ /* 0x002fc80004800000 */
[----:B------:R-:W-:Y:S01]  /*3c9d0*/  SEL R36, R36, RZ, !P0 ;  /* 0x000000ff24247207 */ /* 0x000fe20004000000 */
[----:B------:R-:W-:Y:S03]  /*3c9e0*/  STL [R1+0x75c], R43 ;  /* 0x00075c2b01007387 */ /* 0x000fe60000100800 */
        /* <DEDUP_REMOVED lines=8> */
[----:B-1----:R-:W3:Y:S01]  /*3ca70*/  LDL.LU R46, [R1+0x810] ;  /* 0x00081000012e7983 */ /* 0x002ee20000300800 */
[----:B------:R-:W-:-:S03]  /*3ca80*/  ISETP.GT.AND P2, PT, R0, 0x7a, PT ;  /* 0x0000007a0000780c */ /* 0x000fc60003f44270 */
[----:B------:R-:W-:Y:S01]  /*3ca90*/  STL [R1+0x790], R55 ;  /* 0x0007903701007387 */ /* 0x000fe20000100800 */
[----:B------:R-:W-:Y:S01]  /*3caa0*/  MOV R36, R51 ;  /* 0x0000003300247202 */ /* 0x000fe20000000f00 */
[----:B------:R-:W-:Y:S02]  /*3cab0*/  IMAD.MOV.U32 R37, RZ, RZ, R55 ;  /* 0x000000ffff257224 */ /* 0x000fe400078e0037 */
[----:B------:R-:W3:Y:S01]  /*3cac0*/  LDL.LU R43, [R1+0x818] ;  /* 0x00081800012b7983 */ /* 0x000ee20000300800 */
[----:B------:R-:W-:-:S03]  /*3cad0*/  IADD3 R48, P3, R48, R38, RZ ;  /* 0x0000002630307210 */ /* 0x000fc60007f7e0ff */
[----:B------:R1:W-:Y:S02]  /*3cae0*/  LDGSTS.E [R3+0x1d800], [R36.64], P1 ;  /* 0x1d80000024037fae */ /* 0x0003e40008921848 */
[----:B------:R-:W-:Y:S01]  /*3caf0*/  IMAD.X R49, R49, 0x1, R2, P3 ;  /* 0x0000000131317824 */ /* 0x000fe200018e0602 */
[----:B-1----:R-:W-:Y:S02]  /*3cb00*/  SEL R36, RZ, 0x4, !P2 ;  /* 0x00000004ff247807 */ /* 0x002fe40005000000 */
[----:B------:R-:W-:Y:S02]  /*3cb10*/  IADD3 R42, P4, R42, R38, RZ ;  /* 0x000000262a2a7210 */ /* 0x000fe40007f9e0ff */
        /* <DEDUP_REMOVED lines=33> */
[----:B------:R-:W-:Y:S04]  /*3cd30*/  STL [R1+0x810], R46 ;  /* 0x0008102e01007387 */ /* 0x000fe80000100800 */
[----:B------:R-:W-:Y:S01]  /*3cd40*/  STL [R1+0x81c], R41 ;  /* 0x00081c2901007387 */ /* 0x000fe20000100800 */
[----:B------:R-:W-:-:S03]  /*3cd50*/  IADD3.X R43, R43, R2, RZ, P3, !PT ;  /* 0x000000022b2b7210 */ /* 0x000fc60001ffe4ff */
[----:B------:R-:W2:Y:S01]  /*3cd60*/  LDL.LU R56, [R1+0xf58] ;  /* 0x000f580001387983 */ /* 0x000ea20000300800 */
[----:B------:R-:W-:-:S03]  /*3cd70*/  IMAD.MOV.U32 R37, RZ, RZ, R46 ;  /* 0x000000ffff257224 */ /* 0x000fc600078e002e */
[----:B------:R1:W-:Y:S04]  /*3cd80*/  STL [R1+0x818], R43 ;  /* 0x0008182b01007387 */ /* 0x0003e80000100800 */
[----:B----4-:R-:W4:Y:S04]  /*3cd90*/  LDL.LU R44, [R1+0xf30] ;  /* 0x000f3000012c7983 */ /* 0x010f280000300800 */
[----:B------:R1:W-:Y:S04]  /*3cda0*/  LDGSTS.E [R3+0x1f800], [R36.64], P1 ;  /* 0x1f80000024037fae */ /* 0x0003e80008921848 */
[----:B------:R-:W4:Y:S01]  /*3cdb0*/  LDL.LU R48, [R1+0xf18] ;  /* 0x000f180001307983 */ /* 0x000f220000300800 */
[----:B-1----:R-:W-:Y:S01]  /*3cdc0*/  MOV R36, R41 ;  /* 0x0000002900247202 */ /* 0x002fe20000000f00 */
[----:B------:R-:W-:-:S02]  /*3cdd0*/  IMAD.MOV.U32 R37, RZ, RZ, R43 ;  /* 0x000000ffff257224 */ /* 0x000fc400078e002b */
[----:B------:R-:W4:Y:S04]  /*3cde0*/  LDL.LU R43, [R1+0xf34] ;  /* 0x000f3400012b7983 */ /* 0x000f280000300800 */
[----:B------:R1:W-:Y:S01]  /*3cdf0*/  LDGSTS.E [R3+0x1fa00], [R36.64], P1 ;  /* 0x1fa0000024037fae */ /* 0x0003e20008921848 */
[----:B------:R-:W-:-:S03]  /*3ce00*/  ISETP.GT.AND P1, PT, R0, 0x3, PT ;  /* 0x000000030000780c */ /* 0x000fc60003f24270 */
[----:B------:R-:W4:Y:S04]  /*3ce10*/  LDL.LU R49, [R1+0xef0] ;  /* 0x000ef00001317983 */ /* 0x000f280000300800 */
[----:B------:R-:W4:Y:S01]  /*3ce20*/  LDL.LU R41, [R1+0xefc] ;  /* 0x000efc0001297983 */ /* 0x000f220000300800 */
        /* <DEDUP_REMOVED lines=34> */
[----:B------:R-:W-:Y:S01]  /*3d050*/  IADD3 R43, P3, R43, R38, RZ ;  /* 0x000000262b2b7210 */ /* 0x000fe20007f7e0ff */
[----:B------:R-:W-:Y:S04]  /*3d060*/  STL [R1+0xf3c], R39 ;  /* 0x000f3c2701007387 */ /* 0x000fe80000100800 */
[----:B------:R1:W-:Y:S01]  /*3d070*/  LDGSTS.E [R3+0x1c00], [R36.64], P1 ;  /* 0x01c0000024037fae */ /* 0x0003e20008921848 */
[----:B------:R-:W-:-:S03]  /*3d080*/  IMAD.X R48, R48, 0x1, R2, P3 ;  /* 0x0000000130307824 */ /* 0x000fc600018e0602 */
[----:B------:R2:W-:Y:S01]  /*3d090*/  STL [R1+0xf30], R44 ;  /* 0x000f302c01007387 */ /* 0x0005e20000100800 */
[----:B------:R-:W-:Y:S02]  /*3d0a0*/  IADD3 R41, P4, R41, R38, RZ ;  /* 0x0000002629297210 */ /* 0x000fe40007f9e0ff */
[----:B-1----:R-:W-:Y:S01]  /*3d0b0*/  SEL R36, RZ, 0x4, !P2 ;  /* 0x00000004ff247807 */ /* 0x002fe20005000000 */
[----:B--2---:R-:W2:Y:S01]  /*3d0c0*/  LDL.LU R44, [R1+0xeb4] ;  /* 0x000eb400012c7983 */ /* 0x004ea20000300800 */
[----:B------:R-:W-:-:S03]  /*3d0d0*/  IADD3.X R49, R49, R2, RZ, P4, !PT ;  /* 0x0000000231317210 */ /* 0x000fc600027fe4ff */
[----:B------:R-:W3:Y:S01]  /*3d0e0*/  LDL.LU R39, [R1+0xe7c] ;  /* 0x000e7c0001277983 */ /* 0x000ee20000300800 */
[----:B------:R-:W-:Y:S01]  /*3d0f0*/  SEL R36, R36, RZ, !P0 ;  /* 0x000000ff24247207 */ /* 0x000fe20004000000 */
[----:B------:R-:W-:Y:S02]  /*3d100*/  IMAD.MOV.U32 R37, RZ, RZ, R48 ;  /* 0x000000ffff257224 */ /* 0x000fe400078e0030 */
[----:B------:R-:W-:Y:S04]  /*3d110*/  STL [R1+0xf34], R43 ;  /* 0x000f342b01007387 */ /* 0x000fe80000100800 */
[----:B------:R1:W-:Y:S01]  /*3d120*/  STL [R1+0xf18], R48 ;  /* 0x000f183001007387 */ /* 0x0003e20000100800 */
[----:B------:R-:W-:-:S03]  /*3d130*/  ISETP.NE.U32.AND P2, PT, R36, RZ, PT ;  /* 0x000000ff2400720c */ /* 0x000fc60003f45070 */
[----:B------:R4:W-:Y:S01]  /*3d140*/  STL [R1+0xefc], R41 ;  /* 0x000efc2901007387 */ /* 0x0009e20000100800 */
[----:B------:R-:W-:-:S03]  /*3d150*/  IMAD.MOV.U32 R36, RZ, RZ, R43 ;  /* 0x000000ffff247224 */ /* 0x000fc600078e002b */
[----:B-1----:R-:W3:Y:S04]  /*3d160*/  LDL.LU R48, [R1+0xe98] ;  /* 0x000e980001307983 */ /* 0x002ee80000300800 */
[----:B------:R-:W-:Y:S04]  /*3d170*/  STL [R1+0xef0], R49 ;  /* 0x000ef03101007387 */ /* 0x000fe80000100800 */
[----:B------:R-:W3:Y:S01]  /*3d180*/  LDL.LU R43, [R1+0xe70] ;  /* 0x000e7000012b7983 */ /* 0x000ee20000300800 */
[----:B------:R-:W-:-:S03]  /*3d190*/  IADD3 R46, P3, R46, R38, RZ ;  /* 0x000000262e2e7210 */ /* 0x000fc60007f7e0ff */
[----:B------:R1:W-:Y:S01]  /*3d1a0*/  LDGSTS.E [R3+0x1e00], [R36.64], P1 ;  /* 0x01e0000024037fae */ /* 0x0003e20008921848 */
[----:B------:R-:W-:Y:S01]  /*3d1b0*/  ISETP.GT.AND P1, PT, R0, 0xf, PT ;  /* 0x0000000f0000780c */ /* 0x000fe20003f24270 */
[----:B------:R-:W-:Y:S01]  /*3d1c0*/  IMAD.X R47, R47, 0x1, R2, P3 ;  /* 0x000000012f2f7824 */ /* 0x000fe200018e0602 */
[----:B------:R-:W-:Y:S01]  /*3d1d0*/  IADD3 R42, P4, R42, R38, RZ ;  /* 0x000000262a2a7210 */ /* 0x000fe20007f9e0ff */
[----:B------:R-:W3:Y:S01]  /*3d1e0*/  LDL.LU R55, [R1+0xe74] ;  /* 0x000e740001377983 */ /* 0x000ee20000300800 */
[----:B-1----:R-:W-:Y:S01]  /*3d1f0*/  MOV R36, R41 ;  /* 0x0000002900247202 */ /* 0x002fe20000000f00 */
[----:B------:R-:W-:Y:S02]  /*3d200*/  IMAD.MOV.U32 R37, RZ, RZ, R49 ;  /* 0x000000ffff257224 */ /* 0x000fe400078e0031 */
[----:B----4-:R-:W3:Y:S04]  /*3d210*/  LDL.LU R41, [R1+0xe3c] ;  /* 0x000e3c0001297983 */ /* 0x010ee80000300800 */
[----:B------:R1:W-:Y:S01]  /*3d220*/  LDGSTS.E [R3+0x2c00], [R36.64], P2 ;  /* 0x02c0000024037fae */ /* 0x0003e20009121848 */
[----:B------:R-:W-:-:S03]  /*3d230*/  IADD3.X R45, R45, R2, RZ, P4, !PT ;  /* 0x000000022d2d7210 */ /* 0x000fc600027fe4ff */
[----:B------:R1:W-:Y:S04]  /*3d240*/  STL [R1+0xef4], R46 ;  /* 0x000ef42e01007387 */ /* 0x0003e80000100800 */
[----:B------:R1:W-:Y:S02]  /*3d250*/  STL [R1+0xed8], R47 ;  /* 0x000ed82f01007387 */ /* 0x0003e40000100800 */
[----:B-1----:R-:W-:Y:S02]  /*3d260*/  SEL R36, RZ, 0x4, !P1 ;  /* 0x00000004ff247807 */ /* 0x002fe40004800000 */
[----:B------:R-:W-:Y:S02]  /*3d270*/  STL [R1+0xebc], R42 ;  /* 0x000ebc2a01007387 */ /* 0x000fe40000100800 */
[----:B------:R-:W-:-:S02]  /*3d280*/  SEL R36, R36, RZ, !P0 ;  /* 0x000000ff24247207 */ /* 0x000fc40004000000 */
[----:B------:R-:W3:Y:S01]  /*3d290*/  LDL.LU R56, [R1+0xe48] ;  /* 0x000e480001387983 */ /* 0x000ee20000300800 */
[----:B------:R-:W-:Y:S01]  /*3d2a0*/  IMAD.MOV.U32 R37, RZ, RZ, R47 ;  /* 0x000000ffff257224 */ /* 0x000fe200078e002f */
[----:B------:R-:W-:Y:S01]  /*3d2b0*/  ISETP.NE.U32.AND P1, PT, R36, RZ, PT ;  /* 0x000000ff2400720c */ /* 0x000fe20003f25070 */
[----:B------:R-:W-:Y:S01]  /*3d2c0*/  IMAD.MOV.U32 R36, RZ, RZ, R46 ;  /* 0x000000ffff247224 */ /* 0x000fe200078e002e */
[----:B------:R1:W-:Y:S04]  /*3d2d0*/  STL [R1+0xeb0], R45 ;  /* 0x000eb02d01007387 */ /* 0x0003e80000100800 */
[----:B------:R-:W3:Y:S04]  /*3d2e0*/  LDL.LU R46, [R1+0xe30] ;  /* 0x000e3000012e7983 */ /* 0x000ee80000300800 */
[----:B------:R1:W-:Y:S04]  /*3d2f0*/  LDGSTS.E [R3+0x2e00], [R36.64], P2 ;  /* 0x02e0000024037fae */ /* 0x0003e80009121848 */
[----:B------:R-:W3:Y:S01]  /*3d300*/  LDL.LU R47, [R1+0xe08] ;  /* 0x000e0800012f7983 */ /* 0x000ee20000300800 */
[----:B-1----:R-:W-:-:S03]  /*3d310*/  IMAD.MOV.U32 R37, RZ, RZ, R45 ;  /* 0x000000ffff257224 */ /* 0x002fc600078e002d */
[----:B------:R-:W3:Y:S01]  /*3d320*/  LDL.LU R45, [R1+0xe34] ;  /* 0x000e3400012d7983 */ /* 0x000ee20000300800 */
[----:B------:R-:W-:-:S03]  /*3d330*/  MOV R36, R42 ;  /* 0x0000002a00247202 */ /* 0x000fc60000000f00 */
        /* <DEDUP_REMOVED lines=15> */
[----:B------:R-:W-:Y:S04]  /*3d430*/  STL [R1+0xe7c], R39 ;  /* 0x000e7c2701007387 */ /* 0x000fe80000100800 */
[----:B------:R2:W-:Y:S01]  /*3d440*/  LDGSTS.E [R3+0x3e00], [R36.64], P1 ;  /* 0x03e0000024037fae */ /* 0x0005e20008921848 */
[----:B------:R-:W-:-:S03]  /*3d450*/  ISETP.GT.AND P1, PT, R0, 0x17, PT ;  /* 0x000000170000780c */ /* 0x000fc60003f24270 */
[----:B------:R3:W-:Y:S04]  /*3d460*/  STL [R1+0xe70], R43 ;  /* 0x000e702b01007387 */ /* 0x0007e80000100800 */
[----:B-1----:R-:W4:Y:S01]  /*3d470*/  LDL.LU R48, [R1+0xdc8] ;  /* 0x000dc80001307983 */ /* 0x002f220000300800 */
[----:B--2---:R-:W-:Y:S01]  /*3d480*/  MOV R36, R39 ;  /* 0x0000002700247202 */ /* 0x004fe20000000f00 */
[----:B------:R-:W-:Y:S02]  /*3d490*/  IMAD.MOV.U32 R37, RZ, RZ, R43 ;  /* 0x000000ffff257224 */ /* 0x000fe400078e002b */
[----:B------:R-:W2:Y:S01]  /*3d4a0*/  LDL.LU R44, [R1+0xdf4] ;  /* 0x000df400012c7983 */ /* 0x000ea20000300800 */
[----:B------:R-:W-:-:S03]  /*3d4b0*/  IADD3 R55, P3, R55, R38, RZ ;  /* 0x0000002637377210 */ /* 0x000fc60007f7e0ff */
[----:B------:R1:W-:Y:S04]  /*3d4c0*/  LDGSTS.E [R3+0x4c00], [R36.64], P2 ;  /* 0x04c0000024037fae */ /* 0x0003e80009121848 */
[----:B---3--:R-:W3:Y:S04]  /*3d4d0*/  LDL.LU R43, [R1+0xdb0] ;  /* 0x000db000012b7983 */ /* 0x008ee80000300800 */
[----:B------:R-:W3:Y:S01]  /*3d4e0*/  LDL.LU R39, [R1+0xdbc] ;  /* 0x000dbc0001277983 */ /* 0x000ee20000300800 */
[----:B-1----:R-:W-:-:S04]  /*3d4f0*/  SEL R36, RZ, 0x4, !P1 ;  /* 0x00000004ff247807 */ /* 0x002fc80004800000 */
[----:B------:R-:W-:Y:S01]  /*3d500*/  SEL R36, R36, RZ, !P0 ;  /* 0x000000ff24247207 */ /* 0x000fe20004000000 */
[----:B------:R-:W-:Y:S01]  /*3d510*/  IMAD.X R56, R56, 0x1, R2, P3 ;  /* 0x0000000138387824 */ /* 0x000fe200018e0602 */
[----:B------:R-:W-:Y:S02]  /*3d520*/  IADD3 R41, P4, R41, R38, RZ ;  /* 0x0000002629297210 */ /* 0x000fe40007f9e0ff */
        /* <DEDUP_REMOVED lines=19> */
[----:B------:R-:W3:Y:S01]  /*3d660*/  LDL.LU R46, [R1+0xdb4] ;  /* 0x000db400012e7983 */ /* 0x000ee20000300800 */
        /* <DEDUP_REMOVED lines=20> */
[----:B--2---:R-:W-:-:S05]  /*3d7b0*/  IADD3 R44, P3, R44, R38, RZ ;  /* 0x000000262c2c7210 */ /* 0x004fca0007f7e0ff */
[----:B----4-:R-:W-:Y:S01]  /*3d7c0*/  IMAD.X R48, R48, 0x1, R2, P3 ;  /* 0x0000000130307824 */ /* 0x010fe200018e0602 */
[----:B------:R1:W-:Y:S01]  /*3d7d0*/  STL [R1+0xdf4], R44 ;  /* 0x000df42c01007387 */ /* 0x0003e20000100800 */
[----:B---3--:R-:W-:-:S03]  /*3d7e0*/  IADD3 R39, P4, R39, R38, RZ ;  /* 0x0000002627277210 */ /* 0x008fc60007f9e0ff */
[----:B------:R2:W-:Y:S01]  /*3d7f0*/  STL [R1+0xdc8], R48 ;  /* 0x000dc83001007387 */ /* 0x0005e20000100800 */
[----:B------:R-:W-:-:S03]  /*3d800*/  IADD3.X R43, R43, R2, RZ, P4, !PT ;  /* 0x000000022b2b7210 */ /* 0x000fc600027fe4ff */
[----:B------:R-:W-:Y:S01]  /*3d810*/  STL [R1+0xdbc], R39 ;  /* 0x000dbc2701007387 */ /* 0x000fe20000100800 */
[----:B------:R-:W-:-:S03]  /*3d820*/  IMAD.MOV.U32 R36, RZ, RZ, R44 ;  /* 0x000000ffff247224 */ /* 0x000fc600078e002c */
[----:B------:R-:W3:Y:S01]  /*3d830*/  LDL.LU R56, [R1+0xd48] ;  /* 0x000d480001387983 */ /* 0x000ee20000300800 */
[----:B------:R-:W-:-:S03]  /*3d840*/  IMAD.MOV.U32 R37, RZ, RZ, R48 ;  /* 0x000000ffff257224 */ /* 0x000fc600078e0030 */
[----:B------:R4:W-:Y:S04]  /*3d850*/  STL [R1+0xdb0], R43 ;  /* 0x000db02b01007387 */ /* 0x0009e80000100800 */
[----:B-1----:R-:W3:Y:S04]  /*3d860*/  LDL.LU R44, [R1+0xd30] ;  /* 0x000d3000012c7983 */ /* 0x002ee80000300800 */
[----:B------:R1:W-:Y:S04]  /*3d870*/  LDGSTS.E [R3+0x6e00], [R36.64], P2 ;  /* 0x06e0000024037fae */ /* 0x0003e80009121848 */
[----:B--2---:R-:W2:Y:S01]  /*3d880*/  LDL.LU R48, [R1+0xcf8] ;  /* 0x000cf80001307983 */ /* 0x004ea20000300800 */
[----:B-1----:R-:W-:-:S03]  /*3d890*/  IMAD.MOV.U32 R37, RZ, RZ, R43 ;  /* 0x000000ffff257224 */ /* 0x002fc600078e002b */
[----:B----4-:R-:W4:Y:S01]  /*3d8a0*/  LDL.LU R43, [R1+0xd34] ;  /* 0x000d3400012b7983 */ /* 0x010f220000300800 */
[----:B------:R-:W-:-:S03]  /*3d8b0*/  MOV R36, R39 ;  /* 0x0000002700247202 */ /* 0x000fc60000000f00 */
[----:B------:R-:W2:Y:S01]  /*3d8c0*/  LDL.LU R49, [R1+0xcf0] ;  /* 0x000cf00001317983 */ /* 0x000ea20000300800 */
[----:B------:R-:W-:-:S03]  /*3d8d0*/  ISETP.GT.AND P2, PT, R0, 0x23, PT ;  /* 0x000000230000780c */ /* 0x000fc60003f44270 */
[----:B------:R-:W2:Y:S04]  /*3d8e0*/  LDL.LU R39, [R1+0xd2c] ;  /* 0x000d2c0001277983 */ /* 0x000ea80000300800 */
[----:B------:R1:W-:Y:S01]  /*3d8f0*/  LDGSTS.E [R3+0x7c00], [R36.64], P1 ;  /* 0x07c0000024037fae */ /* 0x0003e20008921848 */
[-C--:B------:R-:W-:Y:S02]  /*3d900*/  IADD3 R46, P3, R46, R38.reuse, RZ ;  /* 0x000000262e2e7210 */ /* 0x080fe40007f7e0ff */
[----:B-1----:R-:W-:Y:S02]  /*3d910*/  SEL R36, RZ, 0x4, !P2 ;  /* 0x00000004ff247807 */ /* 0x002fe40005000000 */
        /* <DEDUP_REMOVED lines=11> */
[----:B-1----:R-:W2:Y:S04]  /*3d9d0*/  LDL.LU R47, [R1+0xcb8] ;  /* 0x000cb800012f7983 */ /* 0x002ea80000300800 */
[----:B------:R-:W2:Y:S04]  /*3d9e0*/  LDL.LU R46, [R1+0xcf4] ;  /* 0x000cf400012e7983 */ /* 0x000ea80000300800 */
[----:B------:R1:W-:Y:S02]  /*3d9f0*/  LDGSTS.E [R3+0x7e00], [R36.64], P1 ;  /* 0x07e0000024037fae */ /* 0x0003e40008921848 */
[----:B-1----:R-:W-:Y:S01]  /*3da00*/  IMAD.MOV.U32 R37, RZ, RZ, R45 ;  /* 0x000000ffff257224 */ /* 0x002fe200078e002d */
[----:B------:R-:W-:Y:S01]  /*3da10*/  MOV R36, R41 ;  /* 0x0000002900247202 */ /* 0x000fe20000000f00 */
[----:B------:R-:W2:Y:S04]  /*3da20*/  LDL.LU R45, [R1+0xcb0] ;  /* 0x000cb000012d7983 */ /* 0x000ea80000300800 */
[----:B------:R-:W2:Y:S01]  /*3da30*/  LDL.LU R41, [R1+0xcec] ;  /* 0x000cec0001297983 */ /* 0x000ea20000300800 */
        /* <DEDUP_REMOVED lines=9> */
[----:B---3--:R-:W-:-:S04]  /*3dad0*/  IMAD.X R56, R56, 0x1, R2, P3 ;  /* 0x0000000138387824 */ /* 0x008fc800018e0602 */
[----:B------:R-:W-:Y:S01]  /*3dae0*/  IMAD.MOV.U32 R37, RZ, RZ, R56 ;  /* 0x000000ffff257224 */ /* 0x000fe200078e0038 */
[----:B------:R-:W-:-:S04]  /*3daf0*/  IADD3.X R44, R44, R2, RZ, P4, !PT ;  /* 0x000000022c2c7210 */ /* 0x000fc800027fe4ff */
[----:B------:R1:W-:Y:S01]  /*3db00*/  LDGSTS.E [R3+0x8e00], [R36.64], P2 ;  /* 0x08e0000024037fae */ /* 0x0003e20009121848 */
[----:B------:R-:W-:-:S03]  /*3db10*/  ISETP.GT.AND P2, PT, R0, 0x2b, PT ;  /* 0x0000002b0000780c */ /* 0x000fc60003f44270 */
[----:B------:R-:W-:Y:S01]  /*3db20*/  STL [R1+0xd48], R56 ;  /* 0x000d483801007387 */ /* 0x000fe20000100800 */
[----:B-1----:R-:W-:Y:S01]  /*3db30*/  MOV R36, R42 ;  /* 0x0000002a00247202 */ /* 0x002fe20000000f00 */
[----:B------:R-:W-:Y:S01]  /*3db40*/  IMAD.MOV.U32 R37, RZ, RZ, R44 ;  /* 0x000000ffff257224 */ /* 0x000fe200078e002c */
[-C--:B----4-:R-:W-:Y:S01]  /*3db50*/  IADD3 R43, P3, R43, R38.reuse, RZ ;  /* 0x000000262b2b7210 */ /* 0x090fe20007f7e0ff */
[----:B------:R-:W-:Y:S04]  /*3db60*/  STL [R1+0xd44], R42 ;  /* 0x000d442a01007387 */ /* 0x000fe80000100800 */
[----:B------:R1:W-:Y:S01]  /*3db70*/  LDGSTS.E [R3+0x9c00], [R36.64], P1 ;  /* 0x09c0000024037fae */ /* 0x0003e20008921848 */
[----:B--2---:R-:W-:Y:S01]  /*3db80*/  IMAD.X R48, R48, 0x1, R2, P3 ;  /* 0x0000000130307824 */ /* 0x004fe200018e0602 */
[----:B------:R-:W-:-:S02]  /*3db90*/  IADD3 R39, P4, R39, R38, RZ ;  /* 0x0000002627277210 */ /* 0x000fc40007f9e0ff */
[----:B------:R2:W-:Y:S02]  /*3dba0*/  STL [R1+0xd30], R44 ;  /* 0x000d302c01007387 */ /* 0x0005e40000100800 */
[----:B------:R-:W-:Y:S02]  /*3dbb0*/  IADD3.X R49, R49, R2, RZ, P4, !PT ;  /* 0x0000000231317210 */ /* 0x000fe400027fe4ff */
[----:B-1----:R-:W-:Y:S01]  /*3dbc0*/  SEL R36, RZ, 0x4, !P2 ;  /* 0x00000004ff247807 */ /* 0x002fe20005000000 */
[----:B--2---:R-:W2:Y:S01]  /*3dbd0*/  LDL.LU R44, [R1+0xcb4] ;  /* 0x000cb400012c7983 */ /* 0x004ea20000300800 */
[----:B------:R-:W-:Y:S02]  /*3dbe0*/  IMAD.MOV.U32 R37, RZ, RZ, R48 ;  /* 0x000000ffff257224 */ /* 0x000fe400078e0030 */
[----:B------:R-:W-:Y:S01]  /*3dbf0*/  SEL R36, R36, RZ, !P0 ;  /* 0x000000ff24247207 */ /* 0x000fe20004000000 */
[----:B------:R-:W3:Y:S04]  /*3dc00*/  LDL.LU R42, [R1+0xcac] ;  /* 0x000cac00012a7983 */ /* 0x000ee80000300800 */
[----:B------:R-:W-:Y:S04]  /*3dc10*/  STL [R1+0xd34], R43 ;  /* 0x000d342b01007387 */ /* 0x000fe80000100800 */
[----:B------:R1:W-:Y:S01]  /*3dc20*/  STL [R1+0xcf8], R48 ;  /* 0x000cf83001007387 */ /* 0x0003e20000100800 */
[----:B------:R-:W-:-:S03]  /*3dc30*/  ISETP.NE.U32.AND P2, PT, R36, RZ, PT ;  /* 0x000000ff2400720c */ /* 0x000fc60003f45070 */
[----:B------:R4:W-:Y:S01]  /*3dc40*/  STL [R1+0xd2c], R39 ;  /* 0x000d2c2701007387 */ /* 0x0009e20000100800 */
[----:B------:R-:W-:-:S03]  /*3dc50*/  IMAD.MOV.U32 R36, RZ, RZ, R43 ;  /* 0x000000ffff247224 */ /* 0x000fc600078e002b */
[----:B-1----:R-:W3:Y:S04]  /*3dc60*/  LDL.LU R48, [R1+0xc78] ;  /* 0x000c780001307983 */ /* 0x002ee80000300800 */
[----:B------:R-:W-:Y:S04]  /*3dc70*/  STL [R1+0xcf0], R49 ;  /* 0x000cf03101007387 */ /* 0x000fe80000100800 */
[----:B------:R-:W3:Y:S04]  /*3dc80*/  LDL.LU R43, [R1+0xc70] ;  /* 0x000c7000012b7983 */ /* 0x000ee80000300800 */
[----:B------:R1:W-:Y:S01]  /*3dc90*/  LDGSTS.E [R3+0x9e00], [R36.64], P1 ;  /* 0x09e0000024037fae */ /* 0x0003e20008921848 */
[----:B------:R-:W-:-:S03]  /*3dca0*/  ISETP.GT.AND P1, PT, R0, 0x2f, PT ;  /* 0x0000002f0000780c */ /* 0x000fc60003f24270 */
[----:B------:R-:W3:Y:S01]  /*3dcb0*/  LDL.LU R55, [R1+0xc74] ;  /* 0x000c740001377983 */ /* 0x000ee20000300800 */
[----:B-1----:R-:W-:Y:S01]  /*3dcc0*/  MOV R36, R39 ;  /* 0x0000002700247202 */ /* 0x002fe20000000f00 */
[----:B------:R-:W-:Y:S02]  /*3dcd0*/  IMAD.MOV.U32 R37, RZ, RZ, R49 ;  /* 0x000000ffff257224 */ /* 0x000fe400078e0031 */
[----:B----4-:R-:W3:Y:S01]  /*3dce0*/  LDL.LU R39, [R1+0xc6c] ;  /* 0x000c6c0001277983 */ /* 0x010ee20000300800 */
[----:B------:R-:W-:-:S03]  /*3dcf0*/  IADD3 R46, P3, R46, R38, RZ ;  /* 0x000000262e2e7210 */ /* 0x000fc60007f7e0ff */
[----:B------:R1:W-:Y:S02]  /*3dd00*/  LDGSTS.E [R3+0xac00], [R36.64], P2 ;  /* 0x0ac0000024037fae */ /* 0x0003e40009121848 */
[----:B------:R-:W-:Y:S02]  /*3dd10*/  IMAD.X R47, R47, 0x1, R2, P3 ;  /* 0x000000012f2f7824 */ /* 0x000fe400018e0602 */
[----:B------:R1:W-:Y:S04]  /*3dd20*/  STL [R1+0xcf4], R46 ;  /* 0x000cf42e01007387 */ /* 0x0003e80000100800 */
[----:B------:R1:W-:Y:S02]  /*3dd30*/  STL [R1+0xcb8], R47 ;  /* 0x000cb82f01007387 */ /* 0x0003e40000100800 */
[----:B-1----:R-:W-:-:S02]  /*3dd40*/  SEL R36, RZ, 0x4, !P1 ;  /* 0x00000004ff247807 */ /* 0x002fc40004800000 */
[----:B------:R-:W-:Y:S02]  /*3dd50*/  IADD3 R41, P4, R41, R38, RZ ;  /* 0x0000002629297210 */ /* 0x000fe40007f9e0ff */
[----:B------:R-:W-:Y:S02]  /*3dd60*/  SEL R36, R36, RZ, !P0 ;  /* 0x000000ff24247207 */ /* 0x000fe40004000000 */
[----:B------:R-:W-:Y:S01]  /*3dd70*/  IADD3.X R45, R45, R2, RZ, P4, !PT ;  /* 0x000000022d2d7210 */ /* 0x000fe200027fe4ff */
[----:B------:R-:W-:Y:S01]  /*3dd80*/  STL [R1+0xcec], R41 ;  /* 0x000cec2901007387 */ /* 0x000fe20000100800 */
[----:B------:R-:W-:-:S03]  /*3dd90*/  ISETP.NE.U32.AND P1, PT, R36, RZ, PT ;  /* 0x000000ff2400720c */ /* 0x000fc60003f25070 */
[----:B------:R-:W3:Y:S01]  /*3dda0*/  LDL.LU R56, [R1+0xc38] ;  /* 0x000c380001387983 */ /* 0x000ee20000300800 */
[----:B------:R-:W-:Y:S02]  /*3ddb0*/  IMAD.MOV.U32 R36, RZ, RZ, R46 ;  /* 0x000000ffff247224 */ /* 0x000fe400078e002e */
        /* <DEDUP_REMOVED lines=36> */
[----:B------:R-:W-:Y:S02]  /*3e000*/  SEL R36, R36, RZ, !P0 ;  /* 0x000000ff24247207 */ /* 0x000fe40004000000 */
[----:B------:R-:W-:Y:S02]  /*3e010*/  IADD3 R39, P4, R39, R38, RZ ;  /* 0x0000002627277210 */ /* 0x000fe40007f9e0ff */
[----:B------:R-:W-:Y:S01]  /*3e020*/  ISETP.NE.U32.AND P1, PT, R36, RZ, PT ;  /* 0x000000ff2400720c */ /* 0x000fe20003f25070 */
[----:B------:R-:W-:Y:S02]  /*3e030*/  IMAD.MOV.U32 R36, RZ, RZ, R55 ;  /* 0x000000ffff247224 */ /* 0x000fe400078e0037 */
[----:B------:R-:W-:-:S04]  /*3e040*/  IMAD.X R56, R56, 0x1, R2, P3 ;  /* 0x0000000138387824 */ /* 0x000fc800018e0602 */
        /* <DEDUP_REMOVED lines=18> */
[----:B-1----:R-:W3:Y:S04]  /*3e170*/  LDL.LU R46, [R1+0x42c] ;  /* 0x00042c00012e7983 */ /* 0x002ee80000300800 */
        /* <DEDUP_REMOVED lines=39> */
[----:B------:R1:W-:Y:S02]  /*3e3f0*/  LDGSTS.E [R3+0xfc00], [R36.64], P1 ;  /* 0x0fc0000024037fae */ /* 0x0003e40008921848 */
[----:B-1----:R-:W-:Y:S02]  /*3e400*/  SEL R36, RZ, 0x4, !P2 ;  /* 0x00000004ff247807 */ /* 0x002fe40005000000 */
[-C--:B------:R-:W-:Y:S02]  /*3e410*/  IADD3 R46, P3, R46, R38.reuse, RZ ;  /* 0x000000262e2e7210 */ /* 0x080fe40007f7e0ff */
[----:B------:R-:W-:-:S02]  /*3e420*/  IADD3 R39, P4, R39, R38, RZ ;  /* 0x0000002627277210 */ /* 0x000fc40007f9e0ff */
[----:B------:R-:W-:Y:S01]  /*3e430*/  SEL R36, R36, RZ, !P0 ;  /* 0x000000ff24247207 */ /* 0x000fe20004000000 */
[----:B------:R-:W-:Y:S03]  /*3e440*/  STL [R1+0x42c], R46 ;  /* 0x00042c2e01007387 */ /* 0x000fe60000100800 */
        /* <DEDUP_REMOVED lines=57> */
[----:B----4-:R-:W3:Y:S04]  /*3e7e0*/  LDL.LU R42, [R1+0x5a4] ;  /* 0x0005a400012a7983 */ /* 0x010ee80000300800 */
[----:B------:R1:W-:Y:S01]  /*3e7f0*/  LDGSTS.E [R3+0x12c00], [R36.64], P2 ;  /* 0x12c0000024037fae */ /* 0x0003e20009121848 */
[----:B------:R-:W-:Y:S02]  /*3e800*/  IADD3 R46, P3, R46, R38, RZ ;  /* 0x000000262e2e7210 */ /* 0x000fe40007f7e0ff */
[----:B-1----:R-:W-:-:S03]  /*3e810*/  SEL R36, RZ, 0x4, !P1 ;  /* 0x00000004ff247807 */ /* 0x002fc60004800000 */
[----:B------:R-:W-:Y:S01]  /*3e820*/  IMAD.X R47, R47, 0x1, R2, P3 ;  /* 0x000000012f2f7824 */ /* 0x000fe200018e0602 */
[----:B------:R1:W-:Y:S01]  /*3e830*/  STL [R1+0x4ec], R46 ;  /* 0x0004ec2e01007387 */ /* 0x0003e20000100800 */
[----:B------:R-:W-:-:S03]  /*3e840*/  SEL R36, R36, RZ, !P0 ;  /* 0x000000ff24247207 */ /* 0x000fc60004000000 */
[----:B------:R1:W-:Y:S01]  /*3e850*/  STL [R1+0x4e8], R47 ;  /* 0x0004e82f01007387 */ /* 0x0003e20000100800 */
[----:B------:R-:W-:Y:S01]  /*3e860*/  IMAD.MOV.U32 R37, RZ, RZ, R47 ;  /* 0x000000ffff257224 */ /* 0x000fe200078e002f */
[----:B------:R-:W-:Y:S01]  /*3e870*/  ISETP.NE.U32.AND P1, PT, R36, RZ, PT ;  /* 0x000000ff2400720c */ /* 0x000fe20003f25070 */
[----:B------:R-:W-:-:S05]  /*3e880*/  IMAD.MOV.U32 R36, RZ, RZ, R46 ;  /* 0x000000ffff247224 */ /* 0x000fca00078e002e */
[----:B------:R1:W-:Y:S01]  /*3e890*/  LDGSTS.E [R3+0x12e00], [R36.64], P2 ;  /* 0x12e0000024037fae */ /* 0x0003e20009121848 */
[----:B------:R-:W-:-:S04]  /*3e8a0*/  IADD3 R39, P4, R39, R38, RZ ;  /* 0x0000002627277210 */ /* 0x000fc80007f9e0ff */
[----:B------:R-:W-:Y:S01]  /*3e8b0*/  IADD3.X R45, R45, R2, RZ, P4, !PT ;  /* 0x000000022d2d7210 */ /* 0x000fe200027fe4ff */
[----:B------:R-:W-:Y:S04]  /*3e8c0*/  STL [R1+0x524], R39 ;  /* 0x0005242701007387 */ /* 0x000fe80000100800 */
[----:B------:R-:W3:Y:S04]  /*3e8d0*/  LDL.LU R56, [R1+0x568] ;  /* 0x0005680001387983 */ /* 0x000ee80000300800 */
[----:B------:R1:W-:Y:S04]  /*3e8e0*/  STL [R1+0x520], R45 ;  /* 0x0005202d01007387 */ /* 0x0003e80000100800 */
[----:B-1----:R-:W3:Y:S01]  /*3e8f0*/  LDL.LU R46, [R1+0x5a0] ;  /* 0x0005a000012e7983 */ /* 0x002ee20000300800 */
[----:B------:R-:W-:-:S03]  /*3e900*/  IMAD.MOV.U32 R37, RZ, RZ, R45 ;  /* 0x000000ffff257224 */ /* 0x000fc600078e002d */
[----:B------:R-:W3:Y:S04]  /*3e910*/  LDL.LU R47, [R1+0x5a8] ;  /* 0x0005a800012f7983 */ /* 0x000ee80000300800 */
        /* <DEDUP_REMOVED lines=33> */
[----:B------:R-:W-:Y:S01]  /*3eb30*/  IMAD.MOV.U32 R36, RZ, RZ, R55 ;  /* 0x000000ffff247224 */ /* 0x000fe200078e0037 */
[----:B------:R-:W-:Y:S01]  /*3eb40*/  STL [R1+0x56c], R55 ;  /* 0x00056c3701007387 */ /* 0x000fe20000100800 */
[----:B------:R-:W-:-:S04]  /*3eb50*/  IMAD.X R56, R56, 0x1, R2, P3 ;  /* 0x0000000138387824 */ /* 0x000fc800018e0602 */
[----:B------:R-:W-:Y:S01]  /*3eb60*/  IMAD.MOV.U32 R37, RZ, RZ, R56 ;  /* 0x000000ffff257224 */ /* 0x000fe200078e0038 */
[----:B------:R-:W-:-:S04]  /*3eb70*/  IADD3.X R46, R46, R2, RZ, P4, !PT ;  /* 0x000000022e2e7210 */ /* 0x000fc800027fe4ff */
[----:B------:R1:W-:Y:S01]  /*3eb80*/  LDGSTS.E [R3+0x14e00], [R36.64], P2 ;  /* 0x14e0000024037fae */ /* 0x0003e20009121848 */
[----:B------:R-:W-:Y:S02]  /*3eb90*/  ISETP.GT.AND P2, PT, R0, 0x5b, PT ;  /* 0x0000005b0000780c */ /* 0x000fe40003f44270 */
[----:B------:R-:W-:Y:S01]  /*3eba0*/  IADD3 R45, P3, R45, R38, RZ ;  /* 0x000000262d2d7210 */ /* 0x000fe20007f7e0ff */
[----:B------:R-:W-:Y:S01]  /*3ebb0*/  STL [R1+0x568], R56 ;  /* 0x0005683801007387 */ /* 0x000fe20000100800 */
[----:B-1----:R-:W-:Y:S01]  /*3ebc0*/  MOV R36, R42 ;  /* 0x0000002a00247202 */ /* 0x002fe20000000f00 */
[----:B------:R-:W-:Y:S02]  /*3ebd0*/  IMAD.MOV.U32 R37, RZ, RZ, R46 ;  /* 0x000000ffff257224 */ /* 0x000fe400078e002e */
[----:B------:R-:W-:Y:S01]  /*3ebe0*/  STL [R1+0x5a4], R42 ;  /* 0x0005a42a01007387 */ /* 0x000fe20000100800 */
[----:B------:R-:W-:Y:S01]  /*3ebf0*/  IMAD.X R47, R47, 0x1, R2, P3 ;  /* 0x000000012f2f7824 */ /* 0x000fe200018e0602 */
[----:B------:R-:W-:-:S02]  /*3ec00*/  IADD3 R39, P4, R39, R38, RZ ;  /* 0x0000002627277210 */ /* 0x000fc40007f9e0ff */
[----:B------:R1:W-:Y:S04]  /*3ec10*/  LDGSTS.E [R3+0x15c00], [R36.64], P1 ;  /* 0x15c0000024037fae */ /* 0x0003e80008921848 */
[----:B------:R1:W-:Y:S01]  /*3ec20*/  STL [R1+0x5a0], R46 ;  /* 0x0005a02e01007387 */ /* 0x0003e20000100800 */
[----:B------:R-:W-:Y:S02]  /*3ec30*/  IADD3.X R49, R49, R2, RZ, P4, !PT ;  /* 0x0000000231317210 */ /* 0x000fe400027fe4ff */
[----:B-1----:R-:W-:Y:S01]  /*3ec40*/  SEL R36, RZ, 0x4, !P2 ;  /* 0x00000004ff247807 */ /* 0x002fe20005000000 */
[----:B------:R-:W3:Y:S01]  /*3ec50*/  LDL.LU R46, [R1+0x62c] ;  /* 0x00062c00012e7983 */ /* 0x000ee20000300800 */
        /* <DEDUP_REMOVED lines=16> */
[----:B------:R-:W3:Y:S04]  /*3ed60*/  LDL.LU R39, [R1+0x6a4] ;  /* 0x0006a40001277983 */ /* 0x000ee80000300800 */
[----:B------:R1:W-:Y:S02]  /*3ed70*/  LDGSTS.E [R3+0x16c00], [R36.64], P2 ;  /* 0x16c0000024037fae */ /* 0x0003e40009121848 */
        /* <DEDUP_REMOVED lines=15> */
[----:B------:R1:W-:Y:S01]  /*3ee70*/  LDGSTS.E [R3+0x16e00], [R36.64], P2 ;  /* 0x16e0000024037fae */ /* 0x0003e20009121848 */
[----:B------:R-:W-:-:S03]  /*3ee80*/  ISETP.GT.AND P2, PT, R0, 0x63, PT ;  /* 0x000000630000780c */ /* 0x000fc60003f44270 */
[----:B--2---:R-:W2:Y:S01]  /*3ee90*/  LDL.LU R48, [R1+0x6a8] ;  /* 0x0006a80001307983 */ /* 0x004ea20000300800 */
[----:B-1----:R-:W-:Y:S01]  /*3eea0*/  MOV R36, R41 ;  /* 0x0000002900247202 */ /* 0x002fe20000000f00 */
[----:B------:R-:W-:Y:S02]  /*3eeb0*/  IMAD.MOV.U32 R37, RZ, RZ, R43 ;  /* 0x000000ffff257224 */ /* 0x000fe400078e002b */
[----:B----4-:R-:W4:Y:S04]  /*3eec0*/  LDL.LU R43, [R1+0x6ac] ;  /* 0x0006ac00012b7983 */ /* 0x010f280000300800 */
[----:B------:R1:W-:Y:S04]  /*3eed0*/  LDGSTS.E [R3+0x17c00], [R36.64], P1 ;  /* 0x17c0000024037fae */ /* 0x0003e80008921848 */
[----:B------:R-:W2:Y:S04]  /*3eee0*/  LDL.LU R49, [R1+0x6e0] ;  /* 0x0006e00001317983 */ /* 0x000ea80000300800 */
[----:B------:R-:W2:Y:S01]  /*3eef0*/  LDL.LU R41, [R1+0x6e4] ;  /* 0x0006e40001297983 */ /* 0x000ea20000300800 */
[----:B-1----:R-:W-:-:S04]  /*3ef00*/  SEL R36, RZ, 0x4, !P2 ;  /* 0x00000004ff247807 */ /* 0x002fc80005000000 */
[----:B------:R-:W-:-:S04]  /*3ef10*/  SEL R36, R36, RZ, !P0 ;  /* 0x000000ff24247207 */ /* 0x000fc80004000000 */
[----:B------:R-:W-:Y:S02]  /*3ef20*/  ISETP.NE.U32.AND P2, PT, R36, RZ, PT ;  /* 0x000000ff2400720c */ /* 0x000fe40003f45070 */
[-C--:B------:R-:W-:Y:S02]  /*3ef30*/  IADD3 R46, P3, R46, R38.reuse, RZ ;  /* 0x000000262e2e7210 */ /* 0x080fe40007f7e0ff */
[----:B------:R-:W-:-:S03]  /*3ef40*/  IADD3 R42, P4, R42, R38, RZ ;  /* 0x000000262a2a7210 */ /* 0x000fc60007f9e0ff */
[----:B------:R-:W-:Y:S01]  /*3ef50*/  IMAD.MOV.U32 R36, RZ, RZ, R46 ;  /* 0x000000ffff247224 */ /* 0x000fe200078e002e */
[----:B------:R-:W-:Y:S01]  /*3ef60*/  STL [R1+0x62c], R46 ;  /* 0x00062c2e01007387 */ /* 0x000fe20000100800 */
[----:B------:R-:W-:-:S04]  /*3ef70*/  IMAD.X R47, R47, 0x1, R2, P3 ;  /* 0x000000012f2f7824 */ /* 0x000fc800018e0602 */
[----:B------:R-:W-:Y:S01]  /*3ef80*/  IMAD.MOV.U32 R37, RZ, RZ, R47 ;  /* 0x000000ffff257224 */ /* 0x000fe200078e002f */
[----:B------:R1:W-:Y:S01]  /*3ef90*/  STL [R1+0x628], R47 ;  /* 0x0006282f01007387 */ /* 0x0003e20000100800 */
[----:B------:R-:W-:-:S03]  /*3efa0*/  IADD3.X R45, R45, R2, RZ, P4, !PT ;  /* 0x000000022d2d7210 */ /* 0x000fc600027fe4ff */
[----:B------:R-:W-:Y:S04]  /*3efb0*/  STL [R1+0x664], R42 ;  /* 0x0006642a01007387 */ /* 0x000fe80000100800 */
[----:B------:R1:W-:Y:S04]  /*3efc0*/  LDGSTS.E [R3+0x17e00], [R36.64], P1 ;  /* 0x17e0000024037fae */ /* 0x0003e80008921848 */
[----:B------:R1:W-:Y:S04]  /*3efd0*/  STL [R1+0x660], R45 ;  /* 0x0006602d01007387 */ /* 0x0003e80000100800 */
[----:B-1----:R-:W2:Y:S01]  /*3efe0*/  LDL.LU R47, [R1+0x6e8] ;  /* 0x0006e800012f7983 */ /* 0x002ea20000300800 */
[----:B------:R-:W-:-:S03]  /*3eff0*/  IMAD.MOV.U32 R37, RZ, RZ, R45 ;  /* 0x000000ffff257224 */ /* 0x000fc600078e002d */
[----:B------:R-:W2:Y:S01]  /*3f000*/  LDL.LU R45, [R1+0x6ec] ;  /* 0x0006ec00012d7983 */ /* 0x000ea20000300800 */
[----:B------:R-:W-:-:S03]  /*3f010*/  MOV R36, R42 ;  /* 0x0000002a00247202 */ /* 0x000fc60000000f00 */
        /* <DEDUP_REMOVED lines=19> */
[----:B----4-:R-:W-:Y:S01]  /*3f150*/  IADD3 R43, P3, R43, R38, RZ ;  /* 0x000000262b2b7210 */ /* 0x010fe20007f7e0ff */
[----:B------:R-:W-:Y:S04]  /*3f160*/  STL [R1+0x6a4], R39 ;  /* 0x0006a42701007387 */ /* 0x000fe80000100800 */
[----:B------:R1:W-:Y:S01]  /*3f170*/  LDGSTS.E [R3+0x19c00], [R36.64], P1 ;  /* 0x19c0000024037fae */ /* 0x0003e20008921848 */
[----:B--2---:R-:W-:-:S03]  /*3f180*/  IMAD.X R48, R48, 0x1, R2, P3 ;  /* 0x0000000130307824 */ /* 0x004fc600018e0602 */
        /* <DEDUP_REMOVED lines=26> */
[----:B------:R-:W-:Y:S01]  /*3f330*/  IADD3 R42, P4, R42, R38, RZ ;  /* 0x000000262a2a7210 */ /* 0x000fe20007f9e0ff */
[----:B------:R1:W-:Y:S01]  /*3f340*/  STL [R1+0x6ec], R45 ;  /* 0x0006ec2d01007387 */ /* 0x0003e20000100800 */
[----:B------:R-:W-:Y:S02]  /*3f350*/  SEL R36, R36, RZ, !P0 ;  /* 0x000000ff24247207 */ /* 0x000fe40004000000 */
[----:B------:R-:W-:Y:S01]  /*3f360*/  IADD3.X R46, R46, R2, RZ, P4, !PT ;  /* 0x000000022e2e7210 */ /* 0x000fe200027fe4ff */
[----:B------:R1:W-:Y:S04]  /*3f370*/  STL [R1+0x6e8], R47 ;  /* 0x0006e82f01007387 */ /* 0x0003e80000100800 */
[----:B------:R-:W-:Y:S01]  /*3f380*/  STL [R1+0x724], R42 ;  /* 0x0007242a01007387 */ /* 0x000fe20000100800 */
[----:B------:R-:W-:-:S03]  /*3f390*/  ISETP.NE.U32.AND P1, PT, R36, RZ, PT ;  /* 0x000000ff2400720c */ /* 0x000fc60003f25070 */
[----:B------:R-:W3:Y:S01]  /*3f3a0*/  LDL.LU R56, [R1+0x768] ;  /* 0x0007680001387983 */ /* 0x000ee20000300800 */
[----:B------:R-:W-:-:S03]  /*3f3b0*/  IMAD.MOV.U32 R36, RZ, RZ, R45 ;  /* 0x000000ffff247224 */ /* 0x000fc600078e002d */
[----:B------:R1:W-:Y:S04]  /*3f3c0*/  STL [R1+0x720], R46 ;  /* 0x0007202e01007387 */ /* 0x0003e80000100800 */
[----:B-1----:R-:W3:Y:S01]  /*3f3d0*/  LDL.LU R45, [R1+0x7a0] ;  /* 0x0007a000012d7983 */ /* 0x002ee20000300800 */
[----:B------:R-:W-:-:S03]  /*3f3e0*/  IMAD.MOV.U32 R37, RZ, RZ, R47 ;  /* 0x000000ffff257224 */ /* 0x000fc600078e002f */
[----:B------:R-:W3:Y:S04]  /*3f3f0*/  LDL.LU R49, [R1+0x7a8] ;  /* 0x0007a80001317983 */ /* 0x000ee80000300800 */
[----:B------:R1:W-:Y:S01]  /*3f400*/  LDGSTS.E [R3+0x1ae00], [R36.64], P2 ;  /* 0x1ae0000024037fae */ /* 0x0003e20009121848 */
[----:B------:R-:W-:-:S03]  /*3f410*/  ISETP.GT.AND P2, PT, R0, 0x73, PT ;  /* 0x000000730000780c */ /* 0x000fc60003f44270 */
[----:B------:R-:W3:Y:S01]  /*3f420*/  LDL.LU R47, [R1+0x7ac] ;  /* 0x0007ac00012f7983 */ /* 0x000ee20000300800 */
[----:B-1----:R-:W-:Y:S01]  /*3f430*/  MOV R36, R42 ;  /* 0x0000002a00247202 */ /* 0x002fe20000000f00 */
[----:B------:R-:W-:Y:S02]  /*3f440*/  IMAD.MOV.U32 R37, RZ, RZ, R46 ;  /* 0x000000ffff257224 */ /* 0x000fe400078e002e */
[----:B------:R-:W3:Y:S04]  /*3f450*/  LDL.LU R46, [R1+0x7e0] ;  /* 0x0007e000012e7983 */ /* 0x000ee80000300800 */
[----:B------:R1:W-:Y:S04]  /*3f460*/  LDGSTS.E [R3+0x1bc00], [R36.64], P1 ;  /* 0x1bc0000024037fae */ /* 0x0003e80008921848 */
[----:B------:R-:W3:Y:S01]  /*3f470*/  LDL.LU R42, [R1+0x7e4] ;  /* 0x0007e400012a7983 */ /* 0x000ee20000300800 */
        /* <DEDUP_REMOVED lines=18> */
[----:B---3--:R-:W2:Y:S01]  /*3f5a0*/  LDL.LU R43, [R1+0x7ec] ;  /* 0x0007ec00012b7983 */ /* 0x008ea20000300800 */
[----:B------:R-:W-:-:S03]  /*3f5b0*/  IADD3 R55, P3, R55, R38, RZ ;  /* 0x0000002637377210 */ /* 0x000fc60007f7e0ff */
[----:B------:R1:W-:Y:S01]  /*3f5c0*/  LDGSTS.E [R3+0x1cc00], [R36.64], P2 ;  /* 0x1cc0000024037fae */ /* 0x0003e20009121848 */
[----:B------:R-:W-:-:S03]  /*3f5d0*/  IADD3 R41, P4, R41, R38, RZ ;  /* 0x0000002629297210 */ /* 0x000fc60007f9e0ff */
[----:B------:R-:W3:Y:S04]  /*3f5e0*/  LDL.LU R39, [R1+0x824] ;  /* 0x0008240001277983 */ /* 0x000ee80000300800 */
[----:B------:R-:W3:Y:S01]  /*3f5f0*/  LDL.LU R44, [R1+0x82c] ;  /* 0x00082c00012c7983 */ /* 0x000ee20000300800 */
[----:B-1----:R-:W-:-:S04]  /*3f600*/  SEL R36, RZ, 0x4, !P1 ;  /* 0x00000004ff247807 */ /* 0x002fc80004800000 */
[----:B------:R-:W-:-:S04]  /*3f610*/  SEL R36, R36, RZ, !P0 ;  /* 0x000000ff24247207 */ /* 0x000fc80004000000 */
[----:B------:R-:W-:Y:S01]  /*3f620*/  ISETP.NE.U32.AND P1, PT, R36, RZ, PT ;  /* 0x000000ff2400720c */ /* 0x000fe20003f25070 */
[----:B------:R-:W-:Y:S01]  /*3f630*/  IMAD.MOV.U32 R36, RZ, RZ, R55 ;  /* 0x000000ffff247224 */ /* 0x000fe200078e0037 */
[----:B------:R-:W-:Y:S01]  /*3f640*/  STL [R1+0x76c], R55 ;  /* 0x00076c3701007387 */ /* 0x000fe20000100800 */
[----:B------:R-:W-:-:S04]  /*3f650*/  IMAD.X R56, R56, 0x1, R2, P3 ;  /* 0x0000000138387824 */ /* 0x000fc800018e0602 */
[----:B------:R-:W-:Y:S01]  /*3f660*/  IMAD.MOV.U32 R37, RZ, RZ, R56 ;  /* 0x000000ffff257224 */ /* 0x000fe200078e0038 */
[----:B------:R-:W-:Y:S01]  /*3f670*/  STL [R1+0x768], R56 ;  /* 0x0007683801007387 */ /* 0x000fe20000100800 */
[----:B------:R-:W-:-:S03]  /*3f680*/  IADD3.X R45, R45, R2, RZ, P4, !PT ;  /* 0x000000022d2d7210 */ /* 0x000fc600027fe4ff */
[----:B------:R1:W-:Y:S04]  /*3f690*/  STL [R1+0x7a4], R41 ;  /* 0x0007a42901007387 */ /* 0x0003e80000100800 */
[----:B------:R1:W-:Y:S04]  /*3f6a0*/  LDGSTS.E [R3+0x1ce00], [R36.64], P2 ;  /* 0x1ce0000024037fae */ /* 0x0003e80009121848 */
[----:B------:R1:W-:Y:S02]  /*3f6b0*/  STL [R1+0x7a0], R45 ;  /* 0x0007a02d01007387 */ /* 0x0003e40000100800 */
[----:B-1----:R-:W-:-:S02]  /*3f6c0*/  MOV R36, R41 ;  /* 0x0000002900247202 */ /* 0x002fc40000000f00 */
[----:B------:R-:W3:Y:S01]  /*3f6d0*/  LDL.LU R41, [R1+0x820] ;  /* 0x0008200001297983 */ /* 0x000ee20000300800 */
[----:B------:R-:W-:-:S03]  /*3f6e0*/  IMAD.MOV.U32 R37, RZ, RZ, R45 ;  /* 0x000000ffff257224 */ /* 0x000fc600078e002d */
[----:B------:R-:W3:Y:S01]  /*3f6f0*/  LDL.LU R45, [R1+0x828] ;  /* 0x00082800012d7983 */ /* 0x000ee20000300800 */
[----:B------:R-:W-:-:S03]  /*3f700*/  ISETP.GT.AND P2, PT, R0, 0x7b, PT ;  /* 0x0000007b0000780c */ /* 0x000fc60003f44270 */
[----:B------:R1:W-:Y:S01]  /*3f710*/  LDGSTS.E [R3+0x1dc00], [R36.64], P1 ;  /* 0x1dc0000024037fae */ /* 0x0003e20008921848 */
[-C--:B------:R-:W-:Y:S02]  /*3f720*/  IADD3 R47, P3, R47, R38.reuse, RZ ;  /* 0x000000262f2f7210 */ /* 0x080fe40007f7e0ff */
[----:B------:R-:W-:-:S03]  /*3f730*/  IADD3 R42, P4, R42, R38, RZ ;  /* 0x000000262a2a7210 */ /* 0x000fc60007f9e0ff */
[----:B------:R-:W-:Y:S01]  /*3f740*/  IMAD.X R49, R49, 0x1, R2, P3 ;  /* 0x0000000131317824 */ /* 0x000fe200018e0602 */
[----:B-1----:R-:W-:-:S04]  /*3f750*/  SEL R36, RZ, 0x4, !P2 ;  /* 0x00000004ff247807 */ /* 0x002fc80005000000 */
[----:B------:R-:W-:Y:S01]  /*3f760*/  SEL R36, R36, RZ, !P0 ;  /* 0x000000ff24247207 */ /* 0x000fe20004000000 */
[----:B------:R-:W-:-:S03]  /*3f770*/  IMAD.MOV.U32 R37, RZ, RZ, R49 ;  /* 0x000000ffff257224 */ /* 0x000fc600078e0031 */
[----:B------:R-:W-:Y:S01]  /*3f780*/  ISETP.NE.U32.AND P2, PT, R36, RZ, PT ;  /* 0x000000ff2400720c */ /* 0x000fe20003f45070 */
[----:B------:R-:W-:Y:S01]  /*3f790*/  IMAD.MOV.U32 R36, RZ, RZ, R47 ;  /* 0x000000ffff247224 */ /* 0x000fe200078e002f */
[----:B------:R-:W-:-:S04]  /*3f7a0*/  IADD3.X R46, R46, R2, RZ, P4, !PT ;  /* 0x000000022e2e7210 */ /* 0x000fc800027fe4ff */
[----:B------:R1:W-:Y:S01]  /*3f7b0*/  LDGSTS.E [R3+0x1de00], [R36.64], P1 ;  /* 0x1de0000024037fae */ /* 0x0003e20008921848 */
[----:B------:R-:W-:-:S03]  /*3f7c0*/  ISETP.GT.AND P1, PT, R0, 0x7f, PT ;  /* 0x0000007f0000780c */ /* 0x000fc60003f24270 */
[----:B------:R-:W-:Y:S04]  /*3f7d0*/  STL [R1+0x7ac], R47 ;  /* 0x0007ac2f01007387 */ /* 0x000fe80000100800 */
[----:B------:R-:W-:Y:S01]  /*3f7e0*/  STL [R1+0x7a8], R49 ;  /* 0x0007a83101007387 */ /* 0x000fe20000100800 */
[----:B-1----:R-:W-:Y:S01]  /*3f7f0*/  MOV R36, R42 ;  /* 0x0000002a00247202 */ /* 0x002fe20000000f00 */
[----:B------:R-:W-:Y:S02]  /*3f800*/  IMAD.MOV.U32 R37, RZ, RZ, R46 ;  /* 0x000000ffff257224 */ /* 0x000fe400078e002e */
[----:B------:R-:W-:Y:S04]  /*3f810*/  STL [R1+0x7e4], R42 ;  /* 0x0007e42a01007387 */ /* 0x000fe80000100800 */
[----:B------:R1:W-:Y:S04]  /*3f820*/  LDGSTS.E [R3+0x1ec00], [R36.64], P2 ;  /* 0x1ec0000024037fae */ /* 0x0003e80009121848 */
[----:B------:R1:W-:Y:S04]  /*3f830*/  STL [R1+0x7e0], R46 ;  /* 0x0007e02e01007387 */ /* 0x0003e80000100800 */
[----:B------:R-:W3:Y:S01]  /*3f840*/  LDL.LU R55, [R1+0x830] ;  /* 0x0008300001377983 */ /* 0x000ee20000300800 */
[----:B-1----:R-:W-:-:S03]  /*3f850*/  SEL R36, RZ, 0x4, !P1 ;  /* 0x00000004ff247807 */ /* 0x002fc60004800000 */
[----:B------:R-:W3:Y:S01]  /*3f860*/  LDL.LU R46, [R1+0x834] ;  /* 0x00083400012e7983 */ /* 0x000ee20000300800 */
[----:B------:R-:W-:-:S03]  /*3f870*/  SEL R36, R36, RZ, !P0 ;  /* 0x000000ff24247207 */ /* 0x000fc60004000000 */
[----:B------:R-:W3:Y:S01]  /*3f880*/  LDL.LU R47, [R1+0x870] ;  /* 0x00087000012f7983 */ /* 0x000ee20000300800 */
[----:B------:R-:W-:-:S03]  /*3f890*/  ISETP.NE.U32.AND P1, PT, R36, RZ, PT ;  /* 0x000000ff2400720c */ /* 0x000fc60003f25070 */
[----:B------:R-:W3:Y:S04]  /*3f8a0*/  LDL.LU R42, [R1+0x874] ;  /* 0x00087400012a7983 */ /* 0x000ee80000300800 */
[----:B------:R-:W1:Y:S01]  /*3f8b0*/  S2R R49, SR_TID.X ;  /* 0x0000000000317919 */ /* 0x000e620000002100 */
        /* <DEDUP_REMOVED lines=9> */
[----:B------:R-:W4:Y:S04]  /*3f950*/  LDL.LU R38, [R1+0x8b4] ;  /* 0x0008b40001267983 */ /* 0x000f280000300800 */
[----:B---3--:R-:W3:Y:S04]  /*3f960*/  LDL.LU R43, [R1+0x8f4] ;  /* 0x0008f400012b7983 */ /* 0x008ee80000300800 */
[----:B------:R1:W-:Y:S04]  /*3f970*/  STL [R1+0x824], R39 ;  /* 0x0008242701007387 */ /* 0x0003e80000100800 */
[----:B------:R-:W-:Y:S01]  /*3f980*/  STL [R1+0x82c], R44 ;  /* 0x00082c2c01007387 */ /* 0x000fe20000100800 */
[----:B--2---:R-:W-:Y:S01]  /*3f990*/  IMAD.MOV.U32 R36, RZ, RZ, R39 ;  /* 0x000000ffff247224 */ /* 0x004fe200078e0027 */
[----:B-1----:R-:W-:Y:S01]  /*3f9a0*/  LOP3.LUT R39, R49, 0x7f, RZ, 0xc0, !PT ;  /* 0x0000007f31277812 */ /* 0x002fe200078ec0ff */
[----:B------:R-:W-:-:S04]  /*3f9b0*/  IMAD.X R41, R41, 0x1, R2, P2 ;  /* 0x0000000129297824 */ /* 0x000fc800010e0602 */
[----:B------:R-:W-:Y:S01]  /*3f9c0*/  IMAD.MOV.U32 R37, RZ, RZ, R41 ;  /* 0x000000ffff257224 */ /* 0x000fe200078e0029 */
[----:B------:R1:W-:Y:S01]  /*3f9d0*/  STL [R1+0x820], R41 ;  /* 0x0008202901007387 */ /* 0x0003e20000100800 */
[----:B------:R-:W-:-:S03]  /*3f9e0*/  IADD3.X R45, R45, R2, RZ, P3, !PT ;  /* 0x000000022d2d7210 */ /* 0x000fc60001ffe4ff */
[----:B------:R2:W-:Y:S04]  /*3f9f0*/  LDGSTS.E [R3+0x1fc00], [R36.64], P1 ;  /* 0x1fc0000024037fae */ /* 0x0005e80008921848 */
[----:B-1----:R-:W3:Y:S04]  /*3fa00*/  LDL.LU R41, [R1+0x8b0] ;  /* 0x0008b00001297983 */ /* 0x002ee80000300800 */
[----:B------:R-:W3:Y:S01]  /*3fa10*/  LDL.LU R48, [R1+0x8f0] ;  /* 0x0008f00001307983 */ /* 0x000ee20000300800 */
[----:B--2---:R-:W-:Y:S01]  /*3fa20*/  MOV R36, R44 ;  /* 0x0000002c00247202 */ /* 0x004fe20000000f00 */
[----:B------:R-:W-:-:S02]  /*3fa30*/  IMAD.MOV.U32 R37, RZ, RZ, R45 ;  /* 0x000000ffff257224 */ /* 0x000fc400078e002d */
[----:B------:R1:W-:Y:S04]  /*3fa40*/  STL [R1+0x828], R45 ;  /* 0x0008282d01007387 */ /* 0x0003e80000100800 */
[----:B------:R-:W2:Y:S04]  /*3fa50*/  LDL.LU R49, [R1+0x930] ;  /* 0x0009300001317983 */ /* 0x000ea80000300800 */
[----:B------:R-:W2:Y:S04]  /*3fa60*/  LDL.LU R44, [R1+0x934] ;  /* 0x00093400012c7983 */ /* 0x000ea80000300800 */
[----:B------:R1:W-:Y:S01]  /*3fa70*/  LDGSTS.E [R3+0x1fe00], [R36.64], P1 ;  /* 0x1fe0000024037fae */ /* 0x0003e20008921848 */
[----:B------:R-:W-:-:S03]  /*3fa80*/  ISETP.GE.AND P1, PT, R39, R0, PT ;  /* 0x000000002700720c */ /* 0x000fc60003f26270 */
[----:B-1----:R-:W2:Y:S04]  /*3fa90*/  LDL.LU R45, [R1+0x970] ;  /* 0x00097000012d7983 */ /* 0x002ea80000300800 */
[----:B------:R-:W2:Y:S01]  /*3faa0*/  LDL.LU R39, [R1+0x974] ;  /* 0x0009740001277983 */ /* 0x000ea20000300800 */
[----:B------:R-:W-:-:S03]  /*3fab0*/  SEL R0, RZ, 0x4, P1 ;  /* 0x00000004ff007807 */ /* 0x000fc60000800000 */
[----:B------:R-:W0:Y:S01]  /*3fac0*/  LDGDEPBAR ;  /* 0x00000000000079af */ /* 0x000e220000000000 */
[----:B------:R-:W-:-:S04]  /*3fad0*/  SEL R0, R0, RZ, !P0 ;  /* 0x000000ff00007207 */ /* 0x000fc80004000000 */
[----:B------:R-:W-:Y:S01]  /*3fae0*/  ISETP.NE.U32.AND P0, PT, R0, RZ, PT ;  /* 0x000000ff0000720c */ /* 0x000fe20003f05070 */
[----:B------:R-:W-:Y:S01]  /*3faf0*/  IMAD.U32 R0, RZ, RZ, UR5 ;  /* 0x00000005ff007e24 */ /* 0x000fe2000f8e00ff */
[----:B------:R-:W-:-:S04]  /*3fb00*/  IADD3 R46, P1, R46, UR7, RZ ;  /* 0x000000072e2e7c10 */ /* 0x000fc8000ff3e0ff */
[----:B------:R-:W-:Y:S02]  /*3fb10*/  IADD3.X R55, R55, UR6, RZ, P1, !PT ;  /* 0x0000000637377c10 */ /* 0x000fe40008ffe4ff */
[----:B------:R-:W-:Y:S01]  /*3fb20*/  IADD3 R42, P2, R42, UR7, RZ ;  /* 0x000000072a2a7c10 */ /* 0x000fe2000ff5e0ff */
[----:B------:R1:W-:Y:S01]  /*3fb30*/  STL [R1+0x834], R46 ;  /* 0x0008342e01007387 */ /* 0x0003e20000100800 */
[----:B------:R-:W-:Y:S01]  /*3fb40*/  LEA R0, R0, R50, 0x10 ;  /* 0x0000003200007211 */ /* 0x000fe200078e80ff */
[----:B------:R-:W-:Y:S01]  /*3fb50*/  IMAD.MOV.U32 R36, RZ, RZ, R46 ;  /* 0x000000ffff247224 */ /* 0x000fe200078e002e */
[----:B------:R-:W-:Y:S01]  /*3fb60*/  IADD3.X R47, R47, UR6, RZ, P2, !PT ;  /* 0x000000062f2f7c10 */ /* 0x000fe200097fe4ff */
[----:B------:R-:W-:Y:S01]  /*3fb70*/  IMAD.MOV.U32 R37, RZ, RZ, R55 ;  /* 0x000000ffff257224 */ /* 0x000fe200078e0037 */
[----:B------:R-:W-:Y:S04]  /*3fb80*/  STL [R1+0x874], R42 ;  /* 0x0008742a01007387 */ /* 0x000fe80000100800 */
[----:B------:R-:W-:Y:S04]  /*3fb90*/  STL [R1+0x830], R55 ;  /* 0x0008303701007387 */ /* 0x000fe80000100800 */
[----:B-1----:R-:W2:Y:S04]  /*3fba0*/  LDL.LU R46, [R1+0x9b4] ;  /* 0x0009b400012e7983 */ /* 0x002ea80000300800 */
[----:B------:R1:W-:Y:S04]  /*3fbb0*/  STL [R1+0x870], R47 ;  /* 0x0008702f01007387 */ /* 0x0003e80000100800 */
[----:B------:R1:W-:Y:S04]  /*3fbc0*/  LDGSTS.E [R0+0x40000], [R36.64], P0 ;  /* 0x4000000024007fae */ /* 0x0003e80008121848 */
[----:B------:R-:W2:Y:S01]  /*3fbd0*/  LDL.LU R3, [R1+0x9f4] ;  /* 0x0009f40001037983 */ /* 0x000ea20000300800 */
[----:B-1----:R-:W-:-:S03]  /*3fbe0*/  IMAD.MOV.U32 R37, RZ, RZ, R47 ;  /* 0x000000ffff257224 */ /* 0x002fc600078e002f */
[----:B------:R-:W2:Y:S01]  /*3fbf0*/  LDL.LU R47, [R1+0x9b0] ;  /* 0x0009b000012f7983 */ /* 0x000ea20000300800 */
[----:B------:R-:W-:-:S03]  /*3fc00*/  MOV R36, R42 ;  /* 0x0000002a00247202 */ /* 0x000fc60000000f00 */
[----:B------:R-:W2:Y:S04]  /*3fc10*/  LDL.LU R42, [R1+0x9f0] ;  /* 0x0009f000012a7983 */ /* 0x000ea80000300800 */
[----:B------:R1:W-:Y:S01]  /*3fc20*/  LDGSTS.E [R0+0x41000], [R36.64], P0 ;  /* 0x4100000024007fae */ /* 0x0003e20008121848 */
[----:B----4-:R-:W-:Y:S02]  /*3fc30*/  IADD3 R38, P1, R38, UR7, RZ ;  /* 0x0000000726267c10 */ /* 0x010fe4000ff3e0ff */
[----:B---3--:R-:W-:-:S03]  /*3fc40*/  IADD3 R43, P2, R43, UR7, RZ ;  /* 0x000000072b2b7c10 */ /* 0x008fc6000ff5e0ff */
[----:B------:R-:W-:Y:S01]  /*3fc50*/  STL [R1+0x8b4], R38 ;  /* 0x0008b42601007387 */ /* 0x000fe20000100800 */
[----:B-1----:R-:W-:Y:S01]  /*3fc60*/  IMAD.MOV.U32 R36, RZ, RZ, R38 ;  /* 0x000000ffff247224 */ /* 0x002fe200078e0026 */
[----:B------:R-:W-:Y:S02]  /*3fc70*/  IADD3.X R41, R41, UR6, RZ, P1, !PT ;  /* 0x0000000629297c10 */ /* 0x000fe40008ffe4ff */
[----:B------:R-:W-:-:S03]  /*3fc80*/  IADD3.X R48, R48, UR6, RZ, P2, !PT ;  /* 0x0000000630307c10 */ /* 0x000fc600097fe4ff */
[----:B------:R1:W-:Y:S01]  /*3fc90*/  STL [R1+0x8b0], R41 ;  /* 0x0008b02901007387 */ /* 0x0003e20000100800 */
[----:B------:R-:W-:-:S03]  /*3fca0*/  MOV R37, R41 ;  /* 0x0000002900257202 */ /* 0x000fc60000000f00 */
[----:B------:R-:W-:Y:S04]  /*3fcb0*/  STL [R1+0x8f4], R43 ;  /* 0x0008f42b01007387 */ /* 0x000fe80000100800 */
[----:B------:R3:W-:Y:S04]  /*3fcc0*/  LDGSTS.E [R0+0x42000], [R36.64], P0 ;  /* 0x4200000024007fae */ /* 0x0007e80008121848 */
[----:B-1----:R-:W4:Y:S01]  /*3fcd0*/  LDL.LU R41, [R1+0xa34] ;  /* 0x000a340001297983 */ /* 0x002f220000300800 */
[----:B--2---:R-:W-:-:S03]  /*3fce0*/  IADD3 R44, P1, R44, UR7, RZ ;  /* 0x000000072c2c7c10 */ /* 0x004fc6000ff3e0ff */
[----:B------:R1:W-:Y:S04]  /*3fcf0*/  STL [R1+0x8f0], R48 ;  /* 0x0008f03001007387 */ /* 0x0003e80000100800 */
[----:B------:R-:W2:Y:S01]  /*3fd00*/  LDL.LU R38, [R1+0xa74] ;  /* 0x000a740001267983 */ /* 0x000ea20000300800 */
[----:B---3--:R-:W-:-:S03]  /*3fd10*/  IMAD.MOV.U32 R37, RZ, RZ, R48 ;  /* 0x000000ffff257224 */ /* 0x008fc600078e0030 */
[----:B-1----:R-:W3:Y:S01]  /*3fd20*/  LDL.LU R48, [R1+0xa30] ;  /* 0x000a300001307983 */ /* 0x002ee20000300800 */
[----:B------:R-:W-:Y:S01]  /*3fd30*/  IMAD.MOV.U32 R36, RZ, RZ, R43 ;  /* 0x000000ffff247224 */ /* 0x000fe200078e002b */
[----:B------:R-:W-:Y:S02]  /*3fd40*/  IADD3 R39, P2, R39, UR7, RZ ;  /* 0x0000000727277c10 */ /* 0x000fe4000ff5e0ff */
[----:B------:R-:W3:Y:S01]  /*3fd50*/  LDL.LU R43, [R1+0xa70] ;  /* 0x000a7000012b7983 */ /* 0x000ee20000300800 */
[----:B------:R-:W-:Y:S02]  /*3fd60*/  IADD3.X R49, R49, UR6, RZ, P1, !PT ;  /* 0x0000000631317c10 */ /* 0x000fe40008ffe4ff */
[----:B------:R-:W-:Y:S01]  /*3fd70*/  IADD3.X R45, R45, UR6, RZ, P2, !PT ;  /* 0x000000062d2d7c10 */ /* 0x000fe200097fe4ff */
[----:B------:R1:W-:Y:S04]  /*3fd80*/  STL [R1+0x934], R44 ;  /* 0x0009342c01007387 */ /* 0x0003e80000100800 */
[----:B------:R1:W-:Y:S04]  /*3fd90*/  STL [R1+0x930], R49 ;  /* 0x0009303101007387 */ /* 0x0003e80000100800 */
[----:B------:R1:W-:Y:S04]  /*3fda0*/  STL [R1+0x974], R39 ;  /* 0x0009742701007387 */ /* 0x0003e80000100800 */
[----:B------:R-:W3:Y:S04]  /*3fdb0*/  LDL.LU R55, [R1+0xab4] ;  /* 0x000ab40001377983 */ /* 0x000ee80000300800 */
[----:B------:R1:W-:Y:S04]  /*3fdc0*/  LDGSTS.E [R0+0x43000], [R36.64], P0 ;  /* 0x4300000024007fae */ /* 0x0003e80008121848 */
[----:B------:R1:W-:Y:S02]  /*3fdd0*/  STL [R1+0x970], R45 ;  /* 0x0009702d01007387 */ /* 0x0003e40000100800 */
[----:B-1----:R-:W-:-:S02]  /*3fde0*/  MOV R36, R44 ;  /* 0x0000002c00247202 */ /* 0x002fc40000000f00 */
[----:B------:R-:W3:Y:S04]  /*3fdf0*/  LDL.LU R44, [R1+0xaf4] ;  /* 0x000af400012c7983 */ /* 0x000ee80000300800 */
[----:B------:R-:W3:Y:S01]  /*3fe00*/  LDL.LU R56, [R1+0xab0] ;  /* 0x000ab00001387983 */ /* 0x000ee20000300800 */
[----:B------:R-:W-:-:S03]  /*3fe10*/  IMAD.MOV.U32 R37, RZ, RZ, R49 ;  /* 0x000000ffff257224 */ /* 0x000fc600078e0031 */
[----:B------:R-:W3:Y:S01]  /*3fe20*/  LDL.LU R49, [R1+0xaf0] ;  /* 0x000af00001317983 */ /* 0x000ee20000300800 */
[----:B------:R-:W-:-:S03]  /*3fe30*/  IADD3 R46, P1, R46, UR7, RZ ;  /* 0x000000072e2e7c10 */ /* 0x000fc6000ff3e0ff */
[----:B------:R1:W-:Y:S01]  /*3fe40*/  LDGSTS.E [R0+0x44000], [R36.64], P0 ;  /* 0x4400000024007fae */ /* 0x0003e20008121848 */
[----:B------:R-:W-:Y:S01]  /*3fe50*/  IADD3 R3, P2, R3, UR7, RZ ;  /* 0x0000000703037c10 */ /* 0x000fe2000ff5e0ff */
[----:B-1----:R-:W-:Y:S01]  /*3fe60*/  IMAD.MOV.U32 R36, RZ, RZ, R39 ;  /* 0x000000ffff247224 */ /* 0x002fe200078e0027 */
[----:B------:R-:W-:Y:S01]  /*3fe70*/  MOV R37, R45 ;  /* 0x0000002d00257202 */ /* 0x000fe20000000f00 */
[----:B------:R-:W3:Y:S01]  /*3fe80*/  LDL.LU R39, [R1+0xb34] ;  /* 0x000b340001277983 */ /* 0x000ee20000300800 */
[----:B------:R-:W-:-:S03]  /*3fe90*/  IADD3.X R47, R47, UR6, RZ, P1, !PT ;  /* 0x000000062f2f7c10 */ /* 0x000fc60008ffe4ff */
[----:B------:R-:W3:Y:S01]  /*3fea0*/  LDL.LU R45, [R1+0xb74] ;  /* 0x000b7400012d7983 */ /* 0x000ee20000300800 */
[----:B------:R-:W-:-:S03]  /*3feb0*/  IADD3.X R42, R42, UR6, RZ, P2, !PT ;  /* 0x000000062a2a7c10 */ /* 0x000fc600097fe4ff */
[----:B------:R1:W-:Y:S04]  /*3fec0*/  STL [R1+0x9b4], R46 ;  /* 0x0009b42e01007387 */ /* 0x0003e80000100800 */
[----:B------:R1:W-:Y:S04]  /*3fed0*/  LDGSTS.E [R0+0x45000], [R36.64], P0 ;  /* 0x4500000024007fae */ /* 0x0003e80008121848 */
[----:B------:R1:W-:Y:S04]  /*3fee0*/  STL [R1+0x9b0], R47 ;  /* 0x0009b02f01007387 */ /* 0x0003e80000100800 */
[----:B------:R1:W-:Y:S02]  /*3fef0*/  STL [R1+0x9f4], R3 ;  /* 0x0009f40301007387 */ /* 0x0003e40000100800 */
[----:B-1----:R-:W-:-:S02]  /*3ff00*/  IMAD.MOV.U32 R36, RZ, RZ, R46 ;  /* 0x000000ffff247224 */ /* 0x002fc400078e002e */
[----:B------:R-:W3:Y:S01]  /*3ff10*/  LDL.LU R46, [R1+0xb30] ;  /* 0x000b3000012e7983 */ /* 0x000ee20000300800 */
[----:B------:R-:W-:-:S03]  /*3ff20*/  IMAD.MOV.U32 R37, RZ, RZ, R47 ;  /* 0x000000ffff257224 */ /* 0x000fc600078e002f */
[----:B------:R1:W-:Y:S04]  /*3ff30*/  STL [R1+0x9f0], R42 ;  /* 0x0009f02a01007387 */ /* 0x0003e80000100800 */
[----:B------:R-:W3:Y:S04]  /*3ff40*/  LDL.LU R47, [R1+0xb70] ;  /* 0x000b7000012f7983 */ /* 0x000ee80000300800 */
[----:B------:R1:W-:Y:S02]  /*3ff50*/  LDGSTS.E [R0+0x46000], [R36.64], P0 ;  /* 0x4600000024007fae */ /* 0x0003e40008121848 */
[----:B-1----:R-:W-:Y:S01]  /*3ff60*/  MOV R36, R3 ;  /* 0x0000000300247202 */ /* 0x002fe20000000f00 */
[----:B------:R-:W-:Y:S01]  /*3ff70*/  IMAD.MOV.U32 R37, RZ, RZ, R42 ;  /* 0x000000ffff257224 */ /* 0x000fe200078e002a */
[----:B------:R-:W3:Y:S04]  /*3ff80*/  LDL.LU R3, [R1+0xbb4] ;  /* 0x000bb40001037983 */ /* 0x000ee80000300800 */
[----:B------:R-:W3:Y:S04]  /*3ff90*/  LDL.LU R42, [R1+0xbf4] ;  /* 0x000bf400012a7983 */ /* 0x000ee80000300800 */
[----:B------:R1:W-:Y:S01]  /*3ffa0*/  LDGSTS.E [R0+0x47000], [R36.64], P0 ;  /* 0x4700000024007fae */ /* 0x0003e20008121848 */
[----:B----4-:R-:W-:-:S05]  /*3ffb0*/  IADD3 R41, P1, R41, UR7, RZ ;  /* 0x0000000729297c10 */ /* 0x010fca000ff3e0ff */
[----:B------:R4:W-:Y:S01]  /*3ffc0*/  STL [R1+0xa34], R41 ;  /* 0x000a342901007387 */ /* 0x0009e20000100800 */
[----:B--2---:R-:W-:Y:S02]  /*3ffd0*/  IADD3 R38, P2, R38, UR7, RZ ;  /* 0x0000000726267c10 */ /* 0x004fe4000ff5e0ff */
[----:B---3--:R-:W-:Y:S01]  /*3ffe0*/  IADD3.X R48, R48, UR6, RZ, P1, !PT ;  /* 0x0000000630307c10 */ /* 0x008fe20008ffe4ff */
[----:B-1----:R-:W-:Y:S01]  /*3fff0*/  IMAD.MOV.U32 R36, RZ, RZ, R41 ;  /* 0x000000ffff247224 */ /* 0x002fe200078e0029 */
[----:B------:R-:W-:-:S03]  /*40000*/  IADD3.X R43, R43, UR6, RZ, P2, !PT ;  /* 0x000000062b2b7c10 */ /* 0x000fc600097fe4ff */
[----:B------:R1:W-:Y:S01]  /*40010*/  STL [R1+0xa30], R48 ;  /* 0x000a303001007387 */ /* 0x0003e20000100800 */
[----:B------:R-:W-:-:S03]  /*40020*/  MOV R37, R48 ;  /* 0x0000003000257202 */ /* 0x000fc60000000f00 */
[----:B------:R2:W-:Y:S04]  /*40030*/  STL [R1+0xa74], R38 ;  /* 0x000a742601007387 */ /* 0x0005e80000100800 */
[----:B----4-:R-:W3:Y:S04]  /*40040*/  LDL.LU R41, [R1+0xbb0] ;  /* 0x000bb00001297983 */ /* 0x010ee80000300800 */
[----:B------:R4:W-:Y:S01]  /*40050*/  STL [R1+0xa70], R43 ;  /* 0x000a702b01007387 */ /* 0x0009e20000100800 */
[----:B------:R-:W-:-:S03]  /*40060*/  IADD3 R55, P1, R55, UR7, RZ ;  /* 0x0000000737377c10 */ /* 0x000fc6000ff3e0ff */
[----:B-1----:R-:W3:Y:S04]  /*40070*/  LDL.LU R48, [R1+0xbf0] ;  /* 0x000bf00001307983 */ /* 0x002ee80000300800 */
[----:B------:R1:W-:Y:S02]  /*40080*/  LDGSTS.E [R0+0x48000], [R36.64], P0 ;  /* 0x4800000024007fae */ /* 0x0003e40008121848 */
[----:B-1----:R-:W-:Y:S02]  /*40090*/  IMAD.MOV.U32 R36, RZ, RZ, R38 ;  /* 0x000000ffff247224 */ /* 0x002fe400078e0026 */
[----:B------:R-:W-:Y:S01]  /*400a0*/  IMAD.MOV.U32 R37, RZ, RZ, R43 ;  /* 0x000000ffff257224 */ /* 0x000fe200078e002b */
[----:B------:R-:W-:Y:S01]  /*400b0*/  IADD3 R44, P2, R44, UR7, RZ ;  /* 0x000000072c2c7c10 */ /* 0x000fe2000ff5e0ff */
[----:B--2---:R-:W2:Y:S01]  /*400c0*/  LDL.LU R38, [R1+0x83c] ;  /* 0x00083c0001267983 */ /* 0x004ea20000300800 */
[----:B------:R-:W-:-:S03]  /*400d0*/  IADD3.X R56, R56, UR6, RZ, P1, !PT ;  /* 0x0000000638387c10 */ /* 0x000fc60008ffe4ff */
[----:B------:R1:W-:Y:S01]  /*400e0*/  LDGSTS.E [R0+0x49000], [R36.64], P0 ;  /* 0x4900000024007fae */ /* 0x0003e20008121848 */
[----:B------:R-:W-:-:S03]  /*400f0*/  IADD3.X R49, R49, UR6, RZ, P2, !PT ;  /* 0x0000000631317c10 */ /* 0x000fc600097fe4ff */
[----:B----4-:R-:W2:Y:S04]  /*40100*/  LDL.LU R43, [R1+0x87c] ;  /* 0x00087c00012b7983 */ /* 0x010ea80000300800 */
[----:B------:R-:W-:Y:S01]  /*40110*/  STL [R1+0xab4], R55 ;  /* 0x000ab43701007387 */ /* 0x000fe20000100800 */
[----:B-1----:R-:W-:Y:S01]  /*40120*/  MOV R36, R55 ;  /* 0x0000003700247202 */ /* 0x002fe20000000f00 */
[----:B------:R-:W-:Y:S02]  /*40130*/  IMAD.MOV.U32 R37, RZ, RZ, R56 ;  /* 0x000000ffff257224 */ /* 0x000fe400078e0038 */
[----:B------:R-:W-:Y:S04]  /*40140*/  STL [R1+0xab0], R56 ;  /* 0x000ab03801007387 */ /* 0x000fe80000100800 */
[----:B------:R1:W-:Y:S04]  /*40150*/  STL [R1+0xaf4], R44 ;  /* 0x000af42c01007387 */ /* 0x0003e80000100800 */
[----:B------:R1:W-:Y:S04]  /*40160*/  LDGSTS.E [R0+0x4a000], [R36.64], P0 ;  /* 0x4a00000024007fae */ /* 0x0003e80008121848 */
[----:B------:R1:W-:Y:S02]  /*40170*/  STL [R1+0xaf0], R49 ;  /* 0x000af03101007387 */ /* 0x0003e40000100800 */
[----:B-1----:R-:W-:-:S02]  /*40180*/  IMAD.MOV.U32 R36, RZ, RZ, R44 ;  /* 0x000000ffff247224 */ /* 0x002fc400078e002c */
[----:B------:R-:W2:Y:S01]  /*40190*/  LDL.LU R44, [R1+0x838] ;  /* 0x00083800012c7983 */ /* 0x000ea20000300800 */
[----:B------:R-:W-:-:S03]  /*401a0*/  MOV R37, R49 ;  /* 0x0000003100257202 */ /* 0x000fc60000000f00 */
[----:B------:R-:W2:Y:S01]  /*401b0*/  LDL.LU R49, [R1+0x878] ;  /* 0x0008780001317983 */ /* 0x000ea20000300800 */
[----:B------:R-:W-:Y:S02]  /*401c0*/  IADD3 R39, P1, R39, UR7, RZ ;  /* 0x0000000727277c10 */ /* 0x000fe4000ff3e0ff */
[----:B------:R-:W-:Y:S01]  /*401d0*/  IADD3 R45, P2, R45, UR7, RZ ;  /* 0x000000072d2d7c10 */ /* 0x000fe2000ff5e0ff */
[----:B------:R1:W-:Y:S01]  /*401e0*/  LDGSTS.E [R0+0x4b000], [R36.64], P0 ;  /* 0x4b00000024007fae */ /* 0x0003e20008121848 */
[----:B------:R-:W-:-:S03]  /*401f0*/  IADD3.X R46, R46, UR6, RZ, P1, !PT ;  /* 0x000000062e2e7c10 */ /* 0x000fc60008ffe4ff */
[----:B------:R1:W-:Y:S04]  /*40200*/  STL [R1+0xb34], R39 ;  /* 0x000b342701007387 */ /* 0x0003e80000100800 */
[----:B------:R1:W-:Y:S01]  /*40210*/  STL [R1+0xb30], R46 ;  /* 0x000b302e01007387 */ /* 0x0003e20000100800 */
[----:B------:R-:W-:Y:S01]  /*40220*/  IADD3.X R47, R47, UR6, RZ, P2, !PT ;  /* 0x000000062f2f7c10 */ /* 0x000fe200097fe4ff */
[----:B-1----:R-:W-:Y:S02]  /*40230*/  IMAD.MOV.U32 R36, RZ, RZ, R39 ;  /* 0x000000ffff247224 */ /* 0x002fe400078e0027 */
[----:B------:R-:W-:Y:S01]  /*40240*/  IMAD.MOV.U32 R37, RZ, RZ, R46 ;  /* 0x000000ffff257224 */ /* 0x000fe200078e002e */
[----:B------:R1:W-:Y:S04]  /*40250*/  STL [R1+0xb74], R45 ;  /* 0x000b742d01007387 */ /* 0x0003e80000100800 */
[----:B------:R-:W2:Y:S04]  /*40260*/  LDL.LU R39, [R1+0x8bc] ;  /* 0x0008bc0001277983 */ /* 0x000ea80000300800 */
[----:B------:R1:W-:Y:S04]  /*40270*/  STL [R1+0xb70], R47 ;  /* 0x000b702f01007387 */ /* 0x0003e80000100800 */
[----:B------:R1:W-:Y:S04]  /*40280*/  LDGSTS.E [R0+0x4c000], [R36.64], P0 ;  /* 0x4c00000024007fae */ /* 0x0003e80008121848 */
[----:B------:R-:W2:Y:S01]  /*40290*/  LDL.LU R46, [R1+0x8fc] ;  /* 0x0008fc00012e7983 */ /* 0x000ea20000300800 */
[----:B------:R-:W-:-:S02]  /*402a0*/  IADD3 R3, P1, R3, UR7, RZ ;  /* 0x0000000703037c10 */ /* 0x000fc4000ff3e0ff */
[----:B-1----:R-:W-:Y:S02]  /*402b0*/  MOV R36, R45 ;  /* 0x0000002d00247202 */ /* 0x002fe40000000f00 */
[----:B------:R-:W2:Y:S01]  /*402c0*/  LDL.LU R45, [R1+0x8b8] ;  /* 0x0008b800012d7983 */ /* 0x000ea20000300800 */
[----:B------:R-:W-:Y:S01]  /*402d0*/  IMAD.MOV.U32 R37, RZ, RZ, R47 ;  /* 0x000000ffff257224 */ /* 0x000fe200078e002f */
[----:B------:R-:W-:Y:S02]  /*402e0*/  IADD3 R42, P2, R42, UR7, RZ ;  /* 0x000000072a2a7c10 */ /* 0x000fe4000ff5e0ff */
[----:B------:R-:W2:Y:S04]  /*402f0*/  LDL.LU R47, [R1+0x8f8] ;  /* 0x0008f800012f7983 */ /* 0x000ea80000300800 */
[----:B------:R1:W-:Y:S04]  /*40300*/  LDGSTS.E [R0+0x4d000], [R36.64], P0 ;  /* 0x4d00000024007fae */ /* 0x0003e80008121848 */
[----:B------:R-:W-:Y:S01]  /*40310*/  STL [R1+0xbb4], R3 ;  /* 0x000bb40301007387 */ /* 0x000fe20000100800 */
[----:B-1----:R-:W-:Y:S01]  /*40320*/  IMAD.MOV.U32 R36, RZ, RZ, R3 ;  /* 0x000000ffff247224 */ /* 0x002fe200078e0003 */
[----:B------:R-:W-:-:S02]  /*40330*/  LOP3.LUT R55, R57, 0x10, RZ, 0x3c, !PT ;  /* 0x0000001039377812 */ /* 0x000fc400078e3cff */
[----:B---3--:R-:W-:-:S04]  /*40340*/  IADD3.X R41, R41, UR6, RZ, P1, !PT ;  /* 0x0000000629297c10 */ /* 0x008fc80008ffe4ff */
[----:B------:R-:W-:Y:S01]  /*40350*/  MOV R37, R41 ;  /* 0x0000002900257202 */ /* 0x000fe20000000f00 */
[----:B------:R1:W-:Y:S01]  /*40360*/  STL [R1+0xbb0], R41 ;  /* 0x000bb02901007387 */ /* 0x0003e20000100800 */
[----:B------:R-:W-:-:S03]  /*40370*/  IADD3.X R48, R48, UR6, RZ, P2, !PT ;  /* 0x0000000630307c10 */ /* 0x000fc600097fe4ff */
[----:B------:R-:W-:Y:S04]  /*40380*/  STL [R1+0xbf4], R42 ;  /* 0x000bf42a01007387 */ /* 0x000fe80000100800 */
[----:B------:R3:W-:Y:S04]  /*40390*/  LDGSTS.E [R0+0x4e000], [R36.64], P0 ;  /* 0x4e00000024007fae */ /* 0x0007e80008121848 */
[----:B-1----:R-:W4:Y:S04]  /*403a0*/  LDL.LU R41, [R1+0x93c] ;  /* 0x00093c0001297983 */ /* 0x002f280000300800 */
[----:B------:R1:W-:Y:S04]  /*403b0*/  STL [R1+0xbf0], R48 ;  /* 0x000bf03001007387 */ /* 0x0003e80000100800 */
[----:B------:R-:W4:Y:S01]  /*403c0*/  LDL.LU R3, [R1+0x97c] ;  /* 0x00097c0001037983 */ /* 0x000f220000300800 */
[----:B---3--:R-:W-:-:S02]  /*403d0*/  IMAD.MOV.U32 R37, RZ, RZ, R48 ;  /* 0x000000ffff257224 */ /* 0x008fc400078e0030 */
[----:B------:R-:W-:Y:S01]  /*403e0*/  IMAD.MOV.U32 R36, RZ, RZ, R42 ;  /* 0x000000ffff247224 */ /* 0x000fe200078e002a */
[----:B-1----:R-:W3:Y:S01]  /*403f0*/  LDL.LU R48, [R1+0x938] ;  /* 0x0009380001307983 */ /* 0x002ee20000300800 */
[----:B--2---:R-:W-:-:S03]  /*40400*/  IADD3 R38, P1, R38, UR7, RZ ;  /* 0x0000000726267c10 */ /* 0x004fc6000ff3e0ff */
[----:B------:R-:W2:Y:S01]  /*40410*/  LDL.LU R42, [R1+0x978] ;  /* 0x00097800012a7983 */ /* 0x000ea20000300800 */
[----:B------:R-:W-:-:S03]  /*40420*/  IADD3 R43, P2, R43, UR7, RZ ;  /* 0x000000072b2b7c10 */ /* 0x000fc6000ff5e0ff */
[----:B------:R1:W-:Y:S04]  /*40430*/  LDGSTS.E [R0+0x4f000], [R36.64], P0 ;  /* 0x4f00000024007fae */ /* 0x0003e80008121848 */
[----:B------:R-:W-:Y:S01]  /*40440*/  STL [R1+0x83c], R38 ;  /* 0x00083c2601007387 */ /* 0x000fe20000100800 */
[----:B-1----:R-:W-:Y:S01]  /*40450*/  MOV R0, UR5 ;  /* 0x0000000500007c02 */ /* 0x002fe20008000f00 */
[----:B------:R-:W-:Y:S02]  /*40460*/  IMAD.MOV.U32 R36, RZ, RZ, R38 ;  /* 0x000000ffff247224 */ /* 0x000fe400078e0026 */
[----:B------:R-:W-:Y:S02]  /*40470*/  STL [R1+0x87c], R43 ;  /* 0x00087c2b01007387 */ /* 0x000fe40000100800 */
[----:B------:R-:W-:Y:S01]  /*40480*/  IMAD R0, R0, 0x10000, R55 ;  /* 0x0001000000007824 */ /* 0x000fe200078e0237 */
[----:B------:R-:W-:-:S04]  /*40490*/  IADD3.X R44, R44, UR6, RZ, P1, !PT ;  /* 0x000000062c2c7c10 */ /* 0x000fc80008ffe4ff */
[----:B------:R-:W-:Y:S01]  /*404a0*/  MOV R37, R44 ;  /* 0x0000002c00257202 */ /* 0x000fe20000000f00 */
[----:B------:R1:W-:Y:S01]  /*404b0*/  STL [R1+0x838], R44 ;  /* 0x0008382c01007387 */ /* 0x0003e20000100800 */
[----:B------:R-:W-:-:S03]  /*404c0*/  IADD3.X R49, R49, UR6, RZ, P2, !PT ;  /* 0x0000000631317c10 */ /* 0x000fc600097fe4ff */
[----:B------:R1:W-:Y:S04]  /*404d0*/  LDGSTS.E [R0+0x40200], [R36.64], P0 ;  /* 0x4020000024007fae */ /* 0x0003e80008121848 */
[----:B-1----:R-:W2:Y:S04]  /*404e0*/  LDL.LU R44, [R1+0x9bc] ;  /* 0x0009bc00012c7983 */ /* 0x002ea80000300800 */
[----:B------:R-:W2:Y:S01]  /*404f0*/  LDL.LU R38, [R1+0x9fc] ;  /* 0x0009fc0001267983 */ /* 0x000ea20000300800 */
[----:B------:R-:W-:-:S03]  /*40500*/  IMAD.MOV.U32 R37, RZ, RZ, R49 ;  /* 0x000000ffff257224 */ /* 0x000fc600078e0031 */
[----:B------:R1:W-:Y:S01]  /*40510*/  STL [R1+0x878], R49 ;  /* 0x0008783101007387 */ /* 0x0003e20000100800 */
[----:B------:R-:W-:Y:S01]  /*40520*/  IMAD.MOV.U32 R36, RZ, RZ, R43 ;  /* 0x000000ffff247224 */ /* 0x000fe200078e002b */
[----:B------:R-:W-:-:S04]  /*40530*/  IADD3 R39, P1, R39, UR7, RZ ;  /* 0x0000000727277c10 */ /* 0x000fc8000ff3e0ff */
[----:B------:R1:W-:Y:S04]  /*40540*/  LDGSTS.E [R0+0x41200], [R36.64], P0 ;  /* 0x4120000024007fae */ /* 0x0003e80008121848 */
[----:B-1----:R-:W2:Y:S04]  /*40550*/  LDL.LU R49, [R1+0x9b8] ;  /* 0x0009b80001317983 */ /* 0x002ea80000300800 */
[----:B------:R-:W2:Y:S01]  /*40560*/  LDL.LU R43, [R1+0x9f8] ;  /* 0x0009f800012b7983 */ /* 0x000ea20000300800 */
[----:B------:R-:W-:-:S03]  /*40570*/  IADD3 R46, P2, R46, UR7, RZ ;  /* 0x000000072e2e7c10 */ /* 0x000fc6000ff5e0ff */
[----:B------:R-:W-:Y:S01]  /*40580*/  STL [R1+0x8bc], R39 ;  /* 0x0008bc2701007387 */ /* 0x000fe20000100800 */
[----:B------:R-:W-:Y:S02]  /*40590*/  MOV R36, R39 ;  /* 0x0000002700247202 */ /* 0x000fe40000000f00 */
[----:B------:R-:W-:Y:S02]  /*405a0*/  IADD3.X R45, R45, UR6, RZ, P1, !PT ;  /* 0x000000062d2d7c10 */ /* 0x000fe40008ffe4ff */
[----:B------:R-:W-:-:S03]  /*405b0*/  IADD3.X R47, R47, UR6, RZ, P2, !PT ;  /* 0x000000062f2f7c10 */ /* 0x000fc600097fe4ff */
[----:B------:R-:W-:Y:S01]  /*405c0*/  IMAD.MOV.U32 R37, RZ, RZ, R45 ;  /* 0x000000ffff257224 */ /* 0x000fe200078e002d */
[----:B------:R1:W-:Y:S04]  /*405d0*/  STL [R1+0x8b8], R45 ;  /* 0x0008b82d01007387 */ /* 0x0003e80000100800 */
[----:B------:R-:W-:Y:S04]  /*405e0*/  STL [R1+0x8fc], R46 ;  /* 0x0008fc2e01007387 */ /* 0x000fe80000100800 */
[----:B------:R1:W-:Y:S04]  /*405f0*/  LDGSTS.E [R0+0x42200], [R36.64], P0 ;  /* 0x4220000024007fae */ /* 0x0003e80008121848 */
[----:B-1----:R-:W2:Y:S04]  /*40600*/  LDL.LU R45, [R1+0xa3c] ;  /* 0x000a3c00012d7983 */ /* 0x002ea80000300800 */
[----:B------:R1:W-:Y:S04]  /*40610*/  STL [R1+0x8f8], R47 ;  /* 0x0008f82f01007387 */ /* 0x0003e80000100800 */
[----:B------:R-:W2:Y:S01]  /*40620*/  LDL.LU R39, [R1+0xa7c] ;  /* 0x000a7c0001277983 */ /* 0x000ea20000300800 */
[----:B------:R-:W-:-:S03]  /*40630*/  MOV R37, R47 ;  /* 0x0000002f00257202 */ /* 0x000fc60000000f00 */
[----:B-1----:R-:W2:Y:S01]  /*40640*/  LDL.LU R47, [R1+0xa38] ;  /* 0x000a3800012f7983 */ /* 0x002ea20000300800 */
[----:B------:R-:W-:-:S03]  /*40650*/  IMAD.MOV.U32 R36, RZ, RZ, R46 ;  /* 0x000000ffff247224 */ /* 0x000fc600078e002e */
[----:B------:R-:W2:Y:S04]  /*40660*/  LDL.LU R46, [R1+0xa78] ;  /* 0x000a7800012e7983 */ /* 0x000ea80000300800 */
[----:B------:R1:W-:Y:S01]  /*40670*/  LDGSTS.E [R0+0x43200], [R36.64], P0 ;  /* 0x4320000024007fae */ /* 0x0003e20008121848 */
[----:B----4-:R-:W-:Y:S02]  /*40680*/  IADD3 R41, P1, R41, UR7, RZ ;  /* 0x0000000729297c10 */ /* 0x010fe4000ff3e0ff */
[----:B------:R-:W-:-:S03]  /*40690*/  IADD3 R3, P2, R3, UR7, RZ ;  /* 0x0000000703037c10 */ /* 0x000fc6000ff5e0ff */
[----:B------:R4:W-:Y:S01]  /*406a0*/  STL [R1+0x93c], R41 ;  /* 0x00093c2901007387 */ /* 0x0009e20000100800 */
[----:B---3--:R-:W-:Y:S02]  /*406b0*/  IADD3.X R48, R48, UR6, RZ, P1, !PT ;  /* 0x0000000630307c10 */ /* 0x008fe40008ffe4ff */
[----:B--2---:R-:W-:-:S03]  /*406c0*/  IADD3.X R42, R42, UR6, RZ, P2, !PT ;  /* 0x000000062a2a7c10 */ /* 0x004fc600097fe4ff */
[----:B------:R2:W-:Y:S01]  /*406d0*/  STL [R1+0x938], R48 ;  /* 0x0009383001007387 */ /* 0x0005e20000100800 */
[----:B-1----:R-:W-:-:S03]  /*406e0*/  IMAD.MOV.U32 R36, RZ, RZ, R41 ;  /* 0x000000ffff247224 */ /* 0x002fc600078e0029 */
[----:B------:R1:W-:Y:S04]  /*406f0*/  STL [R1+0x97c], R3 ;  /* 0x00097c0301007387 */ /* 0x0003e80000100800 */
[----:B------:R-:W3:Y:S04]  /*40700*/  LDL.LU R55, [R1+0xabc] ;  /* 0x000abc0001377983 */ /* 0x000ee80000300800 */
[----:B------:R1:W-:Y:S04]  /*40710*/  STL [R1+0x978], R42 ;  /* 0x0009782a01007387 */ /* 0x0003e80000100800 */
[----:B----4-:R-:W4:Y:S04]  /*40720*/  LDL.LU R41, [R1+0xafc] ;  /* 0x000afc0001297983 */ /* 0x010f280000300800 */
[----:B------:R-:W4:Y:S01]  /*40730*/  LDL.LU R56, [R1+0xab8] ;  /* 0x000ab80001387983 */ /* 0x000f220000300800 */
[----:B------:R-:W-:-:S03]  /*40740*/  IMAD.MOV.U32 R37, RZ, RZ, R48 ;  /* 0x000000ffff257224 */ /* 0x000fc600078e0030 */
[----:B--2---:R-:W2:Y:S04]  /*40750*/  LDL.LU R48, [R1+0xaf8] ;  /* 0x000af80001307983 */ /* 0x004ea80000300800 */
[----:B------:R1:W-:Y:S02]  /*40760*/  LDGSTS.E [R0+0x44200], [R36.64], P0 ;  /* 0x4420000024007fae */ /* 0x0003e40008121848 */
[----:B-1----:R-:W-:Y:S01]  /*40770*/  MOV R36, R3 ;  /* 0x0000000300247202 */ /* 0x002fe20000000f00 */
[----:B------:R-:W-:Y:S01]  /*40780*/  IMAD.MOV.U32 R37, RZ, RZ, R42 ;  /* 0x000000ffff257224 */ /* 0x000fe200078e002a */
[----:B------:R-:W2:Y:S04]  /*40790*/  LDL.LU R3, [R1+0xb3c] ;  /* 0x000b3c0001037983 */ /* 0x000ea80000300800 */
[----:B------:R-:W2:Y:S01]  /*407a0*/  LDL.LU R42, [R1+0xb7c] ;  /* 0x000b7c00012a7983 */ /* 0x000ea20000300800 */
[----:B------:R-:W-:-:S03]  /*407b0*/  IADD3 R44, P1, R44, UR7, RZ ;  /* 0x000000072c2c7c10 */ /* 0x000fc6000ff3e0ff */
[----:B------:R1:W-:Y:S01]  /*407c0*/  LDGSTS.E [R0+0x45200], [R36.64], P0 ;  /* 0x4520000024007fae */ /* 0x0003e20008121848 */
[----:B------:R-:W-:-:S03]  /*407d0*/  IADD3 R38, P2, R38, UR7, RZ ;  /* 0x0000000726267c10 */ /* 0x000fc6000ff5e0ff */
[----:B------:R1:W-:Y:S01]  /*407e0*/  STL [R1+0x9bc], R44 ;  /* 0x0009bc2c01007387 */ /* 0x0003e20000100800 */
[----:B------:R-:W-:Y:S01]  /*407f0*/  IADD3.X R49, R49, UR6, RZ, P1, !PT ;  /* 0x0000000631317c10 */ /* 0x000fe20008ffe4ff */
[----:B-1----:R-:W-:Y:S01]  /*40800*/  IMAD.MOV.U32 R36, RZ, RZ, R44 ;  /* 0x000000ffff247224 */ /* 0x002fe200078e002c */
[----:B------:R-:W-:-:S03]  /*40810*/  IADD3.X R43, R43, UR6, RZ, P2, !PT ;  /* 0x000000062b2b7c10 */ /* 0x000fc600097fe4ff */
[----:B------:R1:W-:Y:S04]  /*40820*/  STL [R1+0x9b8], R49 ;  /* 0x0009b83101007387 */ /* 0x0003e80000100800 */
[----:B------:R1:W-:Y:S01]  /*40830*/  STL [R1+0x9fc], R38 ;  /* 0x0009fc2601007387 */ /* 0x0003e20000100800 */
[----:B------:R-:W-:-:S03]  /*40840*/  MOV R37, R49 ;  /* 0x0000003100257202 */ /* 0x000fc60000000f00 */
[----:B------:R-:W2:Y:S04]  /*40850*/  LDL.LU R44, [R1+0xb38] ;  /* 0x000b3800012c7983 */ /* 0x000ea80000300800 */
[----:B------:R1:W-:Y:S04]  /*40860*/  STL [R1+0x9f8], R43 ;  /* 0x0009f82b01007387 */ /* 0x0003e80000100800 */
[----:B-1----:R-:W2:Y:S04]  /*40870*/  LDL.LU R49, [R1+0xb78] ;  /* 0x000b780001317983 */ /* 0x002ea80000300800 */
[----:B------:R1:W-:Y:S01]  /*40880*/  LDGSTS.E [R0+0x46200], [R36.64], P0 ;  /* 0x4620000024007fae */ /* 0x0003e20008121848 */
[----:B------:R-:W-:Y:S01]  /*40890*/  IADD3 R45, P1, R45, UR7, RZ ;  /* 0x000000072d2d7c10 */ /* 0x000fe2000ff3e0ff */
[----:B-1----:R-:W-:-:S02]  /*408a0*/  IMAD.MOV.U32 R36, RZ, RZ, R38 ;  /* 0x000000ffff247224 */ /* 0x002fc400078e0026 */
[----:B------:R-:W-:Y:S01]  /*408b0*/  IMAD.MOV.U32 R37, RZ, RZ, R43 ;  /* 0x000000ffff257224 */ /* 0x000fe200078e002b */
[----:B------:R-:W2:Y:S01]  /*408c0*/  LDL.LU R38, [R1+0xbbc] ;  /* 0x000bbc0001267983 */ /* 0x000ea20000300800 */
[----:B------:R-:W-:-:S03]  /*408d0*/  IADD3 R39, P2, R39, UR7, RZ ;  /* 0x0000000727277c10 */ /* 0x000fc6000ff5e0ff */
[----:B------:R-:W2:Y:S01]  /*408e0*/  LDL.LU R43, [R1+0xbfc] ;  /* 0x000bfc00012b7983 */ /* 0x000ea20000300800 */
[----:B------:R-:W-:-:S03]  /*408f0*/  IADD3.X R47, R47, UR6, RZ, P1, !PT ;  /* 0x000000062f2f7c10 */ /* 0x000fc60008ffe4ff */
[----:B------:R1:W-:Y:S01]  /*40900*/  STL [R1+0xa3c], R45 ;  /* 0x000a3c2d01007387 */ /* 0x0003e20000100800 */
[----:B------:R-:W-:-:S03]  /*40910*/  IADD3.X R46, R46, UR6, RZ, P2, !PT ;  /* 0x000000062e2e7c10 */ /* 0x000fc600097fe4ff */
[----:B------:R1:W-:Y:S04]  /*40920*/  LDGSTS.E [R0+0x47200], [R36.64], P0 ;  /* 0x4720000024007fae */ /* 0x0003e80008121848 */
[----:B------:R1:W-:Y:S04]  /*40930*/  STL [R1+0xa38], R47 ;  /* 0x000a382f01007387 */ /* 0x0003e80000100800 */
[----:B------:R1:W-:Y:S02]  /*40940*/  STL [R1+0xa7c], R39 ;  /* 0x000a7c2701007387 */ /* 0x0003e40000100800 */
[----:B-1----:R-:W-:-:S02]  /*40950*/  MOV R36, R45 ;  /* 0x0000002d00247202 */ /* 0x002fc40000000f00 */
[----:B------:R-:W2:Y:S01]  /*40960*/  LDL.LU R45, [R1+0xbb8] ;  /* 0x000bb800012d7983 */ /* 0x000ea20000300800 */
[----:B------:R-:W-:-:S03]  /*40970*/  IMAD.MOV.U32 R37, RZ, RZ, R47 ;  /* 0x000000ffff257224 */ /* 0x000fc600078e002f */
[----:B------:R1:W-:Y:S04]  /*40980*/  STL [R1+0xa78], R46 ;  /* 0x000a782e01007387 */ /* 0x0003e80000100800 */
[----:B------:R-:W2:Y:S04]  /*40990*/  LDL.LU R47, [R1+0xbf8] ;  /* 0x000bf800012f7983 */ /* 0x000ea80000300800 */
[----:B------:R1:W-:Y:S02]  /*409a0*/  LDGSTS.E [R0+0x48200], [R36.64], P0 ;  /* 0x4820000024007fae */ /* 0x0003e40008121848 */
[----:B-1----:R-:W-:Y:S01]  /*409b0*/  IMAD.MOV.U32 R36, RZ, RZ, R39 ;  /* 0x000000ffff247224 */ /* 0x002fe200078e0027 */
[----:B------:R-:W-:Y:S01]  /*409c0*/  MOV R37, R46 ;  /* 0x0000002e00257202 */ /* 0x000fe20000000f00 */
[----:B------:R-:W2:Y:S04]  /*409d0*/  LDL.LU R39, [R1+0x844] ;  /* 0x0008440001277983 */ /* 0x000ea80000300800 */
[----:B------:R1:W-:Y:S04]  /*409e0*/  LDGSTS.E [R0+0x49200], [R36.64], P0 ;  /* 0x4920000024007fae */ /* 0x0003e80008121848 */
[----:B------:R-:W2:Y:S01]  /*409f0*/  LDL.LU R46, [R1+0x884] ;  /* 0x00088400012e7983 */ /* 0x000ea20000300800 */
[----:B---3--:R-:W-:-:S05]  /*40a00*/  IADD3 R55, P1, R55, UR7, RZ ;  /* 0x0000000737377c10 */ /* 0x008fca000ff3e0ff */
[----:B-1----:R-:W-:Y:S01]  /*40a10*/  IMAD.MOV.U32 R36, RZ, RZ, R55 ;  /* 0x000000ffff247224 */ /* 0x002fe200078e0037 */
[----:B----4-:R-:W-:Y:S02]  /*40a20*/  IADD3 R41, P2, R41, UR7, RZ ;  /* 0x0000000729297c10 */ /* 0x010fe4000ff5e0ff */
[----:B------:R-:W-:Y:S01]  /*40a30*/  IADD3.X R56, R56, UR6, RZ, P1, !PT ;  /* 0x0000000638387c10 */ /* 0x000fe20008ffe4ff */
[----:B------:R-:W-:Y:S01]  /*40a40*/  STL [R1+0xabc], R55 ;  /* 0x000abc3701007387 */ /* 0x000fe20000100800 */
[----:B--2---:R-:W-:-:S03]  /*40a50*/  IADD3.X R48, R48, UR6, RZ, P2, !PT ;  /* 0x0000000630307c10 */ /* 0x004fc600097fe4ff */
[----:B------:R-:W-:Y:S01]  /*40a60*/  IMAD.MOV.U32 R37, RZ, RZ, R56 ;  /* 0x000000ffff257224 */ /* 0x000fe200078e0038 */
[----:B------:R-:W-:Y:S04]  /*40a70*/  STL [R1+0xab8], R56 ;  /* 0x000ab83801007387 */ /* 0x000fe80000100800 */
[----:B------:R1:W-:Y:S04]  /*40a80*/  STL [R1+0xafc], R41 ;  /* 0x000afc2901007387 */ /* 0x0003e80000100800 */
[----:B------:R2:W-:Y:S04]  /*40a90*/  LDGSTS.E [R0+0x4a200], [R36.64], P0 ;  /* 0x4a20000024007fae */ /* 0x0005e80008121848 */
[----:B------:R3:W-:Y:S01]  /*40aa0*/  STL [R1+0xaf8], R48 ;  /* 0x000af83001007387 */ /* 0x0007e20000100800 */
[----:B------:R-:W-:-:S02]  /*40ab0*/  IADD3 R3, P1, R3, UR7, RZ ;  /* 0x0000000703037c10 */ /* 0x000fc4000ff3e0ff */
[----:B--2---:R-:W-:Y:S02]  /*40ac0*/  MOV R36, R41 ;  /* 0x0000002900247202 */ /* 0x004fe40000000f00 */
[----:B-1----:R-:W2:Y:S01]  /*40ad0*/  LDL.LU R41, [R1+0x840] ;  /* 0x0008400001297983 */ /* 0x002ea20000300800 */
[----:B------:R-:W-:Y:S01]  /*40ae0*/  IMAD.MOV.U32 R37, RZ, RZ, R48 ;  /* 0x000000ffff257224 */ /* 0x000fe200078e0030 */
[----:B------:R-:W-:Y:S02]  /*40af0*/  IADD3 R42, P2, R42, UR7, RZ ;  /* 0x000000072a2a7c10 */ /* 0x000fe4000ff5e0ff */
[----:B---3--:R-:W3:Y:S04]  /*40b00*/  LDL.LU R48, [R1+0x880] ;  /* 0x0008800001307983 */ /* 0x008ee80000300800 */
[----:B------:R1:W-:Y:S04]  /*40b10*/  LDGSTS.E [R0+0x4b200], [R36.64], P0 ;  /* 0x4b20000024007fae */ /* 0x0003e80008121848 */
[----:B------:R4:W-:Y:S01]  /*40b20*/  STL [R1+0xb3c], R3 ;  /* 0x000b3c0301007387 */ /* 0x0009e20000100800 */
[----:B-1----:R-:W-:Y:S01]  /*40b30*/  IMAD.MOV.U32 R36, RZ, RZ, R3 ;  /* 0x000000ffff247224 */ /* 0x002fe200078e0003 */
[----:B------:R-:W-:-:S04]  /*40b40*/  IADD3.X R44, R44, UR6, RZ, P1, !PT ;  /* 0x000000062c2c7c10 */ /* 0x000fc80008ffe4ff */
[----:B------:R-:W-:Y:S01]  /*40b50*/  MOV R37, R44 ;  /* 0x0000002c00257202 */ /* 0x000fe20000000f00 */
[----:B------:R1:W-:Y:S01]  /*40b60*/  STL [R1+0xb38], R44 ;  /* 0x000b382c01007387 */ /* 0x0003e20000100800 */
[----:B------:R-:W-:-:S03]  /*40b70*/  IADD3.X R49, R49, UR6, RZ, P2, !PT ;  /* 0x0000000631317c10 */ /* 0x000fc600097fe4ff */
[----:B------:R1:W-:Y:S04]  /*40b80*/  STL [R1+0xb7c], R42 ;  /* 0x000b7c2a01007387 */ /* 0x0003e80000100800 */
[----:B----4-:R-:W4:Y:S04]  /*40b90*/  LDL.LU R3, [R1+0x8c4] ;  /* 0x0008c40001037983 */ /* 0x010f280000300800 */
[----:B------:R1:W-:Y:S04]  /*40ba0*/  STL [R1+0xb78], R49 ;  /* 0x000b783101007387 */ /* 0x0003e80000100800 */
[----:B------:R1:W-:Y:S04]  /*40bb0*/  LDGSTS.E [R0+0x4c200], [R36.64], P0 ;  /* 0x4c20000024007fae */ /* 0x0003e80008121848 */
[----:B-1----:R-:W4:Y:S01]  /*40bc0*/  LDL.LU R44, [R1+0x904] ;  /* 0x00090400012c7983 */ /* 0x002f220000300800 */
[----:B------:R-:W-:-:S03]  /*40bd0*/  IMAD.MOV.U32 R36, RZ, RZ, R42 ;  /* 0x000000ffff247224 */ /* 0x000fc600078e002a */
[----:B------:R-:W4:Y:S01]  /*40be0*/  LDL.LU R42, [R1+0x8c0] ;  /* 0x0008c000012a7983 */ /* 0x000f220000300800 */
[----:B------:R-:W-:-:S03]  /*40bf0*/  IMAD.MOV.U32 R37, RZ, RZ, R49 ;  /* 0x000000ffff257224 */ /* 0x000fc600078e0031 */
[----:B------:R-:W4:Y:S01]  /*40c00*/  LDL.LU R49, [R1+0x900] ;  /* 0x0009000001317983 */ /* 0x000f220000300800 */
[----:B------:R-:W-:Y:S02]  /*40c10*/  IADD3 R38, P1, R38, UR7, RZ ;  /* 0x0000000726267c10 */ /* 0x000fe4000ff3e0ff */
[----:B------:R-:W-:Y:S01]  /*40c20*/  IADD3 R43, P2, R43, UR7, RZ ;  /* 0x000000072b2b7c10 */ /* 0x000fe2000ff5e0ff */
[----:B------:R1:W-:Y:S04]  /*40c30*/  LDGSTS.E [R0+0x4d200], [R36.64], P0 ;  /* 0x4d20000024007fae */ /* 0x0003e80008121848 */
[----:B------:R-:W-:Y:S01]  /*40c40*/  STL [R1+0xbbc], R38 ;  /* 0x000bbc2601007387 */ /* 0x000fe20000100800 */
[----:B------:R-:W-:Y:S02]  /*40c50*/  IADD3.X R45, R45, UR6, RZ, P1, !PT ;  /* 0x000000062d2d7c10 */ /* 0x000fe40008ffe4ff */
[----:B-1----:R-:W-:-:S03]  /*40c60*/  MOV R36, R38 ;  /* 0x0000002600247202 */ /* 0x002fc60000000f00 */
[----:B------:R-:W-:Y:S01]  /*40c70*/  IMAD.MOV.U32 R37, RZ, RZ, R45 ;  /* 0x000000ffff257224 */ /* 0x000fe200078e002d */
[----:B------:R1:W-:Y:S01]  /*40c80*/  STL [R1+0xbb8], R45 ;  /* 0x000bb82d01007387 */ /* 0x0003e20000100800 */
[----:B------:R-:W-:-:S03]  /*40c90*/  IADD3.X R47, R47, UR6, RZ, P2, !PT ;  /* 0x000000062f2f7c10 */ /* 0x000fc600097fe4ff */
[----:B------:R-:W-:Y:S04]  /*40ca0*/  STL [R1+0xbfc], R43 ;  /* 0x000bfc2b01007387 */ /* 0x000fe80000100800 */
[----:B------:R1:W-:Y:S04]  /*40cb0*/  LDGSTS.E [R0+0x4e200], [R36.64], P0 ;  /* 0x4e20000024007fae */ /* 0x0003e80008121848 */
[----:B-1----:R-:W4:Y:S04]  /*40cc0*/  LDL.LU R45, [R1+0x944] ;  /* 0x00094400012d7983 */ /* 0x002f280000300800 */
[----:B------:R1:W-:Y:S04]  /*40cd0*/  STL [R1+0xbf8], R47 ;  /* 0x000bf82f01007387 */ /* 0x0003e80000100800 */
[----:B------:R-:W4:Y:S01]  /*40ce0*/  LDL.LU R38, [R1+0x984] ;  /* 0x0009840001267983 */ /* 0x000f220000300800 */
[----:B------:R-:W-:Y:S01]  /*40cf0*/  MOV R37, R47 ;  /* 0x0000002f00257202 */ /* 0x000fe20000000f00 */
[----:B------:R-:W-:-:S02]  /*40d00*/  IMAD.MOV.U32 R36, RZ, RZ, R43 ;  /* 0x000000ffff247224 */ /* 0x000fc400078e002b */
[----:B-1----:R-:W4:Y:S01]  /*40d10*/  LDL.LU R47, [R1+0x940] ;  /* 0x00094000012f7983 */ /* 0x002f220000300800 */
[----:B------:R-:W-:-:S03]  /*40d20*/  IADD3 R39, P1, R39, UR7, RZ ;  /* 0x0000000727277c10 */ /* 0x000fc6000ff3e0ff */
[----:B------:R-:W4:Y:S01]  /*40d30*/  LDL.LU R43, [R1+0x980] ;  /* 0x00098000012b7983 */ /* 0x000f220000300800 */
[----:B------:R-:W-:-:S03]  /*40d40*/  IADD3 R46, P2, R46, UR7, RZ ;  /* 0x000000072e2e7c10 */ /* 0x000fc6000ff5e0ff */
[----:B------:R1:W-:Y:S04]  /*40d50*/  LDGSTS.E [R0+0x4f200], [R36.64], P0 ;  /* 0x4f20000024007fae */ /* 0x0003e80008121848 */
[----:B------:R2:W-:Y:S01]  /*40d60*/  STL [R1+0x844], R39 ;  /* 0x0008442701007387 */ /* 0x0005e20000100800 */
[----:B-1----:R-:W-:Y:S01]  /*40d70*/  IMAD.U32 R0, RZ, RZ, UR5 ;  /* 0x00000005ff007e24 */ /* 0x002fe2000f8e00ff */
[----:B------:R-:W-:Y:S02]  /*40d80*/  MOV R36, R39 ;  /* 0x0000002700247202 */ /* 0x000fe40000000f00 */
[----:B------:R-:W-:Y:S01]  /*40d90*/  STL [R1+0x884], R46 ;  /* 0x0008842e01007387 */ /* 0x000fe20000100800 */
[----:B------:R-:W-:Y:S01]  /*40da0*/  IMAD R0, R0, 0x10000, R54 ;  /* 0x0001000000007824 */ /* 0x000fe200078e0236 */
[----:B--2---:R-:W-:-:S02]  /*40db0*/  IADD3.X R41, R41, UR6, RZ, P1, !PT ;  /* 0x0000000629297c10 */ /* 0x004fc40008ffe4ff */
[----:B---3--:R-:W-:-:S03]  /*40dc0*/  IADD3.X R48, R48, UR6, RZ, P2, !PT ;  /* 0x0000000630307c10 */ /* 0x008fc600097fe4ff */
[----:B------:R-:W-:Y:S01]  /*40dd0*/  IMAD.MOV.U32 R37, RZ, RZ, R41 ;  /* 0x000000ffff257224 */ /* 0x000fe200078e0029 */
[----:B------:R1:W-:Y:S04]  /*40de0*/  STL [R1+0x840], R41 ;  /* 0x0008402901007387 */ /* 0x0003e80000100800 */
[----:B------:R-:W2:Y:S04]  /*40df0*/  LDL.LU R39, [R1+0x9c4] ;  /* 0x0009c40001277983 */ /* 0x000ea80000300800 */
[----:B------:R3:W-:Y:S04]  /*40e00*/  LDGSTS.E [R0+0x40400], [R36.64], P0 ;  /* 0x4040000024007fae */ /* 0x0007e80008121848 */
[----:B-1----:R-:W2:Y:S04]  /*40e10*/  LDL.LU R41, [R1+0xa04] ;  /* 0x000a040001297983 */ /* 0x002ea80000300800 */
[----:B------:R1:W-:Y:S01]  /*40e20*/  STL [R1+0x880], R48 ;  /* 0x0008803001007387 */ /* 0x0003e20000100800 */
[----:B---3--:R-:W-:Y:S01]  /*40e30*/  MOV R37, R48 ;  /* 0x0000003000257202 */ /* 0x008fe20000000f00 */
[----:B------:R-:W-:-:S02]  /*40e40*/  IMAD.MOV.U32 R36, RZ, RZ, R46 ;  /* 0x000000ffff247224 */ /* 0x000fc400078e002e */
[----:B-1----:R-:W3:Y:S04]  /*40e50*/  LDL.LU R48, [R1+0x9c0] ;  /* 0x0009c00001307983 */ /* 0x002ee80000300800 */
[----:B------:R-:W3:Y:S04]  /*40e60*/  LDL.LU R46, [R1+0xa00] ;  /* 0x000a0000012e7983 */ /* 0x000ee80000300800 */
[----:B------:R1:W-:Y:S01]  /*40e70*/  LDGSTS.E [R0+0x41400], [R36.64], P0 ;  /* 0x4140000024007fae */ /* 0x0003e20008121848 */
[----:B----4-:R-:W-:-:S05]  /*40e80*/  IADD3 R3, P1, R3, UR7, RZ ;  /* 0x0000000703037c10 */ /* 0x010fca000ff3e0ff */
[----:B------:R-:W-:Y:S01]  /*40e90*/  STL [R1+0x8c4], R3 ;  /* 0x0008c40301007387 */ /* 0x000fe20000100800 */
[----:B------:R-:W-:Y:S01]  /*40ea0*/  IADD3 R44, P2, R44, UR7, RZ ;  /* 0x000000072c2c7c10 */ /* 0x000fe2000ff5e0ff */
[----:B-1----:R-:W-:Y:S01]  /*40eb0*/  IMAD.MOV.U32 R36, RZ, RZ, R3 ;  /* 0x000000ffff247224 */ /* 0x002fe200078e0003 */
[----:B------:R-:W-:Y:S02]  /*40ec0*/  IADD3.X R42, R42, UR6, RZ, P1, !PT ;  /* 0x000000062a2a7c10 */ /* 0x000fe40008ffe4ff */
[----:B------:R-:W-:-:S03]  /*40ed0*/  IADD3.X R49, R49, UR6, RZ, P2, !PT ;  /* 0x0000000631317c10 */ /* 0x000fc600097fe4ff */
[----:B------:R-:W-:Y:S01]  /*40ee0*/  IMAD.MOV.U32 R37, RZ, RZ, R42 ;  /* 0x000000ffff257224 */ /* 0x000fe200078e002a */
[----:B------:R1:W-:Y:S04]  /*40ef0*/  STL [R1+0x8c0], R42 ;  /* 0x0008c02a01007387 */ /* 0x0003e80000100800 */
[----:B------:R-:W-:Y:S04]  /*40f00*/  STL [R1+0x904], R44 ;  /* 0x0009042c01007387 */ /* 0x000fe80000100800 */
[----:B------:R4:W-:Y:S04]  /*40f10*/  LDGSTS.E [R0+0x42400], [R36.64], P0 ;  /* 0x4240000024007fae */ /* 0x0009e80008121848 */
[----:B-1----:R-:W3:Y:S04]  /*40f20*/  LDL.LU R42, [R1+0xa44] ;  /* 0x000a4400012a7983 */ /* 0x002ee80000300800 */
[----:B------:R1:W-:Y:S04]  /*40f30*/  STL [R1+0x900], R49 ;  /* 0x0009003101007387 */ /* 0x0003e80000100800 */
[----:B------:R-:W3:Y:S01]  /*40f40*/  LDL.LU R3, [R1+0xa84] ;  /* 0x000a840001037983 */ /* 0x000ee20000300800 */
[----:B----4-:R-:W-:-:S03]  /*40f50*/  IMAD.MOV.U32 R37, RZ, RZ, R49 ;  /* 0x000000ffff257224 */ /* 0x010fc600078e0031 */
[----:B-1----:R-:W4:Y:S01]  /*40f60*/  LDL.LU R49, [R1+0xa40] ;  /* 0x000a400001317983 */ /* 0x002f220000300800 */
[----:B------:R-:W-:-:S03]  /*40f70*/  MOV R36, R44 ;  /* 0x0000002c00247202 */ /* 0x000fc60000000f00 */
[----:B------:R-:W4:Y:S01]  /*40f80*/  LDL.LU R44, [R1+0xa80] ;  /* 0x000a8000012c7983 */ /* 0x000f220000300800 */
[----:B------:R-:W-:-:S03]  /*40f90*/  IADD3 R45, P1, R45, UR7, RZ ;  /* 0x000000072d2d7c10 */ /* 0x000fc6000ff3e0ff */
[----:B------:R1:W-:Y:S01]  /*40fa0*/  LDGSTS.E [R0+0x43400], [R36.64], P0 ;  /* 0x4340000024007fae */ /* 0x0003e20008121848 */
[----:B------:R-:W-:-:S03]  /*40fb0*/  IADD3 R38, P2, R38, UR7, RZ ;  /* 0x0000000726267c10 */ /* 0x000fc6000ff5e0ff */
[----:B------:R1:W-:Y:S01]  /*40fc0*/  STL [R1+0x944], R45 ;  /* 0x0009442d01007387 */ /* 0x0003e20000100800 */
[----:B------:R-:W-:Y:S02]  /*40fd0*/  IADD3.X R47, R47, UR6, RZ, P1, !PT ;  /* 0x000000062f2f7c10 */ /* 0x000fe40008ffe4ff */
[----:B------:R-:W-:-:S03]  /*40fe0*/  IADD3.X R43, R43, UR6, RZ, P2, !PT ;  /* 0x000000062b2b7c10 */ /* 0x000fc600097fe4ff */
[----:B------:R1:W-:Y:S02]  /*40ff0*/  STL [R1+0x940], R47 ;  /* 0x0009402f01007387 */ /* 0x0003e40000100800 */
[----:B-1----:R-:W-:Y:S02]  /*41000*/  IMAD.MOV.U32 R36, RZ, RZ, R45 ;  /* 0x000000ffff247224 */ /* 0x002fe400078e002d */
[----:B------:R1:W-:Y:S04]  /*41010*/  STL [R1+0x984], R38 ;  /* 0x0009842601007387 */ /* 0x0003e80000100800 */
[----:B------:R-:W4:Y:S04]  /*41020*/  LDL.LU R54, [R1+0xac4] ;  /* 0x000ac40001367983 */ /* 0x000f280000300800 */
[----:B------:R1:W-:Y:S04]  /*41030*/  STL [R1+0x980], R43 ;  /* 0x0009802b01007387 */ /* 0x0003e80000100800 */
[----:B------:R-:W4:Y:S04]  /*41040*/  LDL.LU R45, [R1+0xb04] ;  /* 0x000b0400012d7983 */ /* 0x000f280000300800 */
[----:B------:R-:W4:Y:S01]  /*41050*/  LDL.LU R55, [R1+0xac0] ;  /* 0x000ac00001377983 */ /* 0x000f220000300800 */
[----:B------:R-:W-:-:S03]  /*41060*/  MOV R37, R47 ;  /* 0x0000002f00257202 */ /* 0x000fc60000000f00 */
[----:B------:R-:W4:Y:S04]  /*41070*/  LDL.LU R47, [R1+0xb00] ;  /* 0x000b0000012f7983 */ /* 0x000f280000300800 */
[----:B------:R1:W-:Y:S02]  /*41080*/  LDGSTS.E [R0+0x44400], [R36.64], P0 ;  /* 0x4440000024007fae */ /* 0x0003e40008121848 */
[----:B-1----:R-:W-:Y:S02]  /*41090*/  IMAD.MOV.U32 R36, RZ, RZ, R38 ;  /* 0x000000ffff247224 */ /* 0x002fe400078e0026 */
[----:B------:R-:W-:Y:S01]  /*410a0*/  IMAD.MOV.U32 R37, RZ, RZ, R43 ;  /* 0x000000ffff257224 */ /* 0x000fe200078e002b */
[----:B------:R-:W4:Y:S04]  /*410b0*/  LDL.LU R38, [R1+0xb44] ;  /* 0x000b440001267983 */ /* 0x000f280000300800 */
[----:B------:R-:W4:Y:S04]  /*410c0*/  LDL.LU R43, [R1+0xb84] ;  /* 0x000b8400012b7983 */ /* 0x000f280000300800 */
[----:B------:R1:W-:Y:S01]  /*410d0*/  LDGSTS.E [R0+0x45400], [R36.64], P0 ;  /* 0x4540000024007fae */ /* 0x0003e20008121848 */
[----:B--2---:R-:W-:-:S05]  /*410e0*/  IADD3 R39, P1, R39, UR7, RZ ;  /* 0x0000000727277c10 */ /* 0x004fca000ff3e0ff */
[----:B------:R2:W-:Y:S01]  /*410f0*/  STL [R1+0x9c4], R39 ;  /* 0x0009c42701007387 */ /* 0x0005e20000100800 */
[----:B------:R-:W-:Y:S02]  /*41100*/  IADD3 R41, P2, R41, UR7, RZ ;  /* 0x0000000729297c10 */ /* 0x000fe4000ff5e0ff */
[----:B-1----:R-:W-:Y:S02]  /*41110*/  MOV R36, R39 ;  /* 0x0000002700247202 */ /* 0x002fe40000000f00 */
[----:B---3--:R-:W-:Y:S02]  /*41120*/  IADD3.X R48, R48, UR6, RZ, P1, !PT ;  /* 0x0000000630307c10 */ /* 0x008fe40008ffe4ff */
[----:B------:R-:W-:-:S03]  /*41130*/  IADD3.X R46, R46, UR6, RZ, P2, !PT ;  /* 0x000000062e2e7c10 */ /* 0x000fc600097fe4ff */
[----:B------:R1:W-:Y:S04]  /*41140*/  STL [R1+0x9c0], R48 ;  /* 0x0009c03001007387 */ /* 0x0003e80000100800 */
[----:B------:R3:W-:Y:S01]  /*41150*/  STL [R1+0xa04], R41 ;  /* 0x000a042901007387 */ /* 0x0007e20000100800 */
[----:B------:R-:W-:-:S03]  /*41160*/  IMAD.MOV.U32 R37, RZ, RZ, R48 ;  /* 0x000000ffff257224 */ /* 0x000fc600078e0030 */
[----:B--2---:R-:W2:Y:S04]  /*41170*/  LDL.LU R39, [R1+0xb40] ;  /* 0x000b400001277983 */ /* 0x004ea80000300800 */
[----:B------:R3:W-:Y:S04]  /*41180*/  STL [R1+0xa00], R46 ;  /* 0x000a002e01007387 */ /* 0x0007e80000100800 */
[----:B-1----:R-:W2:Y:S04]  /*41190*/  LDL.LU R48, [R1+0xb80] ;  /* 0x000b800001307983 */ /* 0x002ea80000300800 */
[----:B------:R1:W-:Y:S02]  /*411a0*/  LDGSTS.E [R0+0x46400], [R36.64], P0 ;  /* 0x4640000024007fae */ /* 0x0003e40008121848 */
[----:B-1----:R-:W-:Y:S01]  /*411b0*/  IMAD.MOV.U32 R36, RZ, RZ, R41 ;  /* 0x000000ffff247224 */ /* 0x002fe200078e0029 */
[----:B------:R-:W-:Y:S01]  /*411c0*/  MOV R37, R46 ;  /* 0x0000002e00257202 */ /* 0x000fe20000000f00 */
[----:B---3--:R-:W3:Y:S04]  /*411d0*/  LDL.LU R41, [R1+0xbc4] ;  /* 0x000bc40001297983 */ /* 0x008ee80000300800 */
[----:B------:R-:W3:Y:S04]  /*411e0*/  LDL.LU R46, [R1+0xc04] ;  /* 0x000c0400012e7983 */ /* 0x000ee80000300800 */
[----:B------:R1:W-:Y:S01]  /*411f0*/  LDGSTS.E [R0+0x47400], [R36.64], P0 ;  /* 0x4740000024007fae */ /* 0x0003e20008121848 */
[----:B------:R-:W-:-:S05]  /*41200*/  IADD3 R42, P1, R42, UR7, RZ ;  /* 0x000000072a2a7c10 */ /* 0x000fca000ff3e0ff */
[----:B------:R1:W-:Y:S01]  /*41210*/  STL [R1+0xa44], R42 ;  /* 0x000a442a01007387 */ /* 0x0003e20000100800 */
[----:B------:R-:W-:Y:S02]  /*41220*/  IADD3 R3, P2, R3, UR7, RZ ;  /* 0x0000000703037c10 */ /* 0x000fe4000ff5e0ff */
[----:B----4-:R-:W-:Y:S01]  /*41230*/  IADD3.X R49, R49, UR6, RZ, P1, !PT ;  /* 0x0000000631317c10 */ /* 0x010fe20008ffe4ff */
[----:B-1----:R-:W-:Y:S01]  /*41240*/  IMAD.MOV.U32 R36, RZ, RZ, R42 ;  /* 0x000000ffff247224 */ /* 0x002fe200078e002a */
[----:B------:R-:W-:-:S03]  /*41250*/  IADD3.X R44, R44, UR6, RZ, P2, !PT ;  /* 0x000000062c2c7c10 */ /* 0x000fc600097fe4ff */
[----:B------:R1:W-:Y:S04]  /*41260*/  STL [R1+0xa40], R49 ;  /* 0x000a403101007387 */ /* 0x0003e80000100800 */
[----:B------:R4:W-:Y:S04]  /*41270*/  STL [R1+0xa84], R3 ;  /* 0x000a840301007387 */ /* 0x0009e80000100800 */
[----:B------:R-:W3:Y:S01]  /*41280*/  LDL.LU R42, [R1+0xbc0] ;  /* 0x000bc000012a7983 */ /* 0x000ee20000300800 */
[----:B------:R-:W-:-:S03]  /*41290*/  IMAD.MOV.U32 R37, RZ, RZ, R49 ;  /* 0x000000ffff257224 */ /* 0x000fc600078e0031 */
[----:B------:R4:W-:Y:S04]  /*412a0*/  STL [R1+0xa80], R44 ;  /* 0x000a802c01007387 */ /* 0x0009e80000100800 */
[----:B-1----:R-:W3:Y:S04]  /*412b0*/  LDL.LU R49, [R1+0xc00] ;  /* 0x000c000001317983 */ /* 0x002ee80000300800 */
[----:B------:R1:W-:Y:S01]  /*412c0*/  LDGSTS.E [R0+0x48400], [R36.64], P0 ;  /* 0x4840000024007fae */ /* 0x0003e20008121848 */
[----:B------:R-:W-:Y:S02]  /*412d0*/  IADD3 R54, P1, R54, UR7, RZ ;  /* 0x0000000736367c10 */ /* 0x000fe4000ff3e0ff */
[----:B-1----:R-:W-:Y:S01]  /*412e0*/  MOV R36, R3 ;  /* 0x0000000300247202 */ /* 0x002fe20000000f00 */
[----:B------:R-:W-:Y:S01]  /*412f0*/  IMAD.MOV.U32 R37, RZ, RZ, R44 ;  /* 0x000000ffff257224 */ /* 0x000fe200078e002c */
[----:B----4-:R-:W3:Y:S01]  /*41300*/  LDL.LU R3, [R1+0x84c] ;  /* 0x00084c0001037983 */ /* 0x010ee20000300800 */
[----:B------:R-:W-:-:S03]  /*41310*/  IADD3 R45, P2, R45, UR7, RZ ;  /* 0x000000072d2d7c10 */ /* 0x000fc6000ff5e0ff */
[----:B------:R1:W-:Y:S01]  /*41320*/  LDGSTS.E [R0+0x49400], [R36.64], P0 ;  /* 0x4940000024007fae */ /* 0x0003e20008121848 */
[----:B------:R-:W-:-:S03]  /*41330*/  IADD3.X R55, R55, UR6, RZ, P1, !PT ;  /* 0x0000000637377c10 */ /* 0x000fc60008ffe4ff */
[----:B------:R-:W3:Y:S01]  /*41340*/  LDL.LU R44, [R1+0x88c] ;  /* 0x00088c00012c7983 */ /* 0x000ee20000300800 */
[----:B------:R-:W-:-:S03]  /*41350*/  IADD3.X R47, R47, UR6, RZ, P2, !PT ;  /* 0x000000062f2f7c10 */ /* 0x000fc600097fe4ff */
[----:B------:R-:W-:Y:S01]  /*41360*/  STL [R1+0xac4], R54 ;  /* 0x000ac43601007387 */ /* 0x000fe20000100800 */
[----:B-1----:R-:W-:Y:S01]  /*41370*/  IMAD.MOV.U32 R36, RZ, RZ, R54 ;  /* 0x000000ffff247224 */ /* 0x002fe200078e0036 */
[----:B------:R-:W-:Y:S02]  /*41380*/  MOV R37, R55 ;  /* 0x0000003700257202 */ /* 0x000fe40000000f00 */
[----:B------:R-:W-:Y:S04]  /*41390*/  STL [R1+0xac0], R55 ;  /* 0x000ac03701007387 */ /* 0x000fe80000100800 */
[----:B------:R1:W-:Y:S04]  /*413a0*/  STL [R1+0xb04], R45 ;  /* 0x000b042d01007387 */ /* 0x0003e80000100800 */
[----:B------:R1:W-:Y:S04]  /*413b0*/  LDGSTS.E [R0+0x4a400], [R36.64], P0 ;  /* 0x4a40000024007fae */ /* 0x0003e80008121848 */
[----:B------:R1:W-:Y:S01]  /*413c0*/  STL [R1+0xb00], R47 ;  /* 0x000b002f01007387 */ /* 0x0003e20000100800 */
[----:B------:R-:W-:Y:S01]  /*413d0*/  IADD3 R38, P1, R38, UR7, RZ ;  /* 0x0000000726267c10 */ /* 0x000fe2000ff3e0ff */
[----:B-1----:R-:W-:-:S02]  /*413e0*/  IMAD.MOV.U32 R36, RZ, RZ, R45 ;  /* 0x000000ffff247224 */ /* 0x002fc400078e002d */
[----:B------:R-:W3:Y:S01]  /*413f0*/  LDL.LU R45, [R1+0x848] ;  /* 0x00084800012d7983 */ /* 0x000ee20000300800 */
[----:B------:R-:W-:Y:S01]  /*41400*/  IMAD.MOV.U32 R37, RZ, RZ, R47 ;  /* 0x000000ffff257224 */ /* 0x000fe200078e002f */
[----:B------:R-:W-:Y:S02]  /*41410*/  IADD3 R43, P2, R43, UR7, RZ ;  /* 0x000000072b2b7c10 */ /* 0x000fe4000ff5e0ff */
[----:B------:R-:W3:Y:S04]  /*41420*/  LDL.LU R47, [R1+0x888] ;  /* 0x00088800012f7983 */ /* 0x000ee80000300800 */
[----:B------:R1:W-:Y:S04]  /*41430*/  LDGSTS.E [R0+0x4b400], [R36.64], P0 ;  /* 0x4b40000024007fae */ /* 0x0003e80008121848 */
[----:B------:R2:W-:Y:S01]  /*41440*/  STL [R1+0xb44], R38 ;  /* 0x000b442601007387 */ /* 0x0005e20000100800 */
[----:B-1----:R-:W-:-:S02]  /*41450*/  MOV R36, R38 ;  /* 0x0000002600247202 */ /* 0x002fc40000000f00 */
[----:B--2---:R-:W-:-:S05]  /*41460*/  IADD3.X R39, R39, UR6, RZ, P1, !PT ;  /* 0x0000000627277c10 */ /* 0x004fca0008ffe4ff */
[----:B------:R-:W-:Y:S01]  /*41470*/  IMAD.MOV.U32 R37, RZ, RZ, R39 ;  /* 0x000000ffff257224 */ /* 0x000fe200078e0027 */
[----:B------:R1:W-:Y:S01]  /*41480*/  STL [R1+0xb40], R39 ;  /* 0x000b402701007387 */ /* 0x0003e20000100800 */
[----:B------:R-:W-:-:S03]  /*41490*/  IADD3.X R48, R48, UR6, RZ, P2, !PT ;  /* 0x0000000630307c10 */ /* 0x000fc600097fe4ff */
[----:B------:R2:W-:Y:S04]  /*414a0*/  STL [R1+0xb84], R43 ;  /* 0x000b842b01007387 */ /* 0x0005e80000100800 */
[----:B------:R-:W4:Y:S04]  /*414b0*/  LDL.LU R38, [R1+0x8cc] ;  /* 0x0008cc0001267983 */ /* 0x000f280000300800 */
[----:B------:R2:W-:Y:S04]  /*414c0*/  STL [R1+0xb80], R48 ;  /* 0x000b803001007387 */ /* 0x0005e80000100800 */
[----:B------:R2:W-:Y:S04]  /*414d0*/  LDGSTS.E [R0+0x4c400], [R36.64], P0 ;  /* 0x4c40000024007fae */ /* 0x0005e80008121848 */
[----:B-1----:R-:W4:Y:S01]  /*414e0*/  LDL.LU R39, [R1+0x90c] ;  /* 0x00090c0001277983 */ /* 0x002f220000300800 */
[----:B---3--:R-:W-:Y:S01]  /*414f0*/  IADD3 R41, P1, R41, UR7, RZ ;  /* 0x0000000729297c10 */ /* 0x008fe2000ff3e0ff */
[----:B--2---:R-:W-:-:S02]  /*41500*/  IMAD.MOV.U32 R36, RZ, RZ, R43 ;  /* 0x000000ffff247224 */ /* 0x004fc400078e002b */
[----:B------:R-:W2:Y:S01]  /*41510*/  LDL.LU R43, [R1+0x8c8] ;  /* 0x0008c800012b7983 */ /* 0x000ea20000300800 */
[----:B------:R-:W-:Y:S02]  /*41520*/  MOV R37, R48 ;  /* 0x0000003000257202 */ /* 0x000fe40000000f00 */
[----:B------:R-:W-:Y:S01]  /*41530*/  IADD3 R46, P2, R46, UR7, RZ ;  /* 0x000000072e2e7c10 */ /* 0x000fe2000ff5e0ff */
[----:B------:R-:W3:Y:S04]  /*41540*/  LDL.LU R48, [R1+0x908] ;  /* 0x0009080001307983 */ /* 0x000ee80000300800 */
[----:B------:R1:W-:Y:S04]  /*41550*/  LDGSTS.E [R0+0x4d400], [R36.64], P0 ;  /* 0x4d40000024007fae */ /* 0x0003e80008121848 */
[----:B------:R-:W-:Y:S01]  /*41560*/  STL [R1+0xbc4], R41 ;  /* 0x000bc42901007387 */ /* 0x000fe20000100800 */
[----:B-1----:R-:W-:Y:S01]  /*41570*/  IMAD.MOV.U32 R36, RZ, RZ, R41 ;  /* 0x000000ffff247224 */ /* 0x002fe200078e0029 */
[----:B------:R-:W-:-:S05]  /*41580*/  IADD3.X R42, R42, UR6, RZ, P1, !PT ;  /* 0x000000062a2a7c10 */ /* 0x000fca0008ffe4ff */
[----:B------:R-:W-:Y:S01]  /*41590*/  IMAD.MOV.U32 R37, RZ, RZ, R42 ;  /* 0x000000ffff257224 */ /* 0x000fe200078e002a */
[----:B------:R1:W-:Y:S01]  /*415a0*/  STL [R1+0xbc0], R42 ;  /* 0x000bc02a01007387 */ /* 0x0003e20000100800 */
[----:B------:R-:W-:-:S03]  /*415b0*/  IADD3.X R49, R49, UR6, RZ, P2, !PT ;  /* 0x0000000631317c10 */ /* 0x000fc600097fe4ff */
[----:B------:R-:W-:Y:S04]  /*415c0*/  STL [R1+0xc04], R46 ;  /* 0x000c042e01007387 */ /* 0x000fe80000100800 */
[----:B------:R1:W-:Y:S04]  /*415d0*/  LDGSTS.E [R0+0x4e400], [R36.64], P0 ;  /* 0x4e40000024007fae */ /* 0x0003e80008121848 */
[----:B-1----:R-:W3:Y:S04]  /*415e0*/  LDL.LU R42, [R1+0x94c] ;  /* 0x00094c00012a7983 */ /* 0x002ee80000300800 */
[----:B------:R1:W-:Y:S04]  /*415f0*/  STL [R1+0xc00], R49 ;  /* 0x000c003101007387 */ /* 0x0003e80000100800 */
[----:B------:R-:W3:Y:S01]  /*41600*/  LDL.LU R41, [R1+0x98c] ;  /* 0x00098c0001297983 */ /* 0x000ee20000300800 */
[----:B------:R-:W-:Y:S01]  /*41610*/  IMAD.MOV.U32 R37, RZ, RZ, R49 ;  /* 0x000000ffff257224 */ /* 0x000fe200078e0031 */
[----:B------:R-:W-:-:S02]  /*41620*/  MOV R36, R46 ;  /* 0x0000002e00247202 */ /* 0x000fc40000000f00 */
[----:B-1----:R-:W3:Y:S04]  /*41630*/  LDL.LU R49, [R1+0x948] ;  /* 0x0009480001317983 */ /* 0x002ee80000300800 */
[----:B------:R-:W3:Y:S01]  /*41640*/  LDL.LU R46, [R1+0x988] ;  /* 0x00098800012e7983 */ /* 0x000ee20000300800 */
[----:B------:R-:W-:-:S03]  /*41650*/  IADD3 R3, P1, R3, UR7, RZ ;  /* 0x0000000703037c10 */ /* 0x000fc6000ff3e0ff */
[----:B------:R1:W-:Y:S01]  /*41660*/  LDGSTS.E [R0+0x4f400], [R36.64], P0 ;  /* 0x4f40000024007fae */ /* 0x0003e20008121848 */
[----:B------:R-:W-:Y:S02]  /*41670*/  IADD3 R44, P2, R44, UR7, RZ ;  /* 0x000000072c2c7c10 */ /* 0x000fe4000ff5e0ff */
[----:B------:R-:W-:Y:S01]  /*41680*/  LOP3.LUT R53, R53, 0x30, RZ, 0x3c, !PT ;  /* 0x0000003035357812 */ /* 0x000fe200078e3cff */
[----:B------:R-:W-:Y:S01]  /*41690*/  STL [R1+0x84c], R3 ;  /* 0x00084c0301007387 */ /* 0x000fe20000100800 */
[----:B-1----:R-:W-:-:S03]  /*416a0*/  IMAD.U32 R0, RZ, RZ, UR5 ;  /* 0x00000005ff007e24 */ /* 0x002fc6000f8e00ff */
[----:B------:R-:W-:Y:S01]  /*416b0*/  STL [R1+0x88c], R44 ;  /* 0x00088c2c01007387 */ /* 0x000fe20000100800 */
[----:B------:R-:W-:Y:S01]  /*416c0*/  IMAD.MOV.U32 R36, RZ, RZ, R3 ;  /* 0x000000ffff247224 */ /* 0x000fe200078e0003 */
[----:B------:R-:W-:Y:S02]  /*416d0*/  LEA R0, R0, R53, 0x10 ;  /* 0x0000003500007211 */ /* 0x000fe400078e80ff */
[----:B------:R-:W-:Y:S02]  /*416e0*/  IADD3.X R45, R45, UR6, RZ, P1, !PT ;  /* 0x000000062d2d7c10 */ /* 0x000fe40008ffe4ff */
[----:B------:R-:W-:-:S03]  /*416f0*/  IADD3.X R47, R47, UR6, RZ, P2, !PT ;  /* 0x000000062f2f7c10 */ /* 0x000fc600097fe4ff */
[----:B------:R-:W-:Y:S01]  /*41700*/  IMAD.MOV.U32 R37, RZ, RZ, R45 ;  /* 0x000000ffff257224 */ /* 0x000fe200078e002d */
[----:B------:R1:W-:Y:S04]  /*41710*/  STL [R1+0x848], R45 ;  /* 0x0008482d01007387 */ /* 0x0003e80000100800 */
[----:B------:R1:W-:Y:S04]  /*41720*/  LDGSTS.E [R0+0x40600], [R36.64], P0 ;  /* 0x4060000024007fae */ /* 0x0003e80008121848 */
[----:B-1----:R-:W3:Y:S04]  /*41730*/  LDL.LU R45, [R1+0x9cc] ;  /* 0x0009cc00012d7983 */ /* 0x002ee80000300800 */
[----:B------:R-:W3:Y:S01]  /*41740*/  LDL.LU R3, [R1+0xa0c] ;  /* 0x000a0c0001037983 */ /* 0x000ee20000300800 */
[----:B------:R-:W-:-:S03]  /*41750*/  IMAD.MOV.U32 R37, RZ, RZ, R47 ;  /* 0x000000ffff257224 */ /* 0x000fc600078e002f */
[----:B------:R1:W-:Y:S01]  /*41760*/  STL [R1+0x888], R47 ;  /* 0x0008882f01007387 */ /* 0x0003e20000100800 */
[----:B------:R-:W-:-:S05]  /*41770*/  MOV R36, R44 ;  /* 0x0000002c00247202 */ /* 0x000fca0000000f00 */
[----:B------:R4:W-:Y:S04]  /*41780*/  LDGSTS.E [R0+0x41600], [R36.64], P0 ;  /* 0x4160000024007fae */ /* 0x0009e80008121848 */
[----:B-1----:R-:W3:Y:S04]  /*41790*/  LDL.LU R47, [R1+0x9c8] ;  /* 0x0009c800012f7983 */ /* 0x002ee80000300800 */
[----:B------:R-:W3:Y:S01]  /*417a0*/  LDL.LU R44, [R1+0xa08] ;  /* 0x000a0800012c7983 */ /* 0x000ee20000300800 */
[----:B----4-:R-:W-:-:S05]  /*417b0*/  IADD3 R38, P1, R38, UR7, RZ ;  /* 0x0000000726267c10 */ /* 0x010fca000ff3e0ff */
[----:B------:R-:W-:Y:S01]  /*417c0*/  STL [R1+0x8cc], R38 ;  /* 0x0008cc2601007387 */ /* 0x000fe20000100800 */
[----:B------:R-:W-:Y:S01]  /*417d0*/  IMAD.MOV.U32 R36, RZ, RZ, R38 ;  /* 0x000000ffff247224 */ /* 0x000fe200078e0026 */
[----:B------:R-:W-:Y:S02]  /*417e0*/  IADD3 R39, P2, R39, UR7, RZ ;  /* 0x0000000727277c10 */ /* 0x000fe4000ff5e0ff */
[----:B--2---:R-:W-:Y:S02]  /*417f0*/  IADD3.X R43, R43, UR6, RZ, P1, !PT ;  /* 0x000000062b2b7c10 */ /* 0x004fe40008ffe4ff */
[----:B---3--:R-:W-:-:S03]  /*41800*/  IADD3.X R48, R48, UR6, RZ, P2, !PT ;  /* 0x0000000630307c10 */ /* 0x008fc600097fe4ff */
[----:B------:R1:W-:Y:S01]  /*41810*/  STL [R1+0x8c8], R43 ;  /* 0x0008c82b01007387 */ /* 0x0003e20000100800 */
[----:B------:R-:W-:-:S03]  /*41820*/  MOV R37, R43 ;  /* 0x0000002b00257202 */ /* 0x000fc60000000f00 */
[----:B------:R-:W-:Y:S04]  /*41830*/  STL [R1+0x90c], R39 ;  /* 0x00090c2701007387 */ /* 0x000fe80000100800 */
[----:B------:R2:W-:Y:S04]  /*41840*/  LDGSTS.E [R0+0x42600], [R36.64], P0 ;  /* 0x4260000024007fae */ /* 0x0005e80008121848 */
[----:B-1----:R-:W3:Y:S04]  /*41850*/  LDL.LU R43, [R1+0xa4c] ;  /* 0x000a4c00012b7983 */ /* 0x002ee80000300800 */
[----:B------:R1:W-:Y:S04]  /*41860*/  STL [R1+0x908], R48 ;  /* 0x0009083001007387 */ /* 0x0003e80000100800 */
[----:B------:R-:W4:Y:S01]  /*41870*/  LDL.LU R38, [R1+0xa8c] ;  /* 0x000a8c0001267983 */ /* 0x000f220000300800 */
[----:B--2---:R-:W-:-:S03]  /*41880*/  IMAD.MOV.U32 R37, RZ, RZ, R48 ;  /* 0x000000ffff257224 */ /* 0x004fc600078e0030 */
[----:B-1----:R-:W2:Y:S01]  /*41890*/  LDL.LU R48, [R1+0xa48] ;  /* 0x000a480001307983 */ /* 0x002ea20000300800 */
[----:B------:R-:W-:-:S03]  /*418a0*/  IMAD.MOV.U32 R36, RZ, RZ, R39 ;  /* 0x000000ffff247224 */ /* 0x000fc600078e0027 */
[----:B------:R-:W2:Y:S04]  /*418b0*/  LDL.LU R39, [R1+0xa88] ;  /* 0x000a880001277983 */ /* 0x000ea80000300800 */
[----:B------:R1:W-:Y:S01]  /*418c0*/  LDGSTS.E [R0+0x43600], [R36.64], P0 ;  /* 0x4360000024007fae */ /* 0x0003e20008121848 */
[----:B------:R-:W-:Y:S02]  /*418d0*/  IADD3 R42, P1, R42, UR7, RZ ;  /* 0x000000072a2a7c10 */ /* 0x000fe4000ff3e0ff */
[----:B------:R-:W-:-:S03]  /*418e0*/  IADD3 R41, P2, R41, UR7, RZ ;  /* 0x0000000729297c10 */ /* 0x000fc6000ff5e0ff */
[----:B------:R1:W-:Y:S01]  /*418f0*/  STL [R1+0x94c], R42 ;  /* 0x00094c2a01007387 */ /* 0x0003e20000100800 */
[----:B------:R-:W-:Y:S02]  /*41900*/  IADD3.X R49, R49, UR6, RZ, P1, !PT ;  /* 0x0000000631317c10 */ /* 0x000fe40008ffe4ff */
[----:B------:R-:W-:-:S03]  /*41910*/  IADD3.X R46, R46, UR6, RZ, P2, !PT ;  /* 0x000000062e2e7c10 */ /* 0x000fc600097fe4ff */
[----:B------:R1:W-:Y:S02]  /*41920*/  STL [R1+0x948], R49 ;  /* 0x0009483101007387 */ /* 0x0003e40000100800 */
[----:B-1----:R-:W-:Y:S02]  /*41930*/  MOV R36, R42 ;  /* 0x0000002a00247202 */ /* 0x002fe40000000f00 */
[----:B------:R1:W-:Y:S04]  /*41940*/  STL [R1+0x98c], R41 ;  /* 0x00098c2901007387 */ /* 0x0003e80000100800 */
[----:B------:R-:W2:Y:S04]  /*41950*/  LDL.LU R53, [R1+0xacc] ;  /* 0x000acc0001357983 */ /* 0x000ea80000300800 */
[----:B------:R1:W-:Y:S04]  /*41960*/  STL [R1+0x988], R46 ;  /* 0x0009882e01007387 */ /* 0x0003e80000100800 */
[----:B------:R-:W2:Y:S04]  /*41970*/  LDL.LU R42, [R1+0xb0c] ;  /* 0x000b0c00012a7983 */ /* 0x000ea80000300800 */
[----:B------:R-:W2:Y:S01]  /*41980*/  LDL.LU R54, [R1+0xac8] ;  /* 0x000ac80001367983 */ /* 0x000ea20000300800 */
[----:B------:R-:W-:-:S03]  /*41990*/  IMAD.MOV.U32 R37, RZ, RZ, R49 ;  /* 0x000000ffff257224 */ /* 0x000fc600078e0031 */
[----:B------:R-:W2:Y:S04]  /*419a0*/  LDL.LU R49, [R1+0xb08] ;  /* 0x000b080001317983 */ /* 0x000ea80000300800 */
[----:B------:R1:W-:Y:S02]  /*419b0*/  LDGSTS.E [R0+0x44600], [R36.64], P0 ;  /* 0x4460000024007fae */ /* 0x0003e40008121848 */
[----:B-1----:R-:W-:Y:S01]  /*419c0*/  IMAD.MOV.U32 R36, RZ, RZ, R41 ;  /* 0x000000ffff247224 */ /* 0x002fe200078e0029 */
[----:B------:R-:W-:Y:S01]  /*419d0*/  MOV R37, R46 ;  /* 0x0000002e00257202 */ /* 0x000fe20000000f00 */
[----:B------:R-:W2:Y:S01]  /*419e0*/  LDL.LU R41, [R1+0xb4c] ;  /* 0x000b4c0001297983 */ /* 0x000ea20000300800 */
[----:B------:R-:W-:-:S03]  /*419f0*/  IADD3 R45, P1, R45, UR7, RZ ;  /* 0x000000072d2d7c10 */ /* 0x000fc6000ff3e0ff */
[----:B------:R-:W2:Y:S01]  /*41a00*/  LDL.LU R46, [R1+0xb8c] ;  /* 0x000b8c00012e7983 */ /* 0x000ea20000300800 */
[----:B------:R-:W-:-:S03]  /*41a10*/  IADD3 R3, P2, R3, UR7, RZ ;  /* 0x0000000703037c10 */ /* 0x000fc6000ff5e0ff */
[----:B------:R1:W-:Y:S04]  /*41a20*/  STL [R1+0x9cc], R45 ;  /* 0x0009cc2d01007387 */ /* 0x0003e80000100800 */
[----:B------:R1:W-:Y:S01]  /*41a30*/  LDGSTS.E [R0+0x45600], [R36.64], P0 ;  /* 0x4560000024007fae */ /* 0x0003e20008121848 */
[----:B------:R-:W-:Y:S01]  /*41a40*/  IADD3.X R47, R47, UR6, RZ, P1, !PT ;  /* 0x000000062f2f7c10 */ /* 0x000fe20008ffe4ff */
[----:B-1----:R-:W-:Y:S01]  /*41a50*/  IMAD.MOV.U32 R36, RZ, RZ, R45 ;  /* 0x000000ffff247224 */ /* 0x002fe200078e002d */
[----:B------:R-:W-:-:S03]  /*41a60*/  IADD3.X R44, R44, UR6, RZ, P2, !PT ;  /* 0x000000062c2c7c10 */ /* 0x000fc600097fe4ff */
[----:B------:R1:W-:Y:S04]  /*41a70*/  STL [R1+0x9c8], R47 ;  /* 0x0009c82f01007387 */ /* 0x0003e80000100800 */
[----:B------:R1:W-:Y:S04]  /*41a80*/  STL [R1+0xa0c], R3 ;  /* 0x000a0c0301007387 */ /* 0x0003e80000100800 */
[----:B------:R-:W2:Y:S01]  /*41a90*/  LDL.LU R45, [R1+0xb48] ;  /* 0x000b4800012d7983 */ /* 0x000ea20000300800 */
[----:B------:R-:W-:-:S03]  /*41aa0*/  IMAD.MOV.U32 R37, RZ, RZ, R47 ;  /* 0x000000ffff257224 */ /* 0x000fc600078e002f */
[----:B------:R1:W-:Y:S04]  /*41ab0*/  STL [R1+0xa08], R44 ;  /* 0x000a082c01007387 */ /* 0x0003e80000100800 */
[----:B-1----:R-:W2:Y:S04]  /*41ac0*/  LDL.LU R47, [R1+0xb88] ;  /* 0x000b8800012f7983 */ /* 0x002ea80000300800 */
[----:B------:R1:W-:Y:S02]  /*41ad0*/  LDGSTS.E [R0+0x46600], [R36.64], P0 ;  /* 0x4660000024007fae */ /* 0x0003e40008121848 */
[----:B-1----:R-:W-:Y:S01]  /*41ae0*/  MOV R36, R3 ;  /* 0x0000000300247202 */ /* 0x002fe20000000f00 */
[----:B------:R-:W-:Y:S01]  /*41af0*/  IMAD.MOV.U32 R37, RZ, RZ, R44 ;  /* 0x000000ffff257224 */ /* 0x000fe200078e002c */
[----:B------:R-:W2:Y:S04]  /*41b00*/  LDL.LU R3, [R1+0xbcc] ;  /* 0x000bcc0001037983 */ /* 0x000ea80000300800 */
[----:B------:R-:W2:Y:S04]  /*41b10*/  LDL.LU R44, [R1+0xc0c] ;  /* 0x000c0c00012c7983 */ /* 0x000ea80000300800 */
[----:B------:R1:W-:Y:S01]  /*41b20*/  LDGSTS.E [R0+0x47600], [R36.64], P0 ;  /* 0x4760000024007fae */ /* 0x0003e20008121848 */
[----:B---3--:R-:W-:-:S05]  /*41b30*/  IADD3 R43, P1, R43, UR7, RZ ;  /* 0x000000072b2b7c10 */ /* 0x008fca000ff3e0ff */
[----:B------:R3:W-:Y:S01]  /*41b40*/  STL [R1+0xa4c], R43 ;  /* 0x000a4c2b01007387 */ /* 0x0007e20000100800 */
[----:B----4-:R-:W-:Y:S02]  /*41b50*/  IADD3 R38, P2, R38, UR7, RZ ;  /* 0x0000000726267c10 */ /* 0x010fe4000ff5e0ff */
[----:B--2---:R-:W-:Y:S01]  /*41b60*/  IADD3.X R48, R48, UR6, RZ, P1, !PT ;  /* 0x0000000630307c10 */ /* 0x004fe20008ffe4ff */
[----:B-1----:R-:W-:Y:S01]  /*41b70*/  IMAD.MOV.U32 R36, RZ, RZ, R43 ;  /* 0x000000ffff247224 */ /* 0x002fe200078e002b */
[----:B------:R-:W-:-:S03]  /*41b80*/  IADD3.X R39, R39, UR6, RZ, P2, !PT ;  /* 0x0000000627277c10 */ /* 0x000fc600097fe4ff */
[----:B------:R1:W-:Y:S01]  /*41b90*/  STL [R1+0xa48], R48 ;  /* 0x000a483001007387 */ /* 0x0003e20000100800 */
[----:B------:R-:W-:-:S03]  /*41ba0*/  MOV R37, R48 ;  /* 0x0000003000257202 */ /* 0x000fc60000000f00 */
[----:B------:R2:W-:Y:S04]  /*41bb0*/  STL [R1+0xa8c], R38 ;  /* 0x000a8c2601007387 */ /* 0x0005e80000100800 */
[----:B---3--:R-:W3:Y:S04]  /*41bc0*/  LDL.LU R43, [R1+0xbc8] ;  /* 0x000bc800012b7983 */ /* 0x008ee80000300800 */
[----:B------:R4:W-:Y:S04]  /*41bd0*/  STL [R1+0xa88], R39 ;  /* 0x000a882701007387 */ /* 0x0009e80000100800 */
[----:B-1----:R-:W3:Y:S04]  /*41be0*/  LDL.LU R48, [R1+0xc08] ;  /* 0x000c080001307983 */ /* 0x002ee80000300800 */
[----:B------:R1:W-:Y:S02]  /*41bf0*/  LDGSTS.E [R0+0x48600], [R36.64], P0 ;  /* 0x4860000024007fae */ /* 0x0003e40008121848 */
[----:B-1----:R-:W-:-:S02]  /*41c00*/  IMAD.MOV.U32 R36, RZ, RZ, R38 ;  /* 0x000000ffff247224 */ /* 0x002fc400078e0026 */
[----:B------:R-:W-:Y:S01]  /*41c10*/  IMAD.MOV.U32 R37, RZ, RZ, R39 ;  /* 0x000000ffff257224 */ /* 0x000fe200078e0027 */
[----:B--2---:R-:W2:Y:S01]  /*41c20*/  LDL.LU R38, [R1+0x854] ;  /* 0x0008540001267983 */ /* 0x004ea20000300800 */
[----:B------:R-:W-:-:S03]  /*41c30*/  IADD3 R53, P1, R53, UR7, RZ ;  /* 0x0000000735357c10 */ /* 0x000fc6000ff3e0ff */
[----:B------:R1:W-:Y:S04]  /*41c40*/  LDGSTS.E [R0+0x49600], [R36.64], P0 ;  /* 0x4960000024007fae */ /* 0x0003e80008121848 */
[----:B----4-:R-:W2:Y:S01]  /*41c50*/  LDL.LU R39, [R1+0x894] ;  /* 0x0008940001277983 */ /* 0x010ea20000300800 */
[----:B------:R-:W-:Y:S02]  /*41c60*/  IADD3 R42, P2, R42, UR7, RZ ;  /* 0x000000072a2a7c10 */ /* 0x000fe4000ff5e0ff */
[----:B------:R-:W-:Y:S02]  /*41c70*/  IADD3.X R54, R54, UR6, RZ, P1, !PT ;  /* 0x0000000636367c10 */ /* 0x000fe40008ffe4ff */
[----:B-1----:R-:W-:Y:S02]  /*41c80*/  MOV R36, R53 ;  /* 0x0000003500247202 */ /* 0x002fe40000000f00 */
[----:B------:R-:W-:Y:S01]  /*41c90*/  IADD3.X R49, R49, UR6, RZ, P2, !PT ;  /* 0x0000000631317c10 */ /* 0x000fe200097fe4ff */
[----:B------:R-:W-:Y:S01]  /*41ca0*/  IMAD.MOV.U32 R37, RZ, RZ, R54 ;  /* 0x000000ffff257224 */ /* 0x000fe200078e0036 */
[----:B------:R-:W-:Y:S04]  /*41cb0*/  STL [R1+0xacc], R53 ;  /* 0x000acc3501007387 */ /* 0x000fe80000100800 */
        /* <DEDUP_REMOVED lines=10> */
[----:B------:R1:W-:Y:S04]  /*41d60*/  LDGSTS.E [R0+0x4b600], [R36.64], P0 ;  /* 0x4b60000024007fae */ /* 0x0003e80008121848 */
[----:B------:R1:W-:Y:S01]  /*41d70*/  STL [R1+0xb4c], R41 ;  /* 0x000b4c2901007387 */ /* 0x0003e20000100800 */
[----:B------:R-:W-:Y:S01]  /*41d80*/  IADD3.X R45, R45, UR6, RZ, P1, !PT ;  /* 0x000000062d2d7c10 */ /* 0x000fe20008ffe4ff */
[----:B-1----:R-:W-:-:S04]  /*41d90*/  IMAD.MOV.U32 R36, RZ, RZ, R41 ;  /* 0x000000ffff247224 */ /* 0x002fc800078e0029 */
[----:B------:R-:W-:Y:S01]  /*41da0*/  IMAD.MOV.U32 R37, RZ, RZ, R45 ;  /* 0x000000ffff257224 */ /* 0x000fe200078e002d */
[----:B------:R1:W-:Y:S01]  /*41db0*/  STL [R1+0xb48], R45 ;  /* 0x000b482d01007387 */ /* 0x0003e20000100800 */
[----:B------:R-:W-:-:S03]  /*41dc0*/  IADD3.X R47, R47, UR6, RZ, P2, !PT ;  /* 0x000000062f2f7c10 */ /* 0x000fc600097fe4ff */
[----:B------:R1:W-:Y:S04]  /*41dd0*/  STL [R1+0xb8c], R46 ;  /* 0x000b8c2e01007387 */ /* 0x0003e80000100800 */
[----:B------:R-:W2:Y:S04]  /*41de0*/  LDL.LU R41, [R1+0x8d4] ;  /* 0x0008d40001297983 */ /* 0x000ea80000300800 */
[----:B------:R1:W-:Y:S04]  /*41df0*/  STL [R1+0xb88], R47 ;  /* 0x000b882f01007387 */ /* 0x0003e80000100800 */
[----:B------:R1:W-:Y:S04]  /*41e00*/  LDGSTS.E [R0+0x4c600], [R36.64], P0 ;  /* 0x4c60000024007fae */ /* 0x0003e80008121848 */
[----:B-1----:R-:W2:Y:S01]  /*41e10*/  LDL.LU R45, [R1+0x914] ;  /* 0x00091400012d7983 */ /* 0x002ea20000300800 */
[----:B------:R-:W-:-:S02]  /*41e20*/  IADD3 R3, P1, R3, UR7, RZ ;  /* 0x0000000703037c10 */ /* 0x000fc4000ff3e0ff */
[----:B------:R-:W-:Y:S02]  /*41e30*/  MOV R36, R46 ;  /* 0x0000002e00247202 */ /* 0x000fe40000000f00 */
[----:B------:R-:W2:Y:S01]  /*41e40*/  LDL.LU R46, [R1+0x8d0] ;  /* 0x0008d000012e7983 */ /* 0x000ea20000300800 */
[----:B------:R-:W-:Y:S01]  /*41e50*/  IMAD.MOV.U32 R37, RZ, RZ, R47 ;  /* 0x000000ffff257224 */ /* 0x000fe200078e002f */
[----:B------:R-:W-:Y:S02]  /*41e60*/  IADD3 R44, P2, R44, UR7, RZ ;  /* 0x000000072c2c7c10 */ /* 0x000fe4000ff5e0ff */
[----:B------:R-:W2:Y:S04]  /*41e70*/  LDL.LU R47, [R1+0x910] ;  /* 0x00091000012f7983 */ /* 0x000ea80000300800 */
[----:B------:R1:W-:Y:S04]  /*41e80*/  LDGSTS.E [R0+0x4d600], [R36.64], P0 ;  /* 0x4d60000024007fae */ /* 0x0003e80008121848 */
[----:B------:R-:W-:Y:S01]  /*41e90*/  STL [R1+0xbcc], R3 ;  /* 0x000bcc0301007387 */ /* 0x000fe20000100800 */
[----:B-1----:R-:W-:Y:S01]  /*41ea0*/  IMAD.MOV.U32 R36, RZ, RZ, R3 ;  /* 0x000000ffff247224 */ /* 0x002fe200078e0003 */
        /* <DEDUP_REMOVED lines=30> */
[----:B------:R-:W-:-:S05]  /*42090*/  IMAD.MOV.U32 R36, RZ, RZ, R39 ;  /* 0x000000ffff247224 */ /* 0x000fca00078e0027 */
[----:B------:R1:W-:Y:S04]  /*420a0*/  LDGSTS.E [R0+0x41800], [R36.64], P0 ;  /* 0x4180000024007fae */ /* 0x0003e80008121848 */
[----:B-1----:R-:W2:Y:S04]  /*420b0*/  LDL.LU R49, [R1+0x9d0] ;  /* 0x0009d00001317983 */ /* 0x002ea80000300800 */
[----:B------:R-:W2:Y:S01]  /*420c0*/  LDL.LU R39, [R1+0xa10] ;  /* 0x000a100001277983 */ /* 0x000ea20000300800 */
[----:B------:R-:W-:-:S04]  /*420d0*/  IADD3 R41, P1, R41, UR7, RZ ;  /* 0x0000000729297c10 */ /* 0x000fc8000ff3e0ff */
[----:B------:R-:W-:Y:S01]  /*420e0*/  MOV R36, R41 ;  /* 0x0000002900247202 */ /* 0x000fe20000000f00 */
[----:B------:R-:W-:Y:S01]  /*420f0*/  STL [R1+0x8d4], R41 ;  /* 0x0008d42901007387 */ /* 0x000fe20000100800 */
[----:B------:R-:W-:Y:S02]  /*42100*/  IADD3 R45, P2, R45, UR7, RZ ;  /* 0x000000072d2d7c10 */ /* 0x000fe4000ff5e0ff */
        /* <DEDUP_REMOVED lines=32> */
[----:B------:R-:W2:Y:S04]  /*42310*/  LDL.LU R44, [R1+0xb94] ;  /* 0x000b9400012c7983 */ /* 0x000ea80000300800 */
[----:B------:R1:W-:Y:S01]  /*42320*/  LDGSTS.E [R0+0x45800], [R36.64], P0 ;  /* 0x4580000024007fae */ /* 0x0003e20008121848 */
[----:B------:R-:W-:-:S02]  /*42330*/  IADD3 R42, P1, R42, UR7, RZ ;  /* 0x000000072a2a7c10 */ /* 0x000fc4000ff3e0ff */
[----:B------:R-:W-:-:S03]  /*42340*/  IADD3 R38, P2, R38, UR7, RZ ;  /* 0x0000000726267c10 */ /* 0x000fc6000ff5e0ff */
[----:B------:R1:W-:Y:S02]  /*42350*/  STL [R1+0x9d4], R42 ;  /* 0x0009d42a01007387 */ /* 0x0003e40000100800 */
[----:B-1----:R-:W-:Y:S01]  /*42360*/  IMAD.MOV.U32 R36, RZ, RZ, R42 ;  /* 0x000000ffff247224 */ /* 0x002fe200078e002a */
[----:B------:R-:W-:Y:S02]  /*42370*/  IADD3.X R49, R49, UR6, RZ, P1, !PT ;  /* 0x0000000631317c10 */ /* 0x000fe40008ffe4ff */
[----:B------:R-:W-:-:S03]  /*42380*/  IADD3.X R39, R39, UR6, RZ, P2, !PT ;  /* 0x0000000627277c10 */ /* 0x000fc600097fe4ff */
[----:B------:R1:W-:Y:S04]  /*42390*/  STL [R1+0x9d0], R49 ;  /* 0x0009d03101007387 */ /* 0x0003e80000100800 */
[----:B------:R1:W-:Y:S01]  /*423a0*/  STL [R1+0xa14], R38 ;  /* 0x000a142601007387 */ /* 0x0003e20000100800 */
[----:B------:R-:W-:-:S03]  /*423b0*/  MOV R37, R49 ;  /* 0x0000003100257202 */ /* 0x000fc60000000f00 */
[----:B------:R-:W2:Y:S04]  /*423c0*/  LDL.LU R42, [R1+0xb50] ;  /* 0x000b5000012a7983 */ /* 0x000ea80000300800 */
[----:B------:R1:W-:Y:S04]  /*423d0*/  STL [R1+0xa10], R39 ;  /* 0x000a102701007387 */ /* 0x0003e80000100800 */
[----:B-1----:R-:W2:Y:S04]  /*423e0*/  LDL.LU R49, [R1+0xb90] ;  /* 0x000b900001317983 */ /* 0x002ea80000300800 */
[----:B------:R1:W-:Y:S02]  /*423f0*/  LDGSTS.E [R0+0x46800], [R36.64], P0 ;  /* 0x4680000024007fae */ /* 0x0003e40008121848 */
[----:B-1----:R-:W-:-:S02]  /*42400*/  IMAD.MOV.U32 R36, RZ, RZ, R38 ;  /* 0x000000ffff247224 */ /* 0x002fc400078e0026 */
[----:B------:R-:W-:Y:S01]  /*42410*/  IMAD.MOV.U32 R37, RZ, RZ, R39 ;  /* 0x000000ffff257224 */ /* 0x000fe200078e0027 */
[----:B------:R-:W2:Y:S04]  /*42420*/  LDL.LU R38, [R1+0xbd4] ;  /* 0x000bd40001267983 */ /* 0x000ea80000300800 */
[----:B------:R-:W2:Y:S01]  /*42430*/  LDL.LU R39, [R1+0xc14] ;  /* 0x000c140001277983 */ /* 0x000ea20000300800 */
[----:B------:R-:W-:-:S03]  /*42440*/  IADD3 R46, P1, R46, UR7, RZ ;  /* 0x000000072e2e7c10 */ /* 0x000fc6000ff3e0ff */
[----:B------:R1:W-:Y:S01]  /*42450*/  LDGSTS.E [R0+0x47800], [R36.64], P0 ;  /* 0x4780000024007fae */ /* 0x0003e20008121848 */
[----:B------:R-:W-:-:S03]  /*42460*/  IADD3 R41, P2, R41, UR7, RZ ;  /* 0x0000000729297c10 */ /* 0x000fc6000ff5e0ff */
[----:B------:R1:W-:Y:S01]  /*42470*/  STL [R1+0xa54], R46 ;  /* 0x000a542e01007387 */ /* 0x0003e20000100800 */
[----:B------:R-:W-:Y:S02]  /*42480*/  IADD3.X R47, R47, UR6, RZ, P1, !PT ;  /* 0x000000062f2f7c10 */ /* 0x000fe40008ffe4ff */
[----:B-1----:R-:W-:Y:S02]  /*42490*/  MOV R36, R46 ;  /* 0x0000002e00247202 */ /* 0x002fe40000000f00 */
[----:B------:R-:W-:Y:S01]  /*424a0*/  IADD3.X R45, R45, UR6, RZ, P2, !PT ;  /* 0x000000062d2d7c10 */ /* 0x000fe200097fe4ff */
[----:B------:R1:W-:Y:S01]  /*424b0*/  STL [R1+0xa50], R47 ;  /* 0x000a502f01007387 */ /* 0x0003e20000100800 */
[----:B------:R-:W-:-:S03]  /*424c0*/  IMAD.MOV.U32 R37, RZ, RZ, R47 ;  /* 0x000000ffff257224 */ /* 0x000fc600078e002f */
[----:B------:R1:W-:Y:S04]  /*424d0*/  STL [R1+0xa94], R41 ;  /* 0x000a942901007387 */ /* 0x0003e80000100800 */
[----:B------:R-:W2:Y:S04]  /*424e0*/  LDL.LU R46, [R1+0xbd0] ;  /* 0x000bd000012e7983 */ /* 0x000ea80000300800 */
[----:B------:R1:W-:Y:S04]  /*424f0*/  STL [R1+0xa90], R45 ;  /* 0x000a902d01007387 */ /* 0x0003e80000100800 */
[----:B-1----:R-:W2:Y:S04]  /*42500*/  LDL.LU R47, [R1+0xc10] ;  /* 0x000c1000012f7983 */ /* 0x002ea80000300800 */
        /* <DEDUP_REMOVED lines=58> */
[----:B------:R-:W-:Y:S02]  /*428b0*/  LOP3.LUT R52, R252, 0x50, RZ, 0x3c, !PT ;  /* 0x00000050fc347812 */ /* 0x000fe400078e3cff */
[----:B------:R-:W-:Y:S01]  /*428c0*/  IADD3 R45, P2, R45, UR7, RZ ;  /* 0x000000072d2d7c10 */ /* 0x000fe2000ff5e0ff */
[----:B------:R1:W-:Y:S04]  /*428d0*/  LDGSTS.E [R0+0x4f800], [R36.64], P0 ;  /* 0x4f80000024007fae */ /* 0x0003e80008121848 */
[----:B------:R-:W-:Y:S01]  /*428e0*/  STL [R1+0x85c], R41 ;  /* 0x00085c2901007387 */ /* 0x000fe20000100800 */
[----:B-1----:R-:W-:Y:S01]  /*428f0*/  IMAD.U32 R0, RZ, RZ, UR5 ;  /* 0x00000005ff007e24 */ /* 0x002fe2000f8e00ff */
[----:B------:R-:W-:-:S02]  /*42900*/  MOV R36, R41 ;  /* 0x0000002900247202 */ /* 0x000fc40000000f00 */
[----:B------:R-:W-:Y:S01]  /*42910*/  STL [R1+0x89c], R45 ;  /* 0x00089c2d01007387 */ /* 0x000fe20000100800 */
[----:B------:R-:W-:Y:S01]  /*42920*/  IMAD R0, R0, 0x10000, R52 ;  /* 0x0001000000007824 */ /* 0x000fe200078e0234 */
[----:B--2---:R-:W-:Y:S02]  /*42930*/  IADD3.X R43, R43, UR6, RZ, P1, !PT ;  /* 0x000000062b2b7c10 */ /* 0x004fe40008ffe4ff */
[----:B---3--:R-:W-:-:S03]  /*42940*/  IADD3.X R48, R48, UR6, RZ, P2, !PT ;  /* 0x0000000630307c10 */ /* 0x008fc600097fe4ff */
[----:B------:R-:W-:Y:S01]  /*42950*/  IMAD.MOV.U32 R37, RZ, RZ, R43 ;  /* 0x000000ffff257224 */ /* 0x000fe200078e002b */
[----:B------:R1:W-:Y:S04]  /*42960*/  STL [R1+0x858], R43 ;  /* 0x0008582b01007387 */ /* 0x0003e80000100800 */
[----:B------:R2:W-:Y:S04]  /*42970*/  LDGSTS.E [R0+0x40a00], [R36.64], P0 ;  /* 0x40a0000024007fae */ /* 0x0005e80008121848 */
[----:B-1----:R-:W3:Y:S04]  /*42980*/  LDL.LU R43, [R1+0x9dc] ;  /* 0x0009dc00012b7983 */ /* 0x002ee80000300800 */
[----:B------:R-:W3:Y:S01]  /*42990*/  LDL.LU R41, [R1+0xa1c] ;  /* 0x000a1c0001297983 */ /* 0x000ee20000300800 */
[----:B--2---:R-:W-:-:S03]  /*429a0*/  MOV R37, R48 ;  /* 0x0000003000257202 */ /* 0x004fc60000000f00 */
[----:B------:R1:W-:Y:S01]  /*429b0*/  STL [R1+0x898], R48 ;  /* 0x0008983001007387 */ /* 0x0003e20000100800 */
[----:B------:R-:W-:-:S05]  /*429c0*/  IMAD.MOV.U32 R36, RZ, RZ, R45 ;  /* 0x000000ffff247224 */ /* 0x000fca00078e002d */
[----:B------:R2:W-:Y:S04]  /*429d0*/  LDGSTS.E [R0+0x41a00], [R36.64], P0 ;  /* 0x41a0000024007fae */ /* 0x0005e80008121848 */
[----:B-1----:R-:W3:Y:S04]  /*429e0*/  LDL.LU R48, [R1+0x9d8] ;  /* 0x0009d80001307983 */ /* 0x002ee80000300800 */
[----:B------:R-:W3:Y:S01]  /*429f0*/  LDL.LU R45, [R1+0xa18] ;  /* 0x000a1800012d7983 */ /* 0x000ee20000300800 */
[----:B----4-:R-:W-:-:S05]  /*42a00*/  IADD3 R3, P1, R3, UR7, RZ ;  /* 0x0000000703037c10 */ /* 0x010fca000ff3e0ff */
[----:B------:R-:W-:Y:S01]  /*42a10*/  STL [R1+0x8dc], R3 ;  /* 0x0008dc0301007387 */ /* 0x000fe20000100800 */
[----:B--2---:R-:W-:Y:S01]  /*42a20*/  IMAD.MOV.U32 R36, RZ, RZ, R3 ;  /* 0x000000ffff247224 */ /* 0x004fe200078e0003 */
[----:B------:R-:W-:Y:S02]  /*42a30*/  IADD3 R42, P2, R42, UR7, RZ ;  /* 0x000000072a2a7c10 */ /* 0x000fe4000ff5e0ff */
[----:B------:R-:W-:Y:S02]  /*42a40*/  IADD3.X R44, R44, UR6, RZ, P1, !PT ;  /* 0x000000062c2c7c10 */ /* 0x000fe40008ffe4ff */
[----:B------:R-:W-:-:S03]  /*42a50*/  IADD3.X R49, R49, UR6, RZ, P2, !PT ;  /* 0x0000000631317c10 */ /* 0x000fc600097fe4ff */
[----:B------:R-:W-:Y:S01]  /*42a60*/  IMAD.MOV.U32 R37, RZ, RZ, R44 ;  /* 0x000000ffff257224 */ /* 0x000fe200078e002c */
[----:B------:R1:W-:Y:S04]  /*42a70*/  STL [R1+0x8d8], R44 ;  /* 0x0008d82c01007387 */ /* 0x0003e80000100800 */
[----:B------:R-:W-:Y:S04]  /*42a80*/  STL [R1+0x91c], R42 ;  /* 0x00091c2a01007387 */ /* 0x000fe80000100800 */
[----:B------:R2:W-:Y:S04]  /*42a90*/  LDGSTS.E [R0+0x42a00], [R36.64], P0 ;  /* 0x42a0000024007fae */ /* 0x0005e80008121848 */
[----:B-1----:R-:W4:Y:S04]  /*42aa0*/  LDL.LU R44, [R1+0xa5c] ;  /* 0x000a5c00012c7983 */ /* 0x002f280000300800 */
[----:B------:R1:W-:Y:S04]  /*42ab0*/  STL [R1+0x918], R49 ;  /* 0x0009183101007387 */ /* 0x0003e80000100800 */
[----:B------:R-:W4:Y:S01]  /*42ac0*/  LDL.LU R3, [R1+0xa9c] ;  /* 0x000a9c0001037983 */ /* 0x000f220000300800 */
[----:B--2---:R-:W-:-:S03]  /*42ad0*/  IMAD.MOV.U32 R37, RZ, RZ, R49 ;  /* 0x000000ffff257224 */ /* 0x004fc600078e0031 */
[----:B-1----:R-:W2:Y:S01]  /*42ae0*/  LDL.LU R49, [R1+0xa58] ;  /* 0x000a580001317983 */ /* 0x002ea20000300800 */
[----:B------:R-:W-:-:S03]  /*42af0*/  MOV R36, R42 ;  /* 0x0000002a00247202 */ /* 0x000fc60000000f00 */
        /* <DEDUP_REMOVED lines=8> */
[----:B-1----:R-:W-:Y:S02]  /*42b80*/  IMAD.MOV.U32 R36, RZ, RZ, R46 ;  /* 0x000000ffff247224 */ /* 0x002fe400078e002e */
[----:B------:R1:W-:Y:S04]  /*42b90*/  STL [R1+0x99c], R38 ;  /* 0x00099c2601007387 */ /* 0x0003e80000100800 */
[----:B------:R-:W2:Y:S04]  /*42ba0*/  LDL.LU R52, [R1+0xadc] ;  /* 0x000adc0001347983 */ /* 0x000ea80000300800 */
[----:B------:R1:W-:Y:S04]  /*42bb0*/  STL [R1+0x998], R39 ;  /* 0x0009982701007387 */ /* 0x0003e80000100800 */
[----:B------:R-:W2:Y:S04]  /*42bc0*/  LDL.LU R46, [R1+0xb1c] ;  /* 0x000b1c00012e7983 */ /* 0x000ea80000300800 */
[----:B------:R-:W2:Y:S01]  /*42bd0*/  LDL.LU R53, [R1+0xad8] ;  /* 0x000ad80001357983 */ /* 0x000ea20000300800 */
[----:B------:R-:W-:-:S03]  /*42be0*/  MOV R37, R47 ;  /* 0x0000002f00257202 */ /* 0x000fc60000000f00 */
[----:B------:R-:W2:Y:S04]  /*42bf0*/  LDL.LU R47, [R1+0xb18] ;  /* 0x000b1800012f7983 */ /* 0x000ea80000300800 */
[----:B------:R1:W-:Y:S02]  /*42c00*/  LDGSTS.E [R0+0x44a00], [R36.64], P0 ;  /* 0x44a0000024007fae */ /* 0x0003e40008121848 */
[----:B-1----:R-:W-:Y:S02]  /*42c10*/  IMAD.MOV.U32 R36, RZ, RZ, R38 ;  /* 0x000000ffff247224 */ /* 0x002fe400078e0026 */
[----:B------:R-:W-:Y:S01]  /*42c20*/  IMAD.MOV.U32 R37, RZ, RZ, R39 ;  /* 0x000000ffff257224 */ /* 0x000fe200078e0027 */
[----:B------:R-:W2:Y:S04]  /*42c30*/  LDL.LU R38, [R1+0xb5c] ;  /* 0x000b5c0001267983 */ /* 0x000ea80000300800 */
[----:B------:R-:W2:Y:S04]  /*42c40*/  LDL.LU R39, [R1+0xb9c] ;  /* 0x000b9c0001277983 */ /* 0x000ea80000300800 */
[----:B------:R1:W-:Y:S01]  /*42c50*/  LDGSTS.E [R0+0x45a00], [R36.64], P0 ;  /* 0x45a0000024007fae */ /* 0x0003e20008121848 */
[----:B---3--:R-:W-:-:S02]  /*42c60*/  IADD3 R43, P1, R43, UR7, RZ ;  /* 0x000000072b2b7c10 */ /* 0x008fc4000ff3e0ff */
[----:B------:R-:W-:-:S03]  /*42c70*/  IADD3 R41, P2, R41, UR7, RZ ;  /* 0x0000000729297c10 */ /* 0x000fc6000ff5e0ff */
[----:B------:R3:W-:Y:S01]  /*42c80*/  STL [R1+0x9dc], R43 ;  /* 0x0009dc2b01007387 */ /* 0x0007e20000100800 */
[----:B-1----:R-:W-:Y:S02]  /*42c90*/  MOV R36, R43 ;  /* 0x0000002b00247202 */ /* 0x002fe40000000f00 */
[----:B------:R-:W-:Y:S02]  /*42ca0*/  IADD3.X R48, R48, UR6, RZ, P1, !PT ;  /* 0x0000000630307c10 */ /* 0x000fe40008ffe4ff */
[----:B------:R-:W-:-:S03]  /*42cb0*/  IADD3.X R45, R45, UR6, RZ, P2, !PT ;  /* 0x000000062d2d7c10 */ /* 0x000fc600097fe4ff */
[----:B------:R1:W-:Y:S04]  /*42cc0*/  STL [R1+0x9d8], R48 ;  /* 0x0009d83001007387 */ /* 0x0003e80000100800 */
[----:B------:R1:W-:Y:S01]  /*42cd0*/  STL [R1+0xa1c], R41 ;  /* 0x000a1c2901007387 */ /* 0x0003e20000100800 */
[----:B------:R-:W-:-:S03]  /*42ce0*/  IMAD.MOV.U32 R37, RZ, RZ, R48 ;  /* 0x000000ffff257224 */ /* 0x000fc600078e0030 */
[----:B---3--:R-:W3:Y:S04]  /*42cf0*/  LDL.LU R43, [R1+0xb58] ;  /* 0x000b5800012b7983 */ /* 0x008ee80000300800 */
[----:B------:R1:W-:Y:S04]  /*42d00*/  STL [R1+0xa18], R45 ;  /* 0x000a182d01007387 */ /* 0x0003e80000100800 */
[----:B-1----:R-:W3:Y:S04]  /*42d10*/  LDL.LU R48, [R1+0xb98] ;  /* 0x000b980001307983 */ /* 0x002ee80000300800 */
[----:B------:R1:W-:Y:S02]  /*42d20*/  LDGSTS.E [R0+0x46a00], [R36.64], P0 ;  /* 0x46a0000024007fae */ /* 0x0003e40008121848 */
[----:B-1----:R-:W-:Y:S01]  /*42d30*/  IMAD.MOV.U32 R36, RZ, RZ, R41 ;  /* 0x000000ffff247224 */ /* 0x002fe200078e0029 */
[----:B------:R-:W-:Y:S01]  /*42d40*/  MOV R37, R45 ;  /* 0x0000002d00257202 */ /* 0x000fe20000000f00 */
[----:B------:R-:W3:Y:S04]  /*42d50*/  LDL.LU R41, [R1+0xbdc] ;  /* 0x000bdc0001297983 */ /* 0x000ee80000300800 */
[----:B------:R-:W3:Y:S04]  /*42d60*/  LDL.LU R45, [R1+0xc1c] ;  /* 0x000c1c00012d7983 */ /* 0x000ee80000300800 */
[----:B------:R1:W-:Y:S01]  /*42d70*/  LDGSTS.E [R0+0x47a00], [R36.64], P0 ;  /* 0x47a0000024007fae */ /* 0x0003e20008121848 */
[----:B----4-:R-:W-:-:S05]  /*42d80*/  IADD3 R44, P1, R44, UR7, RZ ;  /* 0x000000072c2c7c10 */ /* 0x010fca000ff3e0ff */
[----:B------:R4:W-:Y:S01]  /*42d90*/  STL [R1+0xa5c], R44 ;  /* 0x000a5c2c01007387 */ /* 0x0009e20000100800 */
[----:B------:R-:W-:Y:S02]  /*42da0*/  IADD3 R3, P2, R3, UR7, RZ ;  /* 0x0000000703037c10 */ /* 0x000fe4000ff5e0ff */
[----:B--2---:R-:W-:Y:S01]  /*42db0*/  IADD3.X R49, R49, UR6, RZ, P1, !PT ;  /* 0x0000000631317c10 */ /* 0x004fe20008ffe4ff */
[----:B-1----:R-:W-:Y:S01]  /*42dc0*/  IMAD.MOV.U32 R36, RZ, RZ, R44 ;  /* 0x000000ffff247224 */ /* 0x002fe200078e002c */
[----:B------:R-:W-:-:S03]  /*42dd0*/  IADD3.X R42, R42, UR6, RZ, P2, !PT ;  /* 0x000000062a2a7c10 */ /* 0x000fc600097fe4ff */
[----:B------:R1:W-:Y:S04]  /*42de0*/  STL [R1+0xa58], R49 ;  /* 0x000a583101007387 */ /* 0x0003e80000100800 */
[----:B------:R2:W-:Y:S04]  /*42df0*/  STL [R1+0xa9c], R3 ;  /* 0x000a9c0301007387 */ /* 0x0005e80000100800 */
[----:B----4-:R-:W4:Y:S01]  /*42e00*/  LDL.LU R44, [R1+0xbd8] ;  /* 0x000bd800012c7983 */ /* 0x010f220000300800 */
[----:B------:R-:W-:-:S03]  /*42e10*/  IMAD.MOV.U32 R37, RZ, RZ, R49 ;  /* 0x000000ffff257224 */ /* 0x000fc600078e0031 */
[----:B------:R2:W-:Y:S04]  /*42e20*/  STL [R1+0xa98], R42 ;  /* 0x000a982a01007387 */ /* 0x0005e80000100800 */
[----:B-1----:R-:W4:Y:S04]  /*42e30*/  LDL.LU R49, [R1+0xc18] ;  /* 0x000c180001317983 */ /* 0x002f280000300800 */
[----:B------:R1:W-:Y:S01]  /*42e40*/  LDGSTS.E [R0+0x48a00], [R36.64], P0 ;  /* 0x48a0000024007fae */ /* 0x0003e20008121848 */
[----:B------:R-:W-:Y:S01]  /*42e50*/  IADD3 R52, P1, R52, UR7, RZ ;  /* 0x0000000734347c10 */ /* 0x000fe2000ff3e0ff */
[----:B-1----:R-:W-:Y:S01]  /*42e60*/  IMAD.MOV.U32 R37, RZ, RZ, R42 ;  /* 0x000000ffff257224 */ /* 0x002fe200078e002a */
[----:B------:R-:W-:-:S02]  /*42e70*/  MOV R36, R3 ;  /* 0x0000000300247202 */ /* 0x000fc40000000f00 */
[----:B--2---:R-:W4:Y:S01]  /*42e80*/  LDL.LU R3, [R1+0x864] ;  /* 0x0008640001037983 */ /* 0x004f220000300800 */
[----:B------:R-:W-:-:S03]  /*42e90*/  IADD3 R46, P2, R46, UR7, RZ ;  /* 0x000000072e2e7c10 */ /* 0x000fc6000ff5e0ff */
[----:B------:R1:W-:Y:S01]  /*42ea0*/  LDGSTS.E [R0+0x49a00], [R36.64], P0 ;  /* 0x49a0000024007fae */ /* 0x0003e20008121848 */
[----:B------:R-:W-:-:S03]  /*42eb0*/  IADD3.X R53, R53, UR6, RZ, P1, !PT ;  /* 0x0000000635357c10 */ /* 0x000fc60008ffe4ff */
[----:B------:R-:W4:Y:S01]  /*42ec0*/  LDL.LU R42, [R1+0x8a4] ;  /* 0x0008a400012a7983 */ /* 0x000f220000300800 */
        /* <DEDUP_REMOVED lines=10> */
[----:B------:R-:W4:Y:S01]  /*42f70*/  LDL.LU R46, [R1+0x860] ;  /* 0x00086000012e7983 */ /* 0x000f220000300800 */
[----:B------:R-:W-:Y:S01]  /*42f80*/  IMAD.MOV.U32 R37, RZ, RZ, R47 ;  /* 0x000000ffff257224 */ /* 0x000fe200078e002f */
[----:B------:R-:W-:Y:S02]  /*42f90*/  IADD3 R39, P2, R39, UR7, RZ ;  /* 0x0000000727277c10 */ /* 0x000fe4000ff5e0ff */
[----:B------:R-:W4:Y:S04]  /*42fa0*/  LDL.LU R47, [R1+0x8a0] ;  /* 0x0008a000012f7983 */ /* 0x000f280000300800 */
[----:B------:R1:W-:Y:S04]  /*42fb0*/  LDGSTS.E [R0+0x4ba00], [R36.64], P0 ;  /* 0x4ba0000024007fae */ /* 0x0003e80008121848 */
[----:B------:R3:W-:Y:S01]  /*42fc0*/  STL [R1+0xb5c], R38 ;  /* 0x000b5c2601007387 */ /* 0x0007e20000100800 */
[----:B-1----:R-:W-:-:S02]  /*42fd0*/  MOV R36, R38 ;  /* 0x0000002600247202 */ /* 0x002fc40000000f00 */
[----:B---3--:R-:W-:-:S05]  /*42fe0*/  IADD3.X R43, R43, UR6, RZ, P1, !PT ;  /* 0x000000062b2b7c10 */ /* 0x008fca0008ffe4ff */
        /* <DEDUP_REMOVED lines=8> */
[----:B------:R-:W-:Y:S01]  /*43070*/  IADD3 R41, P1, R41, UR7, RZ ;  /* 0x0000000729297c10 */ /* 0x000fe2000ff3e0ff */
[----:B---3--:R-:W-:-:S02]  /*43080*/  IMAD.MOV.U32 R36, RZ, RZ, R39 ;  /* 0x000000ffff247224 */ /* 0x008fc400078e0027 */
[----:B------:R-:W3:Y:S01]  /*43090*/  LDL.LU R39, [R1+0x8e0] ;  /* 0x0008e00001277983 */ /* 0x000ee20000300800 */
[----:B------:R-:W-:Y:S02]  /*430a0*/  MOV R37, R48 ;  /* 0x0000003000257202 */ /* 0x000fe40000000f00 */
[----:B------:R-:W-:Y:S01]  /*430b0*/  IADD3 R45, P2, R45, UR7, RZ ;  /* 0x000000072d2d7c10 */ /* 0x000fe2000ff5e0ff */
[----:B------:R-:W3:Y:S04]  /*430c0*/  LDL.LU R48, [R1+0x920] ;  /* 0x0009200001307983 */ /* 0x000ee80000300800 */
[----:B------:R1:W-:Y:S04]  /*430d0*/  LDGSTS.E [R0+0x4da00], [R36.64], P0 ;  /* 0x4da0000024007fae */ /* 0x0003e80008121848 */
[----:B------:R4:W-:Y:S01]  /*430e0*/  STL [R1+0xbdc], R41 ;  /* 0x000bdc2901007387 */ /* 0x0009e20000100800 */
[----:B-1----:R-:W-:Y:S01]  /*430f0*/  IMAD.MOV.U32 R36, RZ, RZ, R41 ;  /* 0x000000ffff247224 */ /* 0x002fe200078e0029 */
[----:B----4-:R-:W-:-:S05]  /*43100*/  IADD3.X R44, R44, UR6, RZ, P1, !PT ;  /* 0x000000062c2c7c10 */ /* 0x010fca0008ffe4ff */
[----:B------:R-:W-:Y:S01]  /*43110*/  IMAD.MOV.U32 R37, RZ, RZ, R44 ;  /* 0x000000ffff257224 */ /* 0x000fe200078e002c */
[----:B------:R1:W-:Y:S01]  /*43120*/  STL [R1+0xbd8], R44 ;  /* 0x000bd82c01007387 */ /* 0x0003e20000100800 */
[----:B------:R-:W-:-:S03]  /*43130*/  IADD3.X R49, R49, UR6, RZ, P2, !PT ;  /* 0x0000000631317c10 */ /* 0x000fc600097fe4ff */
[----:B------:R-:W-:Y:S04]  /*43140*/  STL [R1+0xc1c], R45 ;  /* 0x000c1c2d01007387 */ /* 0x000fe80000100800 */
[----:B------:R-:W2:Y:S04]  /*43150*/  LDL.LU R41, [R1+0x964] ;  /* 0x0009640001297983 */ /* 0x000ea80000300800 */
[----:B------:R1:W-:Y:S04]  /*43160*/  STL [R1+0xc18], R49 ;  /* 0x000c183101007387 */ /* 0x0003e80000100800 */
[----:B------:R1:W-:Y:S04]  /*43170*/  LDGSTS.E [R0+0x4ea00], [R36.64], P0 ;  /* 0x4ea0000024007fae */ /* 0x0003e80008121848 */
[----:B-1----:R-:W2:Y:S01]  /*43180*/  LDL.LU R44, [R1+0x9a4] ;  /* 0x0009a400012c7983 */ /* 0x002ea20000300800 */
[----:B------:R-:W-:-:S03]  /*43190*/  IMAD.MOV.U32 R37, RZ, RZ, R49 ;  /* 0x000000ffff257224 */ /* 0x000fc600078e0031 */
[----:B------:R-:W2:Y:S01]  /*431a0*/  LDL.LU R49, [R1+0x960] ;  /* 0x0009600001317983 */ /* 0x000ea20000300800 */
[----:B------:R-:W-:-:S03]  /*431b0*/  MOV R36, R45 ;  /* 0x0000002d00247202 */ /* 0x000fc60000000f00 */
[----:B------:R-:W2:Y:S01]  /*431c0*/  LDL.LU R45, [R1+0x9a0] ;  /* 0x0009a000012d7983 */ /* 0x000ea20000300800 */
[----:B------:R-:W-:-:S03]  /*431d0*/  IADD3 R3, P1, R3, UR7, RZ ;  /* 0x0000000703037c10 */ /* 0x000fc6000ff3e0ff */
[----:B------:R1:W-:Y:S01]  /*431e0*/  LDGSTS.E [R0+0x4fa00], [R36.64], P0 ;  /* 0x4fa0000024007fae */ /* 0x0003e20008121848 */
[----:B------:R-:W-:-:S03]  /*431f0*/  IADD3 R42, P2, R42, UR7, RZ ;  /* 0x000000072a2a7c10 */ /* 0x000fc6000ff5e0ff */
        /* <DEDUP_REMOVED lines=10> */
[----:B-1----:R-:W2:Y:S04]  /*432a0*/  LDL.LU R46, [R1+0x9e4] ;  /* 0x0009e400012e7983 */ /* 0x002ea80000300800 */
[----:B------:R-:W2:Y:S01]  /*432b0*/  LDL.LU R3, [R1+0xa24] ;  /* 0x000a240001037983 */ /* 0x000ea20000300800 */
[----:B------:R-:W-:-:S03]  /*432c0*/  IMAD.MOV.U32 R37, RZ, RZ, R47 ;  /* 0x000000ffff257224 */ /* 0x000fc600078e002f */
[----:B------:R1:W-:Y:S01]  /*432d0*/  STL [R1+0x8a0], R47 ;  /* 0x0008a02f01007387 */ /* 0x0003e20000100800 */
[----:B------:R-:W-:-:S05]  /*432e0*/  MOV R36, R42 ;  /* 0x0000002a00247202 */ /* 0x000fca0000000f00 */
[----:B------:R2:W-:Y:S04]  /*432f0*/  LDGSTS.E [R0+0x41c00], [R36.64], P0 ;  /* 0x41c0000024007fae */ /* 0x0005e80008121848 */
[----:B-1----:R-:W2:Y:S04]  /*43300*/  LDL.LU R47, [R1+0x9e0] ;  /* 0x0009e000012f7983 */ /* 0x002ea80000300800 */
[----:B------:R-:W2:Y:S02]  /*43310*/  LDL.LU R42, [R1+0xa20] ;  /* 0x000a2000012a7983 */ /* 0x000ea40000300800 */
[----:B--2---:R-:W-:-:S05]  /*43320*/  IADD3 R38, P1, R38, UR7, RZ ;  /* 0x0000000726267c10 */ /* 0x004fca000ff3e0ff */
[----:B------:R-:W-:Y:S01]  /*43330*/  STL [R1+0x8e4], R38 ;  /* 0x0008e42601007387 */ /* 0x000fe20000100800 */
[----:B------:R-:W-:Y:S01]  /*43340*/  IMAD.MOV.U32 R36, RZ, RZ, R38 ;  /* 0x000000ffff247224 */ /* 0x000fe200078e0026 */
[----:B------:R-:W-:Y:S02]  /*43350*/  IADD3 R43, P2, R43, UR7, RZ ;  /* 0x000000072b2b7c10 */ /* 0x000fe4000ff5e0ff */
[----:B---3--:R-:W-:Y:S02]  /*43360*/  IADD3.X R39, R39, UR6, RZ, P1, !PT ;  /* 0x0000000627277c10 */ /* 0x008fe40008ffe4ff */
[----:B------:R-:W-:-:S03]  /*43370*/  IADD3.X R48, R48, UR6, RZ, P2, !PT ;  /* 0x0000000630307c10 */ /* 0x000fc600097fe4ff */
[----:B------:R1:W-:Y:S01]  /*43380*/  STL [R1+0x8e0], R39 ;  /* 0x0008e02701007387 */ /* 0x0003e20000100800 */
[----:B------:R-:W-:-:S03]  /*43390*/  MOV R37, R39 ;  /* 0x0000002700257202 */ /* 0x000fc60000000f00 */
[----:B------:R2:W-:Y:S04]  /*433a0*/  STL [R1+0x924], R43 ;  /* 0x0009242b01007387 */ /* 0x0005e80000100800 */
[----:B------:R3:W-:Y:S04]  /*433b0*/  LDGSTS.E [R0+0x42c00], [R36.64], P0 ;  /* 0x42c0000024007fae */ /* 0x0007e80008121848 */
[----:B-1----:R-:W4:Y:S04]  /*433c0*/  LDL.LU R39, [R1+0xa64] ;  /* 0x000a640001277983 */ /* 0x002f280000300800 */
[----:B------:R1:W-:Y:S04]  /*433d0*/  STL [R1+0x920], R48 ;  /* 0x0009203001007387 */ /* 0x0003e80000100800 */
[----:B------:R-:W4:Y:S01]  /*433e0*/  LDL.LU R38, [R1+0xaa4] ;  /* 0x000aa40001267983 */ /* 0x000f220000300800 */
[----:B---3--:R-:W-:-:S03]  /*433f0*/  IMAD.MOV.U32 R36, RZ, RZ, R43 ;  /* 0x000000ffff247224 */ /* 0x008fc600078e002b */
[----:B--2---:R-:W2:Y:S01]  /*43400*/  LDL.LU R43, [R1+0xa60] ;  /* 0x000a6000012b7983 */ /* 0x004ea20000300800 */
[----:B------:R-:W-:-:S03]  /*43410*/  IMAD.MOV.U32 R37, RZ, RZ, R48 ;  /* 0x000000ffff257224 */ /* 0x000fc600078e0030 */
[----:B-1----:R-:W3:Y:S04]  /*43420*/  LDL.LU R48, [R1+0xaa0] ;  /* 0x000aa00001307983 */ /* 0x002ee80000300800 */
[----:B------:R1:W-:Y:S01]  /*43430*/  LDGSTS.E [R0+0x43c00], [R36.64], P0 ;  /* 0x43c0000024007fae */ /* 0x0003e20008121848 */
[----:B------:R-:W-:-:S05]  /*43440*/  IADD3 R41, P1, R41, UR7, RZ ;  /* 0x0000000729297c10 */ /* 0x000fca000ff3e0ff */
[----:B------:R1:W-:Y:S01]  /*43450*/  STL [R1+0x964], R41 ;  /* 0x0009642901007387 */ /* 0x0003e20000100800 */
[----:B------:R-:W-:Y:S02]  /*43460*/  IADD3 R44, P2, R44, UR7, RZ ;  /* 0x000000072c2c7c10 */ /* 0x000fe4000ff5e0ff */
[----:B------:R-:W-:Y:S02]  /*43470*/  IADD3.X R49, R49, UR6, RZ, P1, !PT ;  /* 0x0000000631317c10 */ /* 0x000fe40008ffe4ff */
[----:B------:R-:W-:-:S03]  /*43480*/  IADD3.X R45, R45, UR6, RZ, P2, !PT ;  /* 0x000000062d2d7c10 */ /* 0x000fc600097fe4ff */
[----:B------:R1:W-:Y:S02]  /*43490*/  STL [R1+0x960], R49 ;  /* 0x0009603101007387 */ /* 0x0003e40000100800 */
[----:B-1----:R-:W-:Y:S02]  /*434a0*/  MOV R36, R41 ;  /* 0x0000002900247202 */ /* 0x002fe40000000f00 */
[----:B------:R1:W-:Y:S04]  /*434b0*/  STL [R1+0x9a4], R44 ;  /* 0x0009a42c01007387 */ /* 0x0003e80000100800 */
[----:B------:R-:W3:Y:S04]  /*434c0*/  LDL.LU R51, [R1+0xae4] ;  /* 0x000ae40001337983 */ /* 0x000ee80000300800 */
[----:B------:R1:W-:Y:S04]  /*434d0*/  STL [R1+0x9a0], R45 ;  /* 0x0009a02d01007387 */ /* 0x0003e80000100800 */
[----:B------:R-:W3:Y:S04]  /*434e0*/  LDL.LU R41, [R1+0xb24] ;  /* 0x000b240001297983 */ /* 0x000ee80000300800 */
[----:B------:R-:W3:Y:S01]  /*434f0*/  LDL.LU R52, [R1+0xae0] ;  /* 0x000ae00001347983 */ /* 0x000ee20000300800 */
[----:B------:R-:W-:-:S03]  /*43500*/  IMAD.MOV.U32 R37, RZ, RZ, R49 ;  /* 0x000000ffff257224 */ /* 0x000fc600078e0031 */
[----:B------:R-:W3:Y:S04]  /*43510*/  LDL.LU R49, [R1+0xb20] ;  /* 0x000b200001317983 */ /* 0x000ee80000300800 */
[----:B------:R1:W-:Y:S02]  /*43520*/  LDGSTS.E [R0+0x44c00], [R36.64], P0 ;  /* 0x44c0000024007fae */ /* 0x0003e40008121848 */
[----:B-1----:R-:W-:Y:S01]  /*43530*/  IMAD.MOV.U32 R36, RZ, RZ, R44 ;  /* 0x000000ffff247224 */ /* 0x002fe200078e002c */
[----:B------:R-:W-:Y:S01]  /*43540*/  IADD3 R46, P1, R46, UR7, RZ ;  /* 0x000000072e2e7c10 */ /* 0x000fe2000ff3e0ff */
[----:B------:R-:W3:Y:S01]  /*43550*/  LDL.LU R44, [R1+0xb64] ;  /* 0x000b6400012c7983 */ /* 0x000ee20000300800 */
[----:B------:R-:W-:Y:S02]  /*43560*/  MOV R37, R45 ;  /* 0x0000002d00257202 */ /* 0x000fe40000000f00 */
[----:B------:R-:W-:Y:S01]  /*43570*/  IADD3 R3, P2, R3, UR7, RZ ;  /* 0x0000000703037c10 */ /* 0x000fe2000ff5e0ff */
[----:B------:R-:W3:Y:S04]  /*43580*/  LDL.LU R45, [R1+0xba4] ;  /* 0x000ba400012d7983 */ /* 0x000ee80000300800 */
[----:B------:R1:W-:Y:S04]  /*43590*/  STL [R1+0x9e4], R46 ;  /* 0x0009e42e01007387 */ /* 0x0003e80000100800 */
[----:B------:R1:W-:Y:S01]  /*435a0*/  LDGSTS.E [R0+0x45c00], [R36.64], P0 ;  /* 0x45c0000024007fae */ /* 0x0003e20008121848 */
[----:B------:R-:W-:-:S02]  /*435b0*/  IADD3.X R47, R47, UR6, RZ, P1, !PT ;  /* 0x000000062f2f7c10 */ /* 0x000fc40008ffe4ff */
[----:B------:R-:W-:-:S03]  /*435c0*/  IADD3.X R42, R42, UR6, RZ, P2, !PT ;  /* 0x000000062a2a7c10 */ /* 0x000fc600097fe4ff */
[----:B------:R1:W-:Y:S02]  /*435d0*/  STL [R1+0x9e0], R47 ;  /* 0x0009e02f01007387 */ /* 0x0003e40000100800 */
[----:B-1----:R-:W-:Y:S02]  /*435e0*/  IMAD.MOV.U32 R36, RZ, RZ, R46 ;  /* 0x000000ffff247224 */ /* 0x002fe400078e002e */
[----:B------:R-:W-:Y:S01]  /*435f0*/  STL [R1+0xa24], R3 ;  /* 0x000a240301007387 */ /* 0x000fe20000100800 */
[----:B------:R-:W-:-:S03]  /*43600*/  IMAD.MOV.U32 R37, RZ, RZ, R47 ;  /* 0x000000ffff257224 */ /* 0x000fc600078e002f */
[----:B------:R-:W3:Y:S04]  /*43610*/  LDL.LU R46, [R1+0xb60] ;  /* 0x000b6000012e7983 */ /* 0x000ee80000300800 */
[----:B------:R1:W-:Y:S04]  /*43620*/  STL [R1+0xa20], R42 ;  /* 0x000a202a01007387 */ /* 0x0003e80000100800 */
[----:B------:R-:W3:Y:S04]  /*43630*/  LDL.LU R47, [R1+0xba0] ;  /* 0x000ba000012f7983 */ /* 0x000ee80000300800 */
[----:B------:R1:W-:Y:S02]  /*43640*/  LDGSTS.E [R0+0x46c00], [R36.64], P0 ;  /* 0x46c0000024007fae */ /* 0x0003e40008121848 */
[----:B-1----:R-:W-:Y:S01]  /*43650*/  MOV R36, R3 ;  /* 0x0000000300247202 */ /* 0x002fe20000000f00 */
[----:B------:R-:W-:-:S02]  /*43660*/  IMAD.MOV.U32 R37, RZ, RZ, R42 ;  /* 0x000000ffff257224 */ /* 0x000fc400078e002a */
[----:B------:R-:W3:Y:S04]  /*43670*/  LDL.LU R42, [R1+0xbe4] ;  /* 0x000be400012a7983 */ /* 0x000ee80000300800 */
[----:B------:R-:W3:Y:S04]  /*43680*/  LDL.LU R3, [R1+0xc24] ;  /* 0x000c240001037983 */ /* 0x000ee80000300800 */
[----:B------:R1:W-:Y:S01]  /*43690*/  LDGSTS.E [R0+0x47c00], [R36.64], P0 ;  /* 0x47c0000024007fae */ /* 0x0003e20008121848 */
[----:B----4-:R-:W-:Y:S02]  /*436a0*/  IADD3 R39, P1, R39, UR7, RZ ;  /* 0x0000000727277c10 */ /* 0x010fe4000ff3e0ff */
[----:B------:R-:W-:-:S02]  /*436b0*/  IADD3 R38, P2, R38, UR7, RZ ;  /* 0x0000000726267c10 */ /* 0x000fc4000ff5e0ff */
[----:B--2---:R-:W-:Y:S01]  /*436c0*/  IADD3.X R43, R43, UR6, RZ, P1, !PT ;  /* 0x000000062b2b7c10 */ /* 0x004fe20008ffe4ff */
[----:B------:R-:W-:Y:S01]  /*436d0*/  STL [R1+0xa64], R39 ;  /* 0x000a642701007387 */ /* 0x000fe20000100800 */
[----:B---3--:R-:W-:-:S03]  /*436e0*/  IADD3.X R48, R48, UR6, RZ, P2, !PT ;  /* 0x0000000630307c10 */ /* 0x008fc600097fe4ff */
[----:B------:R2:W-:Y:S01]  /*436f0*/  STL [R1+0xa60], R43 ;  /* 0x000a602b01007387 */ /* 0x0005e20000100800 */
[----:B-1----:R-:W-:Y:S01]  /*43700*/  MOV R37, R43 ;  /* 0x0000002b00257202 */ /* 0x002fe20000000f00 */
[----:B------:R-:W-:Y:S02]  /*43710*/  IMAD.MOV.U32 R36, RZ, RZ, R39 ;  /* 0x000000ffff247224 */ /* 0x000fe400078e0027 */
[----:B------:R-:W-:Y:S04]  /*43720*/  STL [R1+0xaa4], R38 ;  /* 0x000aa42601007387 */ /* 0x000fe80000100800 */
[----:B------:R1:W-:Y:S04]  /*43730*/  LDGSTS.E [R0+0x48c00], [R36.64], P0 ;  /* 0x48c0000024007fae */ /* 0x0003e80008121848 */
[----:B--2---:R-:W2:Y:S04]  /*43740*/  LDL.LU R43, [R1+0xbe0] ;  /* 0x000be000012b7983 */ /* 0x004ea80000300800 */
[----:B------:R3:W-:Y:S04]  /*43750*/  STL [R1+0xaa0], R48 ;  /* 0x000aa03001007387 */ /* 0x0007e80000100800 */
[----:B------:R-:W4:Y:S01]  /*43760*/  LDL.LU R39, [R1+0xc20] ;  /* 0x000c200001277983 */ /* 0x000f220000300800 */
[----:B-1----:R-:W-:-:S02]  /*43770*/  IMAD.MOV.U32 R36, RZ, RZ, R38 ;  /* 0x000000ffff247224 */ /* 0x002fc400078e0026 */
[----:B------:R-:W-:Y:S02]  /*43780*/  IMAD.MOV.U32 R37, RZ, RZ, R48 ;  /* 0x000000ffff257224 */ /* 0x000fe400078e0030 */
[----:B---3--:R-:W3:Y:S04]  /*43790*/  LDL.LU R48, [R1+0x86c] ;  /* 0x00086c0001307983 */ /* 0x008ee80000300800 */
[----:B------:R1:W-:Y:S04]  /*437a0*/  LDGSTS.E [R0+0x49c00], [R36.64], P0 ;  /* 0x49c0000024007fae */ /* 0x0003e80008121848 */
[----:B------:R-:W3:Y:S01]  /*437b0*/  LDL.LU R38, [R1+0x8ac] ;  /* 0x0008ac0001267983 */ /* 0x000ee20000300800 */
[----:B------:R-:W-:-:S04]  /*437c0*/  IADD3 R51, P1, R51, UR7, RZ ;  /* 0x0000000733337c10 */ /* 0x000fc8000ff3e0ff */
[----:B-1----:R-:W-:Y:S02]  /*437d0*/  MOV R36, R51 ;  /* 0x0000003300247202 */ /* 0x002fe40000000f00 */
[----:B------:R-:W-:Y:S02]  /*437e0*/  IADD3 R41, P2, R41, UR7, RZ ;  /* 0x0000000729297c10 */ /* 0x000fe4000ff5e0ff */
[----:B------:R-:W-:Y:S01]  /*437f0*/  IADD3.X R52, R52, UR6, RZ, P1, !PT ;  /* 0x0000000634347c10 */ /* 0x000fe20008ffe4ff */
[----:B------:R-:W-:Y:S01]  /*43800*/  STL [R1+0xae4], R51 ;  /* 0x000ae43301007387 */ /* 0x000fe20000100800 */
[----:B------:R-:W-:-:S03]  /*43810*/  IADD3.X R49, R49, UR6, RZ, P2, !PT ;  /* 0x0000000631317c10 */ /* 0x000fc600097fe4ff */
[----:B------:R-:W-:Y:S01]  /*43820*/  IMAD.MOV.U32 R37, RZ, RZ, R52 ;  /* 0x000000ffff257224 */ /* 0x000fe200078e0034 */
[----:B------:R-:W-:Y:S04]  /*43830*/  STL [R1+0xae0], R52 ;  /* 0x000ae03401007387 */ /* 0x000fe80000100800 */
[----:B------:R-:W-:Y:S04]  /*43840*/  STL [R1+0xb24], R41 ;  /* 0x000b242901007387 */ /* 0x000fe80000100800 */
[----:B------:R1:W-:Y:S04]  /*43850*/  LDGSTS.E [R0+0x4ac00], [R36.64], P0 ;  /* 0x4ac0000024007fae */ /* 0x0003e80008121848 */
[----:B------:R1:W-:Y:S02]  /*43860*/  STL [R1+0xb20], R49 ;  /* 0x000b203101007387 */ /* 0x0003e40000100800 */
[----:B-1----:R-:W-:-:S02]  /*43870*/  MOV R37, R49 ;  /* 0x0000003100257202 */ /* 0x002fc40000000f00 */
[----:B------:R-:W3:Y:S01]  /*43880*/  LDL.LU R49, [R1+0x868] ;  /* 0x0008680001317983 */ /* 0x000ee20000300800 */
[----:B------:R-:W-:-:S03]  /*43890*/  IMAD.MOV.U32 R36, RZ, RZ, R41 ;  /* 0x000000ffff247224 */ /* 0x000fc600078e0029 */
[----:B------:R-:W3:Y:S01]  /*438a0*/  LDL.LU R41, [R1+0x8a8] ;  /* 0x0008a80001297983 */ /* 0x000ee20000300800 */
[----:B------:R-:W-:Y:S02]  /*438b0*/  IADD3 R44, P1, R44, UR7, RZ ;  /* 0x000000072c2c7c10 */ /* 0x000fe4000ff3e0ff */
[----:B------:R-:W-:Y:S01]  /*438c0*/  IADD3 R45, P2, R45, UR7, RZ ;  /* 0x000000072d2d7c10 */ /* 0x000fe2000ff5e0ff */
        /* <DEDUP_REMOVED lines=14> */
[----:B------:R-:W-:Y:S01]  /*439b0*/  IADD3 R42, P1, R42, UR7, RZ ;  /* 0x000000072a2a7c10 */ /* 0x000fe2000ff3e0ff */
[----:B-1----:R-:W3:Y:S01]  /*439c0*/  LDL.LU R47, [R1+0x8e8] ;  /* 0x0008e800012f7983 */ /* 0x002ee20000300800 */
[----:B------:R-:W-:-:S03]  /*439d0*/  IADD3 R3, P2, R3, UR7, RZ ;  /* 0x0000000703037c10 */ /* 0x000fc6000ff5e0ff */
[----:B------:R-:W3:Y:S04]  /*439e0*/  LDL.LU R45, [R1+0x928] ;  /* 0x00092800012d7983 */ /* 0x000ee80000300800 */
[----:B------:R-:W-:Y:S04]  /*439f0*/  STL [R1+0xbe4], R42 ;  /* 0x000be42a01007387 */ /* 0x000fe80000100800 */
[----:B------:R1:W-:Y:S02]  /*43a00*/  LDGSTS.E [R0+0x4dc00], [R36.64], P0 ;  /* 0x4dc0000024007fae */ /* 0x0003e40008121848 */
[----:B-1----:R-:W-:Y:S01]  /*43a10*/  IMAD.MOV.U32 R36, RZ, RZ, R42 ;  /* 0x000000ffff247224 */ /* 0x002fe200078e002a */
[----:B------:R-:W-:-:S02]  /*43a20*/  LOP3.LUT R50, R50, 0x70, RZ, 0x3c, !PT ;  /* 0x0000007032327812 */ /* 0x000fc400078e3cff */
[----:B--2---:R-:W-:-:S04]  /*43a30*/  IADD3.X R43, R43, UR6, RZ, P1, !PT ;  /* 0x000000062b2b7c10 */ /* 0x004fc80008ffe4ff */
[----:B------:R-:W-:Y:S01]  /*43a40*/  MOV R37, R43 ;  /* 0x0000002b00257202 */ /* 0x000fe20000000f00 */
[----:B------:R1:W-:Y:S01]  /*43a50*/  STL [R1+0xbe0], R43 ;  /* 0x000be02b01007387 */ /* 0x0003e20000100800 */
[----:B----4-:R-:W-:-:S03]  /*43a60*/  IADD3.X R39, R39, UR6, RZ, P2, !PT ;  /* 0x0000000627277c10 */ /* 0x010fc600097fe4ff */
[----:B------:R-:W-:Y:S04]  /*43a70*/  STL [R1+0xc24], R3 ;  /* 0x000c240301007387 */ /* 0x000fe80000100800 */
[----:B------:R2:W-:Y:S04]  /*43a80*/  STL [R1+0xc20], R39 ;  /* 0x000c202701007387 */ /* 0x0005e80000100800 */
[----:B-1----:R-:W4:Y:S04]  /*43a90*/  LDL.LU R43, [R1+0x968] ;  /* 0x00096800012b7983 */ /* 0x002f280000300800 */
[----:B------:R-:W4:Y:S04]  /*43aa0*/  LDL.LU R42, [R1+0x96c] ;  /* 0x00096c00012a7983 */ /* 0x000f280000300800 */
[----:B------:R1:W-:Y:S01]  /*43ab0*/  LDGSTS.E [R0+0x4ec00], [R36.64], P0 ;  /* 0x4ec0000024007fae */ /* 0x0003e20008121848 */
[----:B---3--:R-:W-:Y:S01]  /*43ac0*/  IADD3 R48, P1, R48, UR7, RZ ;  /* 0x0000000730307c10 */ /* 0x008fe2000ff3e0ff */
[----:B-1----:R-:W-:-:S02]  /*43ad0*/  IMAD.MOV.U32 R37, RZ, RZ, R39 ;  /* 0x000000ffff257224 */ /* 0x002fc400078e0027 */
[----:B------:R-:W-:Y:S01]  /*43ae0*/  IMAD.MOV.U32 R36, RZ, RZ, R3 ;  /* 0x000000ffff247224 */ /* 0x000fe200078e0003 */
[----:B--2---:R-:W2:Y:S04]  /*43af0*/  LDL.LU R39, [R1+0x9a8] ;  /* 0x0009a80001277983 */ /* 0x004ea80000300800 */
[----:B------:R-:W3:Y:S01]  /*43b00*/  LDL.LU R3, [R1+0x9ac] ;  /* 0x0009ac0001037983 */ /* 0x000ee20000300800 */
[----:B------:R-:W-:-:S03]  /*43b10*/  IADD3 R38, P2, R38, UR7, RZ ;  /* 0x0000000726267c10 */ /* 0x000fc6000ff5e0ff */
[----:B------:R1:W-:Y:S04]  /*43b20*/  LDGSTS.E [R0+0x4fc00], [R36.64], P0 ;  /* 0x4fc0000024007fae */ /* 0x0003e80008121848 */
[----:B------:R-:W-:Y:S01]  /*43b30*/  STL [R1+0x86c], R48 ;  /* 0x00086c3001007387 */ /* 0x000fe20000100800 */
[----:B-1----:R-:W-:Y:S01]  /*43b40*/  MOV R0, UR5 ;  /* 0x0000000500007c02 */ /* 0x002fe20008000f00 */
[----:B------:R-:W-:-:S04]  /*43b50*/  IMAD.MOV.U32 R36, RZ, RZ, R48 ;  /* 0x000000ffff247224 */ /* 0x000fc800078e0030 */
[----:B------:R-:W-:Y:S01]  /*43b60*/  IMAD R0, R0, 0x10000, R50 ;  /* 0x0001000000007824 */ /* 0x000fe200078e0232 */
[----:B------:R-:W-:Y:S01]  /*43b70*/  STL [R1+0x8ac], R38 ;  /* 0x0008ac2601007387 */ /* 0x000fe20000100800 */
[----:B------:R-:W-:-:S04]  /*43b80*/  IADD3.X R49, R49, UR6, RZ, P1, !PT ;  /* 0x0000000631317c10 */ /* 0x000fc80008ffe4ff */
[----:B------:R-:W-:Y:S02]  /*43b90*/  MOV R37, R49 ;  /* 0x0000003100257202 */ /* 0x000fe40000000f00 */
[----:B------:R-:W-:Y:S01]  /*43ba0*/  IADD3.X R41, R41, UR6, RZ, P2, !PT ;  /* 0x0000000629297c10 */ /* 0x000fe200097fe4ff */
[----:B------:R-:W-:Y:S04]  /*43bb0*/  STL [R1+0x868], R49 ;  /* 0x0008683101007387 */ /* 0x000fe80000100800 */
[----:B------:R1:W-:Y:S04]  /*43bc0*/  LDGSTS.E [R0+0x40e00], [R36.64], P0 ;  /* 0x40e0000024007fae */ /* 0x0003e80008121848 */
[----:B------:R1:W-:Y:S02]  /*43bd0*/  STL [R1+0x8a8], R41 ;  /* 0x0008a82901007387 */ /* 0x0003e40000100800 */
[----:B-1----:R-:W-:-:S02]  /*43be0*/  IMAD.MOV.U32 R37, RZ, RZ, R41 ;  /* 0x000000ffff257224 */ /* 0x002fc400078e0029 */
[----:B------:R-:W-:Y:S01]  /*43bf0*/  IMAD.MOV.U32 R36, RZ, RZ, R38 ;  /* 0x000000ffff247224 */ /* 0x000fe200078e0026 */
[----:B------:R-:W2:Y:S04]  /*43c00*/  LDL.LU R41, [R1+0x9e8] ;  /* 0x0009e80001297983 */ /* 0x000ea80000300800 */
[----:B------:R-:W2:Y:S04]  /*43c10*/  LDL.LU R38, [R1+0x9ec] ;  /* 0x0009ec0001267983 */ /* 0x000ea80000300800 */
[----:B------:R-:W2:Y:S04]  /*43c20*/  LDL.LU R55, [R1+0xa28] ;  /* 0x000a280001377983 */ /* 0x000ea80000300800 */
[----:B------:R-:W2:Y:S04]  /*43c30*/  LDL.LU R54, [R1+0xa2c] ;  /* 0x000a2c0001367983 */ /* 0x000ea80000300800 */
[----:B------:R1:W-:Y:S01]  /*43c40*/  LDGSTS.E [R0+0x41e00], [R36.64], P0 ;  /* 0x41e0000024007fae */ /* 0x0003e20008121848 */
[----:B------:R-:W-:-:S02]  /*43c50*/  IADD3 R46, P1, R46, UR7, RZ ;  /* 0x000000072e2e7c10 */ /* 0x000fc4000ff3e0ff */
[----:B------:R-:W-:-:S03]  /*43c60*/  IADD3 R44, P2, R44, UR7, RZ ;  /* 0x000000072c2c7c10 */ /* 0x000fc6000ff5e0ff */
[----:B------:R1:W-:Y:S01]  /*43c70*/  STL [R1+0x8ec], R46 ;  /* 0x0008ec2e01007387 */ /* 0x0003e20000100800 */
[----:B------:R-:W-:Y:S02]  /*43c80*/  IADD3.X R47, R47, UR6, RZ, P1, !PT ;  /* 0x000000062f2f7c10 */ /* 0x000fe40008ffe4ff */
[----:B------:R-:W-:-:S03]  /*43c90*/  IADD3.X R45, R45, UR6, RZ, P2, !PT ;  /* 0x000000062d2d7c10 */ /* 0x000fc600097fe4ff */
[----:B------:R1:W-:Y:S04]  /*43ca0*/  STL [R1+0x8e8], R47 ;  /* 0x0008e82f01007387 */ /* 0x0003e80000100800 */
[----:B------:R-:W-:Y:S04]  /*43cb0*/  STL [R1+0x92c], R44 ;  /* 0x00092c2c01007387 */ /* 0x000fe80000100800 */
[----:B------:R1:W-:Y:S04]  /*43cc0*/  STL [R1+0x928], R45 ;  /* 0x0009282d01007387 */ /* 0x0003e80000100800 */
[----:B------:R-:W2:Y:S04]  /*43cd0*/  LDL.LU R53, [R1+0xa68] ;  /* 0x000a680001357983 */ /* 0x000ea80000300800 */
[----:B------:R-:W2:Y:S04]  /*43ce0*/  LDL.LU R52, [R1+0xa6c] ;  /* 0x000a6c0001347983 */ /* 0x000ea80000300800 */
[----:B------:R-:W2:Y:S04]  /*43cf0*/  LDL.LU R51, [R1+0xaa8] ;  /* 0x000aa80001337983 */ /* 0x000ea80000300800 */
[----:B------:R-:W2:Y:S01]  /*43d00*/  LDL.LU R50, [R1+0xaac] ;  /* 0x000aac0001327983 */ /* 0x000ea20000300800 */
[----:B-1----:R-:W-:-:S03]  /*43d10*/  MOV R36, R46 ;  /* 0x0000002e00247202 */ /* 0x002fc60000000f00 */
[----:B------:R-:W2:Y:S01]  /*43d20*/  LDL.LU R48, [R1+0xaec] ;  /* 0x000aec0001307983 */ /* 0x000ea20000300800 */
[----:B------:R-:W-:-:S03]  /*43d30*/  IMAD.MOV.U32 R37, RZ, RZ, R47 ;  /* 0x000000ffff257224 */ /* 0x000fc600078e002f */
[----:B------:R-:W2:Y:S04]  /*43d40*/  LDL.LU R46, [R1+0xb2c] ;  /* 0x000b2c00012e7983 */ /* 0x000ea80000300800 */
[----:B------:R1:W-:Y:S02]  /*43d50*/  LDGSTS.E [R0+0x42e00], [R36.64], P0 ;  /* 0x42e0000024007fae */ /* 0x0003e40008121848 */
[----:B-1----:R-:W-:Y:S01]  /*43d60*/  IMAD.MOV.U32 R36, RZ, RZ, R44 ;  /* 0x000000ffff247224 */ /* 0x002fe200078e002c */
[----:B------:R-:W-:-:S05]  /*43d70*/  MOV R37, R45 ;  /* 0x0000002d00257202 */ /* 0x000fca0000000f00 */
[----:B------:R1:W-:Y:S01]  /*43d80*/  LDGSTS.E [R0+0x43e00], [R36.64], P0 ;  /* 0x43e0000024007fae */ /* 0x0003e20008121848 */
[----:B----4-:R-:W-:-:S04]  /*43d90*/  IADD3 R42, P1, R42, UR7, RZ ;  /* 0x000000072a2a7c10 */ /* 0x010fc8000ff3e0ff */
[----:B------:R-:W-:Y:S01]  /*43da0*/  IADD3.X R43, R43, UR6, RZ, P1, !PT ;  /* 0x000000062b2b7c10 */ /* 0x000fe20008ffe4ff */
[----:B------:R-:W-:Y:S04]  /*43db0*/  STL [R1+0x96c], R42 ;  /* 0x00096c2a01007387 */ /* 0x000fe80000100800 */
[----:B------:R4:W-:Y:S01]  /*43dc0*/  STL [R1+0x968], R43 ;  /* 0x0009682b01007387 */ /* 0x0009e20000100800 */
[----:B---3--:R-:W-:-:S04]  /*43dd0*/  IADD3 R3, P2, R3, UR7, RZ ;  /* 0x0000000703037c10 */ /* 0x008fc8000ff5e0ff */
[----:B--2---:R-:W-:Y:S01]  /*43de0*/  IADD3.X R39, R39, UR6, RZ, P2, !PT ;  /* 0x0000000627277c10 */ /* 0x004fe200097fe4ff */
[----:B------:R-:W-:Y:S04]  /*43df0*/  STL [R1+0x9ac], R3 ;  /* 0x0009ac0301007387 */ /* 0x000fe80000100800 */
[----:B------:R-:W2:Y:S04]  /*43e00*/  LDL.LU R49, [R1+0xae8] ;  /* 0x000ae80001317983 */ /* 0x000ea80000300800 */
[----:B------:R3:W-:Y:S04]  /*43e10*/  STL [R1+0x9a8], R39 ;  /* 0x0009a82701007387 */ /* 0x0007e80000100800 */
[----:B------:R-:W2:Y:S01]  /*43e20*/  LDL.LU R47, [R1+0xb28] ;  /* 0x000b2800012f7983 */ /* 0x000ea20000300800 */
[----:B-1----:R-:W-:-:S03]  /*43e30*/  IMAD.MOV.U32 R36, RZ, RZ, R42 ;  /* 0x000000ffff247224 */ /* 0x002fc600078e002a */
[----:B------:R-:W2:Y:S01]  /*43e40*/  LDL.LU R45, [R1+0xb68] ;  /* 0x000b6800012d7983 */ /* 0x000ea20000300800 */
[----:B------:R-:W-:-:S03]  /*43e50*/  IMAD.MOV.U32 R37, RZ, RZ, R43 ;  /* 0x000000ffff257224 */ /* 0x000fc600078e002b */
[----:B------:R-:W2:Y:S04]  /*43e60*/  LDL.LU R44, [R1+0xb6c] ;  /* 0x000b6c00012c7983 */ /* 0x000ea80000300800 */
[----:B----4-:R-:W4:Y:S04]  /*43e70*/  LDL.LU R43, [R1+0xba8] ;  /* 0x000ba800012b7983 */ /* 0x010f280000300800 */
[----:B------:R-:W4:Y:S04]  /*43e80*/  LDL.LU R42, [R1+0xbac] ;  /* 0x000bac00012a7983 */ /* 0x000f280000300800 */
[----:B------:R1:W-:Y:S02]  /*43e90*/  LDGSTS.E [R0+0x44e00], [R36.64], P0 ;  /* 0x44e0000024007fae */ /* 0x0003e40008121848 */
[----:B-1----:R-:W-:Y:S01]  /*43ea0*/  MOV R36, R3 ;  /* 0x0000000300247202 */ /* 0x002fe20000000f00 */
[----:B------:R-:W-:-:S02]  /*43eb0*/  IMAD.MOV.U32 R37, RZ, RZ, R39 ;  /* 0x000000ffff257224 */ /* 0x000fc400078e0027 */
[----:B---3--:R-:W3:Y:S04]  /*43ec0*/  LDL.LU R39, [R1+0xbec] ;  /* 0x000bec0001277983 */ /* 0x008ee80000300800 */
[----:B------:R-:W3:Y:S04]  /*43ed0*/  LDL.LU R3, [R1+0xc2c] ;  /* 0x000c2c0001037983 */ /* 0x000ee80000300800 */
[----:B------:R1:W-:Y:S01]  /*43ee0*/  LDGSTS.E [R0+0x45e00], [R36.64], P0 ;  /* 0x45e0000024007fae */ /* 0x0003e20008121848 */
[----:B------:R-:W-:-:S04]  /*43ef0*/  IADD3 R38, P1, R38, UR7, RZ ;  /* 0x0000000726267c10 */ /* 0x000fc8000ff3e0ff */
[----:B------:R-:W-:Y:S01]  /*43f00*/  IADD3.X R41, R41, UR6, RZ, P1, !PT ;  /* 0x0000000629297c10 */ /* 0x000fe20008ffe4ff */
[----:B------:R-:W-:Y:S01]  /*43f10*/  STL [R1+0x9ec], R38 ;  /* 0x0009ec2601007387 */ /* 0x000fe20000100800 */
[----:B------:R-:W-:-:S03]  /*43f20*/  IADD3 R54, P2, R54, UR7, RZ ;  /* 0x0000000736367c10 */ /* 0x000fc6000ff5e0ff */
[----:B------:R1:W-:Y:S02]  /*43f30*/  STL [R1+0x9e8], R41 ;  /* 0x0009e82901007387 */ /* 0x0003e40000100800 */
[----:B-1----:R-:W-:Y:S02]  /*43f40*/  MOV R37, R41 ;  /* 0x0000002900257202 */ /* 0x002fe40000000f00 */
[----:B------:R-:W-:Y:S04]  /*43f50*/  STL [R1+0xa2c], R54 ;  /* 0x000a2c3601007387 */ /* 0x000fe80000100800 */
[----:B------:R-:W3:Y:S01]  /*43f60*/  LDL.LU R41, [R1+0xbe8] ;  /* 0x000be80001297983 */ /* 0x000ee20000300800 */
[----:B------:R-:W-:Y:S01]  /*43f70*/  IADD3.X R55, R55, UR6, RZ, P2, !PT ;  /* 0x0000000637377c10 */ /* 0x000fe200097fe4ff */
[----:B------:R-:W-:-:S04]  /*43f80*/  IMAD.MOV.U32 R36, RZ, RZ, R38 ;  /* 0x000000ffff247224 */ /* 0x000fc800078e0026 */
[----:B------:R-:W-:Y:S04]  /*43f90*/  STL [R1+0xa28], R55 ;  /* 0x000a283701007387 */ /* 0x000fe80000100800 */
[----:B------:R-:W3:Y:S04]  /*43fa0*/  LDL.LU R38, [R1+0xc28] ;  /* 0x000c280001267983 */ /* 0x000ee80000300800 */
[----:B------:R1:W-:Y:S02]  /*43fb0*/  LDGSTS.E [R0+0x46e00], [R36.64], P0 ;  /* 0x46e0000024007fae */ /* 0x0003e40008121848 */
[----:B-1----:R-:W-:-:S02]  /*43fc0*/  IMAD.MOV.U32 R36, RZ, RZ, R54 ;  /* 0x000000ffff247224 */ /* 0x002fc400078e0036 */
[----:B------:R-:W-:Y:S01]  /*43fd0*/  IMAD.MOV.U32 R37, RZ, RZ, R55 ;  /* 0x000000ffff257224 */ /* 0x000fe200078e0037 */
[----:B------:R-:W-:-:S04]  /*43fe0*/  IADD3 R52, P1, R52, UR7, RZ ;  /* 0x0000000734347c10 */ /* 0x000fc8000ff3e0ff */
[----:B------:R1:W-:Y:S01]  /*43ff0*/  LDGSTS.E [R0+0x47e00], [R36.64], P0 ;  /* 0x47e0000024007fae */ /* 0x0003e20008121848 */
[----:B------:R-:W-:Y:S02]  /*44000*/  IADD3.X R53, R53, UR6, RZ, P1, !PT ;  /* 0x0000000635357c10 */ /* 0x000fe40008ffe4ff */
[----:B------:R-:W-:-:S04]  /*44010*/  IADD3 R50, P2, R50, UR7, RZ ;  /* 0x0000000732327c10 */ /* 0x000fc8000ff5e0ff */
[----:B------:R-:W-:Y:S02]  /*44020*/  IADD3.X R51, R51, UR6, RZ, P2, !PT ;  /* 0x0000000633337c10 */ /* 0x000fe400097fe4ff */
[----:B-1----:R-:W-:Y:S01]  /*44030*/  MOV R36, R52 ;  /* 0x0000003400247202 */ /* 0x002fe20000000f00 */
[----:B------:R-:W-:Y:S01]  /*44040*/  IMAD.MOV.U32 R37, RZ, RZ, R53 ;  /* 0x000000ffff257224 */ /* 0x000fe200078e0035 */
[----:B------:R-:W-:-:S04]  /*44050*/  IADD3 R48, P1, R48, UR7, RZ ;  /* 0x0000000730307c10 */ /* 0x000fc8000ff3e0ff */
[----:B------:R1:W-:Y:S01]  /*44060*/  LDGSTS.E [R0+0x48e00], [R36.64], P0 ;  /* 0x48e0000024007fae */ /* 0x0003e20008121848 */
[----:B------:R-:W-:Y:S01]  /*44070*/  IADD3 R46, P2, R46, UR7, RZ ;  /* 0x000000072e2e7c10 */ /* 0x000fe2000ff5e0ff */
[----:B-1----:R-:W-:Y:S01]  /*44080*/  IMAD.MOV.U32 R36, RZ, RZ, R50 ;  /* 0x000000ffff247224 */ /* 0x002fe200078e0032 */
[----:B------:R-:W-:-:S05]  /*44090*/  MOV R37, R51 ;  /* 0x0000003300257202 */ /* 0x000fca0000000f00 */
[----:B------:R1:W-:Y:S02]  /*440a0*/  LDGSTS.E [R0+0x49e00], [R36.64], P0 ;  /* 0x49e0000024007fae */ /* 0x0003e40008121848 */
[----:B-1----:R-:W-:Y:S02]  /*440b0*/  IMAD.MOV.U32 R36, RZ, RZ, R48 ;  /* 0x000000ffff247224 */ /* 0x002fe400078e0030 */
[----:B------:R-:W-:Y:S04]  /*440c0*/  STL [R1+0xa6c], R52 ;  /* 0x000a6c3401007387 */ /* 0x000fe80000100800 */
[----:B------:R-:W-:Y:S04]  /*440d0*/  STL [R1+0xa68], R53 ;  /* 0x000a683501007387 */ /* 0x000fe80000100800 */
[----:B------:R-:W-:Y:S04]  /*440e0*/  STL [R1+0xaac], R50 ;  /* 0x000aac3201007387 */ /* 0x000fe80000100800 */
[----:B------:R-:W-:Y:S01]  /*440f0*/  STL [R1+0xaa8], R51 ;  /* 0x000aa83301007387 */ /* 0x000fe20000100800 */
[----:B------:R-:W-:-:S03]  /*44100*/  MOV R252, 0x7f ;  /* 0x0000007f00fc7802 */ /* 0x000fc60000000f00 */
[----:B------:R-:W-:Y:S01]  /*44110*/  STL [R1+0xaec], R48 ;  /* 0x000aec3001007387 */ /* 0x000fe20000100800 */
[----:B------:R-:W-:Y:S02]  /*44120*/  IADD3 R252, R252, c[0x0][0x180], RZ ;  /* 0x00006000fcfc7a10 */ /* 0x000fe40007ffe0ff */
[----:B------:R-:W-:Y:S01]  /*44130*/  IADD3 R40, R40, 0x1, RZ ;  /* 0x0000000128287810 */ /* 0x000fe20007ffe0ff */
[C---:B------:R-:W-:Y:S08]  /*44140*/  HMMA.1688.F32.TF32 R244, R236.reuse, R62, R132 ;  /* 0x0000003eecf4723c */ /* 0x040ff00000081084 */
[----:B------:R-:W-:Y:S01]  /*44150*/  HMMA.1688.F32.TF32 R232, R236, R66, R128 ;  /* 0x00000042ece8723c */ /* 0x000fe20000081080 */
[----:B--2---:R-:W-:-:S05]  /*44160*/  IADD3.X R49, R49, UR6, RZ, P1, !PT ;  /* 0x0000000631317c10 */ /* 0x004fca0008ffe4ff */
[----:B------:R-:W-:Y:S01]  /*44170*/  IMAD.MOV.U32 R37, RZ, RZ, R49 ;  /* 0x000000ffff257224 */ /* 0x000fe200078e0031 */
[----:B------:R-:W-:-:S04]  /*44180*/  IADD3.X R47, R47, UR6, RZ, P2, !PT ;  /* 0x000000062f2f7c10 */ /* 0x000fc800097fe4ff */
[----:B------:R1:W-:Y:S01]  /*44190*/  LDGSTS.E [R0+0x4ae00], [R36.64], P0 ;  /* 0x4ae0000024007fae */ /* 0x0003e20008121848 */
[----:B------:R-:W-:-:S04]  /*441a0*/  IADD3 R44, P1, R44, UR7, RZ ;  /* 0x000000072c2c7c10 */ /* 0x000fc8000ff3e0ff */
[----:B------:R-:W-:Y:S02]  /*441b0*/  IADD3.X R45, R45, UR6, RZ, P1, !PT ;  /* 0x000000062d2d7c10 */ /* 0x000fe40008ffe4ff */
[----:B-1----:R-:W-:Y:S01]  /*441c0*/  MOV R36, R46 ;  /* 0x0000002e00247202 */ /* 0x002fe20000000f00 */
[----:B------:R-:W-:Y:S01]  /*441d0*/  IMAD.MOV.U32 R37, RZ, RZ, R47 ;  /* 0x000000ffff257224 */ /* 0x000fe200078e002f */
[----:B----4-:R-:W-:-:S04]  /*441e0*/  IADD3 R42, P2, R42, UR7, RZ ;  /* 0x000000072a2a7c10 */ /* 0x010fc8000ff5e0ff */
[----:B------:R1:W-:Y:S01]  /*441f0*/  LDGSTS.E [R0+0x4be00], [R36.64], P0 ;  /* 0x4be0000024007fae */ /* 0x0003e20008121848 */
[----:B------:R-:W-:Y:S01]  /*44200*/  IADD3.X R43, R43, UR6, RZ, P2, !PT ;  /* 0x000000062b2b7c10 */ /* 0x000fe200097fe4ff */
[----:B-1----:R-:W-:Y:S01]  /*44210*/  IMAD.MOV.U32 R36, RZ, RZ, R44 ;  /* 0x000000ffff247224 */ /* 0x002fe200078e002c */
[----:B------:R-:W-:Y:S02]  /*44220*/  MOV R37, R45 ;  /* 0x0000002d00257202 */ /* 0x000fe40000000f00 */
[----:B---3--:R-:W-:-:S03]  /*44230*/  IADD3 R39, P1, R39, UR7, RZ ;  /* 0x0000000727277c10 */ /* 0x008fc6000ff3e0ff */
[----:B------:R1:W-:Y:S04]  /*44240*/  LDGSTS.E [R0+0x4ce00], [R36.64], P0 ;  /* 0x4ce0000024007fae */ /* 0x0003e80008121848 */
[----:B------:R-:W-:Y:S01]  /*44250*/  STL [R1+0xae8], R49 ;  /* 0x000ae83101007387 */ /* 0x000fe20000100800 */
[----:B------:R-:W-:-:S03]  /*44260*/  IADD3 R3, P2, R3, UR7, RZ ;  /* 0x0000000703037c10 */ /* 0x000fc6000ff5e0ff */
[----:B------:R-:W-:Y:S01]  /*44270*/  STL [R1+0xb2c], R46 ;  /* 0x000b2c2e01007387 */ /* 0x000fe20000100800 */
[----:B-1----:R-:W-:Y:S02]  /*44280*/  IMAD.MOV.U32 R36, RZ, RZ, R42 ;  /* 0x000000ffff247224 */ /* 0x002fe400078e002a */
[----:B------:R-:W-:Y:S01]  /*44290*/  IMAD.MOV.U32 R37, RZ, RZ, R43 ;  /* 0x000000ffff257224 */ /* 0x000fe200078e002b */
[----:B------:R-:W-:Y:S04]  /*442a0*/  STL [R1+0xb28], R47 ;  /* 0x000b282f01007387 */ /* 0x000fe80000100800 */
[----:B------:R1:W-:Y:S01]  /*442b0*/  LDGSTS.E [R0+0x4de00], [R36.64], P0 ;  /* 0x4de0000024007fae */ /* 0x0003e20008121848 */
[----:B------:R-:W-:-:S03]  /*442c0*/  IADD3.X R41, R41, UR6, RZ, P1, !PT ;  /* 0x0000000629297c10 */ /* 0x000fc60008ffe4ff */
[----:B------:R-:W-:Y:S01]  /*442d0*/  STL [R1+0xb6c], R44 ;  /* 0x000b6c2c01007387 */ /* 0x000fe20000100800 */
[----:B-1----:R-:W-:-:S03]  /*442e0*/  IMAD.MOV.U32 R36, RZ, RZ, R39 ;  /* 0x000000ffff247224 */ /* 0x002fc600078e0027 */
[----:B------:R-:W-:Y:S01]  /*442f0*/  STL [R1+0xb68], R45 ;  /* 0x000b682d01007387 */ /* 0x000fe20000100800 */
[----:B------:R-:W-:-:S03]  /*44300*/  IMAD.MOV.U32 R37, RZ, RZ, R41 ;  /* 0x000000ffff257224 */ /* 0x000fc600078e0029 */
[----:B------:R-:W-:Y:S04]  /*44310*/  STL [R1+0xbac], R42 ;  /* 0x000bac2a01007387 */ /* 0x000fe80000100800 */
[----:B------:R-:W-:Y:S04]  /*44320*/  STL [R1+0xba8], R43 ;  /* 0x000ba82b01007387 */ /* 0x000fe80000100800 */
[----:B------:R-:W-:Y:S01]  /*44330*/  STL [R1+0xbec], R39 ;  /* 0x000bec2701007387 */ /* 0x000fe20000100800 */
[----:B------:R-:W-:-:S03]  /*44340*/  IADD3.X R38, R38, UR6, RZ, P2, !PT ;  /* 0x0000000626267c10 */ /* 0x000fc600097fe4ff */
[----:B------:R-:W-:Y:S04]  /*44350*/  STL [R1+0xbe8], R41 ;  /* 0x000be82901007387 */ /* 0x000fe80000100800 */
[----:B------:R1:W-:Y:S04]  /*44360*/  LDGSTS.E [R0+0x4ee00], [R36.64], P0 ;  /* 0x4ee0000024007fae */ /* 0x0003e80008121848 */
[----:B------:R2:W-:Y:S01]  /*44370*/  STL [R1+0xc2c], R3 ;  /* 0x000c2c0301007387 */ /* 0x0005e20000100800 */
[----:B-1----:R-:W-:Y:S02]  /*44380*/  MOV R36, R3 ;  /* 0x0000000300247202 */ /* 0x002fe40000000f00 */
[----:B--2---:R-:W-:Y:S01]  /*44390*/  SHF.R.S32.HI R3, RZ, 0x1f, R252 ;  /* 0x0000001fff037819 */ /* 0x004fe200000114fc */
[----:B------:R1:W-:Y:S01]  /*443a0*/  STL [R1+0xc28], R38 ;  /* 0x000c282601007387 */ /* 0x0003e20000100800 */
[----:B------:R-:W-:-:S02]  /*443b0*/  IMAD.MOV.U32 R37, RZ, RZ, R38 ;  /* 0x000000ffff257224 */ /* 0x000fc400078e0026 */
[----:B------:R-:W-:Y:S01]  /*443c0*/  LEA.HI R3, R3, R252, RZ, 0x7 ;  /* 0x000000fc03037211 */ /* 0x000fe200078f38ff */
[----:B------:R1:W-:Y:S03]  /*443d0*/  STL [R1+0x3a8], R40 ;  /* 0x0003a82801007387 */ /* 0x0003e60000100800 */
[----:B------:R-:W-:Y:S01]  /*443e0*/  SHF.R.S32.HI R3, RZ, 0x7, R3 ;  /* 0x00000007ff037819 */ /* 0x000fe20000011403 */
[----:B------:R1:W-:Y:S03]  /*443f0*/  LDGSTS.E [R0+0x4fe00], [R36.64], P0 ;  /* 0x4fe0000024007fae */ /* 0x0003e60008121848 */
[----:B------:R-:W-:Y:S01]  /*44400*/  ISETP.NE.U32.AND P0, PT, R40, R3, PT ;  /* 0x000000032800720c */ /* 0x000fe20003f05070 */
[----:B------:R-:W0:Y:S11]  /*44410*/  LDGDEPBAR ;  /* 0x00000000000079af */ /* 0x000e360000000000 */
[----:B------:R-:W-:Y:S01]  /*44420*/  @!UPT UIADD3 URZ, URZ, URZ, URZ ;  /* 0x0000003f3f3ff290 */ /* 0x000fe2000fffe03f */
[----:B-1----:R-:W-:Y:S01]  /*44430*/  @!P0 CALL.REL.NOINC `(.L_x_0) ;  /* 0x0000001000008944 */ /* 0x002fe20003c00000 */
[----:B------:R-:W-:Y:S05]  /*44440*/  BRA `(.L_x_1) ;  /* 0xfffd824000007947 */ /* 0x000fea000383ffff */
.L_x_0:
[----:B------:R-:W2:Y:S01]  /*44450*/  LDL.LU R41, [R1+0x12c8] ;  /* 0x0012c80001297983 */ /* 0x000ea20000300800 */
[----:B------:R-:W-:-:S04]  /*44460*/  DEPBAR.LE SB0, 0x0 ;  /* 0x000080000000791a */ /* 0x000fc80000000000 */
[----:B------:R-:W3:Y:S04]  /*44470*/  LDL.LU R40, [R1+0x12c4] ;  /* 0x0012c40001287983 */ /* 0x000ee80000300800 */
[----:B------:R-:W4:Y:S04]  /*44480*/  S2R R42, SR_TID.X ;  /* 0x00000000002a7919 */ /* 0x000f280000002100 */
[----:B------:R-:W3:Y:S04]  /*44490*/  LDL.LU R39, [R1+0x12c0] ;  /* 0x0012c00001277983 */ /* 0x000ee80000300800 */
[----:B------:R-:W3:Y:S04]  /*444a0*/  LDL.LU R38, [R1+0x12bc] ;  /* 0x0012bc0001267983 */ /* 0x000ee80000300800 */
[----:B------:R-:W3:Y:S04]  /*444b0*/  LDL.LU R44, [R1+0x200] ;  /* 0x00020000012c7983 */ /* 0x000ee80000300800 */
[----:B------:R-:W3:Y:S04]  /*444c0*/  LDL.LU R45, [R1+0x204] ;  /* 0x00020400012d7983 */ /* 0x000ee80000300800 */
[----:B------:R-:W3:Y:S01]  /*444d0*/  LDL.LU R46, [R1+0x1f0] ;  /* 0x0001f000012e7983 */ /* 0x000ee20000300800 */
[C---:B----4-:R-:W-:Y:S01]  /*444e0*/  IMAD.SHL.U32 R0, R42.reuse, 0x200, RZ ;  /* 0x000002002a007824 */ /* 0x050fe200078e00ff */
[C---:B------:R-:W-:Y:S01]  /*444f0*/  SHF.L.U32 R2, R42.reuse, 0x5, RZ ;  /* 0x000000052a027819 */ /* 0x040fe200000006ff */
[C---:B------:R-:W-:Y:S01]  /*44500*/  IMAD.SHL.U32 R37, R42.reuse, 0x4, RZ ;  /* 0x000000042a257824 */ /* 0x040fe200078e00ff */
[C---:B------:R-:W-:Y:S01]  /*44510*/  SHF.L.U32 R36, R42.reuse, 0x6, RZ ;  /* 0x000000062a247819 */ /* 0x040fe200000006ff */
[----:B------:R-:W-:Y:S01]  /*44520*/  IMAD.SHL.U32 R3, R42, 0x800, RZ ;  /* 0x000008002a037824 */ /* 0x000fe200078e00ff */
[----:B------:R-:W-:Y:S01]  /*44530*/  LOP3.LUT R0, R0, 0x3000, RZ, 0xc0, !PT ;  /* 0x0000300000007812 */ /* 0x000fe200078ec0ff */
[----:B------:R-:W4:Y:S03]  /*44540*/  LDL.LU R47, [R1+0x1f4] ;  /* 0x0001f400012f7983 */ /* 0x000f260000300800 */
[----:B------:R-:W-:-:S02]  /*44550*/  LOP3.LUT R0, R0, 0x60, R2, 0xf8, !PT ;  /* 0x0000006000007812 */ /* 0x000fc400078ef802 */
[----:B------:R-:W-:Y:S02]  /*44560*/  LOP3.LUT R42, R42, 0x7f, RZ, 0xc0, !PT ;  /* 0x0000007f2a2a7812 */ /* 0x000fe400078ec0ff */
[----:B------:R-:W-:Y:S02]  /*44570*/  LOP3.LUT R2, R0, 0x170, R37, 0x78, !PT ;  /* 0x0000017000027812 */ /* 0x000fe400078e7825 */
[----:B------:R-:W-:-:S05]  /*44580*/  LOP3.LUT R0, R3, 0x3000, RZ, 0xc0, !PT ;  /* 0x0000300003007812 */ /* 0x000fca00078ec0ff */
[----:B------:R-:W-:Y:S01]  /*44590*/  IMAD R0, R42, 0x10, R0 ;  /* 0x000000102a007824 */ /* 0x000fe200078e0200 */
[----:B------:R-:W-:Y:S01]  /*445a0*/  BAR.SYNC.DEFER_BLOCKING 0x0 ;  /* 0x0000000000007b1d */ /* 0x000fe20000010000 */
[----:B--2---:R-:W-:Y:S02]  /*445b0*/  ISETP.GE.AND P6, PT, R41, c[0x0][0x17c], PT ;  /* 0x00005f0029007a0c */ /* 0x004fe40003fc6270 */
[----:B---3--:R-:W-:-:S03]  /*445c0*/  ISETP.GE.AND P1, PT, R40, c[0x0][0x17c], PT ;  /* 0x00005f0028007a0c */ /* 0x008fc60003f26270 */
[----:B------:R-:W2:Y:S04]  /*445d0*/  LDL.LU R40, [R1+0x208] ;  /* 0x0002080001287983 */ /* 0x000ea80000300800 */
[----:B------:R-:W2:Y:S04]  /*445e0*/  LDL.LU R41, [R1+0x20c] ;  /* 0x00020c0001297983 */ /* 0x000ea80000300800 */
[----:B------:R-:W2:Y:S04]  /*445f0*/  LDL.LU R42, [R1+0x1f8] ;  /* 0x0001f800012a7983 */ /* 0x000ea80000300800 */
[----:B------:R-:W2:Y:S01]  /*44600*/  LDL.LU R43, [R1+0x1fc] ;  /* 0x0001fc00012b7983 */ /* 0x000ea20000300800 */
[----:B------:R-:W-:Y:S01]  /*44610*/  LOP3.LUT R3, R36, 0x800, RZ, 0xc0, !PT ;  /* 0x0000080024037812 */ /* 0x000fe200078ec0ff */
[----:B-----5:R-:W-:Y:S01]  /*44620*/  IMAD.MOV.U32 R37, RZ, RZ, R101 ;  /* 0x000000ffff257224 */ /* 0x020fe200078e0065 */
[----:B------:R-:W-:-:S02]  /*44630*/  ISETP.GE.AND P3, PT, R39, c[0x0][0x17c], PT ;  /* 0x00005f0027007a0c */ /* 0x000fc40003f66270 */
[----:B------:R-:W-:Y:S01]  /*44640*/  ISETP.GE.AND P4, PT, R38, c[0x0][0x17c], PT ;  /* 0x00005f0026007a0c */ /* 0x000fe20003f86270 */
[----:B------:R-:W-:Y:S01]  /*44650*/  IMAD.IADD R2, R3, 0x1, R2 ;  /* 0x0000000103027824 */ /* 0x000fe200078e0202 */
[----:B------:R-:W-:Y:S01]  /*44660*/  MOV R36, R100 ;  /* 0x0000006400247202 */ /* 0x000fe20000000f00 */
[----:B------:R-:W-:Y:S01]  /*44670*/  IMAD.MOV.U32 R38, RZ, RZ, R104 ;  /* 0x000000ffff267224 */ /* 0x000fe200078e0068 */
[----:B------:R-:W-:Y:S01]  /*44680*/  MOV R39, R105 ;  /* 0x0000006900277202 */ /* 0x000fe20000000f00 */
[----:B------:R-:W-:Y:S02]  /*44690*/  IMAD.MOV.U32 R104, RZ, RZ, R102 ;  /* 0x000000ffff687224 */ /* 0x000fe400078e0066 */
[----:B------:R-:W-:Y:S02]  /*446a0*/  IMAD.MOV.U32 R105, RZ, RZ, R103 ;  /* 0x000000ffff697224 */ /* 0x000fe400078e0067 */
[----:B------:R3:W-:Y:S04]  /*446b0*/  STS.128 [R2+0x200], R36 ;  /* 0x0002002402007388 */ /* 0x0007e80000000c00 */
[----:B------:R-:W-:Y:S04]  /*446c0*/  STS.128 [R2+0x280], R104 ;  /* 0x0002806802007388 */ /* 0x000fe80000000c00 */
[----:B----4-:R-:W-:Y:S01]  /*446d0*/  STS.128 [R2], R44 ;  /* 0x0000002c02007388 */ /* 0x010fe20000000c00 */
[----:B---3--:R-:W-:Y:S01]  /*446e0*/  IMAD.MOV.U32 R38, RZ, RZ, R12 ;  /* 0x000000ffff267224 */ /* 0x008fe200078e000c */
[----:B------:R-:W-:Y:S01]  /*446f0*/  MOV R39, R13 ;  /* 0x0000000d00277202 */ /* 0x000fe20000000f00 */
[----:B------:R-:W-:Y:S01]  /*44700*/  IMAD.MOV.U32 R37, RZ, RZ, R9 ;  /* 0x000000ffff257224 */ /* 0x000fe200078e0009 */
[----:B------:R-:W-:Y:S01]  /*44710*/  MOV R36, R8 ;  /* 0x0000000800247202 */ /* 0x000fe20000000f00 */
[----:B------:R-:W-:-:S02]  /*44720*/  IMAD.MOV.U32 R12, RZ, RZ, R10 ;  /* 0x000000ffff0c7224 */ /* 0x000fc400078e000a */
[----:B------:R-:W-:Y:S02]  /*44730*/  IMAD.MOV.U32 R13, RZ, RZ, R11 ;  /* 0x000000ffff0d7224 */ /* 0x000fe400078e000b */
[----:B------:R-:W-:Y:S04]  /*44740*/  STS.128 [R2+0x600], R36 ;  /* 0x0006002402007388 */ /* 0x000fe80000000c00 */
[----:B------:R-:W-:Y:S01]  /*44750*/  STS.128 [R2+0x680], R12 ;  /* 0x0006800c02007388 */ /* 0x000fe20000000c00 */
[C---:B------:R-:W-:Y:S02]  /*44760*/  LOP3.LUT R48, R0.reuse, 0x20, RZ, 0x3c, !PT ;  /* 0x0000002000307812 */ /* 0x040fe400078e3cff */
[C---:B------:R-:W-:Y:S02]  /*44770*/  LOP3.LUT R252, R0.reuse, 0x40, RZ, 0x3c, !PT ;  /* 0x0000004000fc7812 */ /* 0x040fe400078e3cff */
[----:B------:R-:W-:Y:S01]  /*44780*/  LOP3.LUT R3, R0, 0x60, RZ, 0x3c, !PT ;  /* 0x0000006000037812 */ /* 0x000fe200078e3cff */
[----:B------:R-:W-:Y:S01]  /*44790*/  IMAD.MOV.U32 R10, RZ, RZ, R220 ;  /* 0x000000ffff0a7224 */ /* 0x000fe200078e00dc */
[----:B------:R-:W-:Y:S01]  /*447a0*/  MOV R11, R221 ;  /* 0x000000dd000b7202 */ /* 0x000fe20000000f00 */
[----:B------:R-:W-:Y:S01]  /*447b0*/  IMAD.MOV.U32 R9, RZ, RZ, R225 ;  /* 0x000000ffff097224 */ /* 0x000fe200078e00e1 */
[----:B------:R-:W-:Y:S01]  /*447c0*/  MOV R8, R224 ;  /* 0x000000e000087202 */ /* 0x000fe20000000f00 */
[----:B------:R-:W-:-:S02]  /*447d0*/  IMAD.MOV.U32 R220, RZ, RZ, R226 ;  /* 0x000000ffffdc7224 */ /* 0x000fc400078e00e2 */
[----:B------:R-:W-:Y:S01]  /*447e0*/  IMAD.MOV.U32 R221, RZ, RZ, R227 ;  /* 0x000000ffffdd7224 */ /* 0x000fe200078e00e3 */
[----:B--2---:R2:W-:Y:S02]  /*447f0*/  STS.128 [R2+0x80], R40 ;  /* 0x0000802802007388 */ /* 0x0045e40000000c00 */
[----:B--2---:R-:W-:Y:S01]  /*44800*/  IMAD.MOV.U32 R42, RZ, RZ, R168 ;  /* 0x000000ffff2a7224 */ /* 0x004fe200078e00a8 */
[----:B------:R-:W-:Y:S01]  /*44810*/  MOV R43, R169 ;  /* 0x000000a9002b7202 */ /* 0x000fe20000000f00 */
[----:B------:R-:W-:Y:S01]  /*44820*/  IMAD.MOV.U32 R41, RZ, RZ, R165 ;  /* 0x000000ffff297224 */ /* 0x000fe200078e00a5 */
[----:B------:R-:W-:Y:S01]  /*44830*/  MOV R40, R164 ;  /* 0x000000a400287202 */ /* 0x000fe20000000f00 */
[----:B------:R-:W-:Y:S02]  /*44840*/  IMAD.MOV.U32 R168, RZ, RZ, R166 ;  /* 0x000000ffffa87224 */ /* 0x000fe400078e00a6 */
[----:B------:R-:W-:Y:S02]  /*44850*/  IMAD.MOV.U32 R169, RZ, RZ, R167 ;  /* 0x000000ffffa97224 */ /* 0x000fe400078e00a7 */
[----:B------:R-:W-:Y:S04]  /*44860*/  STS.128 [R2+0x400], R40 ;  /* 0x0004002802007388 */ /* 0x000fe80000000c00 */
[----:B------:R-:W-:Y:S04]  /*44870*/  STS.128 [R2+0x480], R168 ;  /* 0x000480a802007388 */ /* 0x000fe80000000c00 */
[----:B------:R-:W-:Y:S06]  /*44880*/  BAR.SYNC.DEFER_BLOCKING 0x0 ;  /* 0x0000000000007b1d */ /* 0x000fec0000010000 */
[----:B------:R-:W2:Y:S04]  /*44890*/  LDS.128 R12, [R0] ;  /* 0x00000000000c7984 */ /* 0x000ea80000000c00 */
[----:B------:R-:W-:Y:S04]  /*448a0*/  LDS.128 R248, [R0+0x800] ;  /* 0x0008000000f87984 */ /* 0x000fe80000000c00 */
[----:B------:R-:W-:Y:S04]  /*448b0*/  LDS.128 R240, [R48] ;  /* 0x0000000030f07984 */ /* 0x000fe80000000c00 */
[----:B------:R3:W-:Y:S04]  /*448c0*/  LDS.128 R236, [R48+0x800] ;  /* 0x0008000030ec7984 */ /* 0x0007e80000000c00 */
[----:B------:R-:W-:Y:S04]  /*448d0*/  LDS.128 R224, [R252] ;  /* 0x00000000fce07984 */ /* 0x000fe80000000c00 */
[----:B------:R-:W-:Y:S04]  /*448e0*/  LDS.128 R36, [R252+0x800] ;  /* 0x00080000fc247984 */ /* 0x000fe80000000c00 */
[----:B------:R-:W-:Y:S04]  /*448f0*/  LDS.128 R40, [R3] ;  /* 0x0000000003287984 */ /* 0x000fe80000000c00 */
[----:B--2---:R-:W-:Y:S04]  /*44900*/  STL.64 [R1+0x10], R12 ;  /* 0x0000100c01007387 */ /* 0x004fe80000100a00 */
[----:B------:R-:W-:Y:S04]  /*44910*/  STL.64 [R1+0x18], R14 ;  /* 0x0000180e01007387 */ /* 0x000fe80000100a00 */
[----:B------:R-:W-:Y:S04]  /*44920*/  LDS.128 R12, [R3+0x800] ;  /* 0x00080000030c7984 */ /* 0x000fe80000000c00 */
[----:B------:R-:W-:Y:S06]  /*44930*/  BAR.SYNC.DEFER_BLOCKING 0x0 ;  /* 0x0000000000007b1d */ /* 0x000fec0000010000 */
[----:B---3--:R-:W2:Y:S04]  /*44940*/  LDL.LU R48, [R1+0x90] ;  /* 0x0000900001307983 */ /* 0x008ea80000300800 */
[----:B------:R-:W2:Y:S04]  /*44950*/  LDL.LU R49, [R1+0x94] ;  /* 0x0000940001317983 */ /* 0x000ea80000300800 */
[----:B------:R-:W2:Y:S04]  /*44960*/  LDL.LU R50, [R1+0x120] ;  /* 0x0001200001327983 */ /* 0x000ea80000300800 */
[----:B------:R-:W2:Y:S04]  /*44970*/  LDL.LU R51, [R1+0x124] ;  /* 0x0001240001337983 */ /* 0x000ea80000300800 */
[----:B------:R3:W-:Y:S04]  /*44980*/  STS.128 [R2], R8 ;  /* 0x0000000802007388 */ /* 0x0007e80000000c00 */
[----:B---3--:R-:W3:Y:S04]  /*44990*/  LDL.LU R8, [R1+0x98] ;  /* 0x0000980001087983 */ /* 0x008ee80000300800 */
[----:B------:R-:W3:Y:S04]  /*449a0*/  LDL.LU R9, [R1+0x9c] ;  /* 0x00009c0001097983 */ /* 0x000ee80000300800 */
[----:B------:R-:W3:Y:S04]  /*449b0*/  LDL.LU R10, [R1+0x128] ;  /* 0x00012800010a7983 */ /* 0x000ee80000300800 */
[----:B------:R-:W3:Y:S01]  /*449c0*/  LDL.LU R11, [R1+0x12c] ;  /* 0x00012c00010b7983 */ /* 0x000ee20000300800 */
[----:B------:R-:W-:Y:S01]  /*449d0*/  MOV R44, R80 ;  /* 0x00000050002c7202 */ /* 0x000fe20000000f00 */
[----:B------:R-:W-:Y:S01]  /*449e0*/  IMAD.MOV.U32 R45, RZ, RZ, R81 ;  /* 0x000000ffff2d7224 */ /* 0x000fe200078e0051 */
[----:B------:R-:W-:Y:S01]  /*449f0*/  MOV R47, R209 ;  /* 0x000000d1002f7202 */ /* 0x000fe20000000f00 */
[----:B------:R-:W-:-:S05]  /*44a00*/  IMAD.MOV.U32 R46, RZ, RZ, R208 ;  /* 0x000000ffff2e7224 */ /* 0x000fca00078e00d0 */
[----:B------:R4:W-:Y:S04]  /*44a10*/  STS.128 [R2+0x200], R44 ;  /* 0x0002002c02007388 */ /* 0x0009e80000000c00 */
[----:B----4-:R-:W4:Y:S04]  /*44a20*/  LDL.LU R44, [R1+0xa0] ;  /* 0x0000a000012c7983 */ /* 0x010f280000300800 */
[----:B------:R-:W4:Y:S04]  /*44a30*/  LDL.LU R45, [R1+0xa4] ;  /* 0x0000a400012d7983 */ /* 0x000f280000300800 */
[----:B------:R-:W4:Y:S04]  /*44a40*/  LDL.LU R46, [R1+0x70] ;  /* 0x00007000012e7983 */ /* 0x000f280000300800 */
[----:B------:R-:W4:Y:S04]  /*44a50*/  LDL.LU R47, [R1+0x74] ;  /* 0x00007400012f7983 */ /* 0x000f280000300800 */
[----:B------:R-:W2:Y:S04]  /*44a60*/  LDL.LU R52, [R1+0xa8] ;  /* 0x0000a80001347983 */ /* 0x000ea80000300800 */
[----:B------:R-:W2:Y:S04]  /*44a70*/  LDL.LU R53, [R1+0xac] ;  /* 0x0000ac0001357983 */ /* 0x000ea80000300800 */
[----:B------:R-:W2:Y:S04]  /*44a80*/  LDL.LU R54, [R1+0x78] ;  /* 0x0000780001367983 */ /* 0x000ea80000300800 */
[----:B------:R-:W2:Y:S04]  /*44a90*/  LDL.LU R55, [R1+0x7c] ;  /* 0x00007c0001377983 */ /* 0x000ea80000300800 */
[----:B---3--:R3:W-:Y:S04]  /*44aa0*/  STS.128 [R2+0x480], R8 ;  /* 0x0004800802007388 */ /* 0x0087e80000000c00 */
[----:B---3--:R-:W3:Y:S04]  /*44ab0*/  LDL.LU R8, [R1+0x1e0] ;  /* 0x0001e00001087983 */ /* 0x008ee80000300800 */
[----:B------:R-:W3:Y:S04]  /*44ac0*/  LDL.LU R9, [R1+0x1e4] ;  /* 0x0001e40001097983 */ /* 0x000ee80000300800 */
[----:B------:R-:W3:Y:S04]  /*44ad0*/  LDL.LU R10, [R1+0x1d0] ;  /* 0x0001d000010a7983 */ /* 0x000ee80000300800 */
[----:B------:R-:W3:Y:S04]  /*44ae0*/  LDL.LU R11, [R1+0x1d4] ;  /* 0x0001d400010b7983 */ /* 0x000ee80000300800 */
[----:B------:R-:W3:Y:S04]  /*44af0*/  LDL.LU R104, [R1+0x1e8] ;  /* 0x0001e80001687983 */ /* 0x000ee80000300800 */
[----:B------:R-:W3:Y:S04]  /*44b00*/  LDL.LU R105, [R1+0x1ec] ;  /* 0x0001ec0001697983 */ /* 0x000ee80000300800 */
[----:B------:R-:W3:Y:S04]  /*44b10*/  LDL.LU R106, [R1+0x1d8] ;  /* 0x0001d800016a7983 */ /* 0x000ee80000300800 */
[----:B------:R-:W3:Y:S01]  /*44b20*/  LDL.LU R107, [R1+0x1dc] ;  /* 0x0001dc00016b7983 */ /* 0x000ee20000300800 */
[----:B------:R-:W-:-:S02]  /*44b30*/  IMAD.MOV.U32 R208, RZ, RZ, R82 ;  /* 0x000000ffffd07224 */ /* 0x000fc400078e0052 */
[----:B------:R-:W-:Y:S01]  /*44b40*/  IMAD.MOV.U32 R209, RZ, RZ, R83 ;  /* 0x000000ffffd17224 */ /* 0x000fe200078e0053 */
[----:B------:R1:W-:Y:S04]  /*44b50*/  STS.128 [R2+0x80], R220 ;  /* 0x000080dc02007388 */ /* 0x0003e80000000c00 */
[----:B------:R-:W-:Y:S04]  /*44b60*/  STS.128 [R2+0x280], R208 ;  /* 0x000280d002007388 */ /* 0x000fe80000000c00 */
[----:B--2---:R-:W-:Y:S04]  /*44b70*/  STS.128 [R2+0x400], R48 ;  /* 0x0004003002007388 */ /* 0x004fe80000000c00 */
[----:B----4-:R-:W-:Y:S04]  /*44b80*/  STS.128 [R2+0x600], R44 ;  /* 0x0006002c02007388 */ /* 0x010fe80000000c00 */
[----:B------:R-:W-:Y:S04]  /*44b90*/  STS.128 [R2+0x680], R52 ;  /* 0x0006803402007388 */ /* 0x000fe80000000c00 */
[----:B------:R-:W-:Y:S01]  /*44ba0*/  BAR.SYNC.DEFER_BLOCKING 0x0 ;  /* 0x0000000000007b1d */ /* 0x000fe20000010000 */
[----:B-1----:R-:W-:Y:S01]  /*44bb0*/  LOP3.LUT R223, R0, 0x20, RZ, 0x3c, !PT ;  /* 0x0000002000df7812 */ /* 0x002fe200078e3cff */
[----:B------:R-:W-:Y:S01]  /*44bc0*/  IMAD.MOV.U32 R130, RZ, RZ, R112 ;  /* 0x000000ffff827224 */ /* 0x000fe200078e0070 */
[----:B------:R-:W-:Y:S01]  /*44bd0*/  MOV R131, R113 ;  /* 0x0000007100837202 */ /* 0x000fe20000000f00 */
[----:B------:R-:W-:Y:S01]  /*44be0*/  IMAD.MOV.U32 R129, RZ, RZ, R109 ;  /* 0x000000ffff817224 */ /* 0x000fe200078e006d */
[----:B------:R-:W-:Y:S01]  /*44bf0*/  MOV R128, R108 ;  /* 0x0000006c00807202 */ /* 0x000fe20000000f00 */
[----:B------:R-:W2:Y:S04]  /*44c00*/  LDL.LU R140, [R1+0x110] ;  /* 0x00011000018c7983 */ /* 0x000ea80000300800 */
[----:B------:R-:W1:Y:S04]  /*44c10*/  LDS.128 R44, [R0] ;  /* 0x00000000002c7984 */ /* 0x000e680000000c00 */
[----:B------:R-:W-:Y:S04]  /*44c20*/  LDS.128 R60, [R0+0x800] ;  /* 0x00080000003c7984 */ /* 0x000fe80000000c00 */
[----:B------:R-:W4:Y:S04]  /*44c30*/  LDS.128 R100, [R223] ;  /* 0x00000000df647984 */ /* 0x000f280000000c00 */
[----:B------:R-:W-:Y:S04]  /*44c40*/  LDS.128 R56, [R223+0x800] ;  /* 0x00080000df387984 */ /* 0x000fe80000000c00 */
[----:B------:R-:W1:Y:S04]  /*44c50*/  LDS.128 R80, [R252] ;  /* 0x00000000fc507984 */ /* 0x000e680000000c00 */
[----:B------:R-:W-:Y:S04]  /*44c60*/  LDS.128 R52, [R252+0x800] ;  /* 0x00080000fc347984 */ /* 0x000fe80000000c00 */
[----:B------:R-:W1:Y:S04]  /*44c70*/  LDS.128 R64, [R3] ;  /* 0x0000000003407984 */ /* 0x000e680000000c00 */
[----:B------:R-:W1:Y:S04]  /*44c80*/  LDS.128 R48, [R3+0x800] ;  /* 0x0008000003307984 */ /* 0x000e680000000c00 */
[----:B------:R-:W-:Y:S01]  /*44c90*/  BAR.SYNC.DEFER_BLOCKING 0x0 ;  /* 0x0000000000007b1d */ /* 0x000fe20000010000 */
[----:B------:R-:W-:-:S02]  /*44ca0*/  IMAD.MOV.U32 R112, RZ, RZ, R110 ;  /* 0x000000ffff707224 */ /* 0x000fc400078e006e */
[----:B------:R-:W-:Y:S01]  /*44cb0*/  IMAD.MOV.U32 R113, RZ, RZ, R111 ;  /* 0x000000ffff717224 */ /* 0x000fe200078e006f */
[----:B------:R-:W-:Y:S01]  /*44cc0*/  MOV R111, R177 ;  /* 0x000000b1006f7202 */ /* 0x000fe20000000f00 */
[----:B------:R-:W-:Y:S01]  /*44cd0*/  IMAD.MOV.U32 R110, RZ, RZ, R176 ;  /* 0x000000ffff6e7224 */ /* 0x000fe200078e00b0 */
[----:B------:R-:W-:Y:S01]  /*44ce0*/  MOV R108, R172 ;  /* 0x000000ac006c7202 */ /* 0x000fe20000000f00 */
[----:B------:R-:W-:Y:S01]  /*44cf0*/  IMAD.MOV.U32 R109, RZ, RZ, R173 ;  /* 0x000000ffff6d7224 */ /* 0x000fe200078e00ad */
[----:B------:R-:W2:Y:S01]  /*44d00*/  LDL.LU R141, [R1+0x114] ;  /* 0x00011400018d7983 */ /* 0x000ea20000300800 */
[----:B------:R-:W-:Y:S02]  /*44d10*/  IMAD.MOV.U32 R176, RZ, RZ, R174 ;  /* 0x000000ffffb07224 */ /* 0x000fe400078e00ae */
[----:B------:R-:W-:Y:S01]  /*44d20*/  IMAD.MOV.U32 R177, RZ, RZ, R175 ;  /* 0x000000ffffb17224 */ /* 0x000fe200078e00af */
[----:B------:R-:W-:Y:S01]  /*44d30*/  MOV R136, R148 ;  /* 0x0000009400887202 */ /* 0x000fe20000000f00 */
[----:B------:R-:W-:Y:S01]  /*44d40*/  IMAD.MOV.U32 R137, RZ, RZ, R149 ;  /* 0x000000ffff897224 */ /* 0x000fe200078e0095 */
[----:B------:R-:W-:Y:S01]  /*44d50*/  MOV R139, R213 ;  /* 0x000000d5008b7202 */ /* 0x000fe20000000f00 */
[----:B------:R-:W-:Y:S01]  /*44d60*/  IMAD.MOV.U32 R138, RZ, RZ, R212 ;  /* 0x000000ffff8a7224 */ /* 0x000fe200078e00d4 */
[----:B------:R-:W2:Y:S04]  /*44d70*/  LDL.LU R142, [R1+0x100] ;  /* 0x00010000018e7983 */ /* 0x000ea80000300800 */
[----:B------:R-:W2:Y:S04]  /*44d80*/  LDL.LU R143, [R1+0x104] ;  /* 0x00010400018f7983 */ /* 0x000ea80000300800 */
[----:B------:R-:W-:Y:S04]  /*44d90*/  STS.128 [R2+0x200], R128 ;  /* 0x0002008002007388 */ /* 0x000fe80000000c00 */
[----:B------:R-:W-:Y:S04]  /*44da0*/  STS.128 [R2+0x280], R112 ;  /* 0x0002807002007388 */ /* 0x000fe80000000c00 */
[----:B------:R-:W-:Y:S04]  /*44db0*/  STS.128 [R2+0x400], R108 ;  /* 0x0004006c02007388 */ /* 0x000fe80000000c00 */
[----:B------:R-:W-:Y:S04]  /*44dc0*/  STS.128 [R2+0x480], R176 ;  /* 0x000480b002007388 */ /* 0x000fe80000000c00 */
[----:B---3--:R-:W-:Y:S04]  /*44dd0*/  STS.128 [R2], R8 ;  /* 0x0000000802007388 */ /* 0x008fe80000000c00 */
[----:B------:R3:W-:Y:S02]  /*44de0*/  STS.128 [R2+0x80], R104 ;  /* 0x0000806802007388 */ /* 0x0007e40000000c00 */
[----:B---3--:R-:W-:Y:S01]  /*44df0*/  IMAD.MOV.U32 R106, RZ, RZ, R20 ;  /* 0x000000ffff6a7224 */ /* 0x008fe200078e0014 */
[----:B------:R-:W-:Y:S01]  /*44e00*/  MOV R107, R21 ;  /* 0x00000015006b7202 */ /* 0x000fe20000000f00 */
[----:B------:R-:W-:Y:S01]  /*44e10*/  IMAD.MOV.U32 R105, RZ, RZ, R17 ;  /* 0x000000ffff697224 */ /* 0x000fe200078e0011 */
[----:B------:R-:W-:Y:S01]  /*44e20*/  MOV R104, R16 ;  /* 0x0000001000687202 */ /* 0x000fe20000000f00 */
[----:B------:R-:W-:-:S02]  /*44e30*/  IMAD.MOV.U32 R20, RZ, RZ, R18 ;  /* 0x000000ffff147224 */ /* 0x000fc400078e0012 */
[----:B------:R-:W-:Y:S02]  /*44e40*/  IMAD.MOV.U32 R21, RZ, RZ, R19 ;  /* 0x000000ffff157224 */ /* 0x000fe400078e0013 */
[----:B------:R-:W-:Y:S04]  /*44e50*/  STS.128 [R2+0x600], R104 ;  /* 0x0006006802007388 */ /* 0x000fe80000000c00 */
[----:B------:R-:W-:Y:S04]  /*44e60*/  STS.128 [R2+0x680], R20 ;  /* 0x0006801402007388 */ /* 0x000fe80000000c00 */
[----:B------:R-:W-:Y:S01]  /*44e70*/  BAR.SYNC.DEFER_BLOCKING 0x0 ;  /* 0x0000000000007b1d */ /* 0x000fe20000010000 */
[----:B------:R-:W-:Y:S01]  /*44e80*/  IMAD.MOV.U32 R10, RZ, RZ, R156 ;  /* 0x000000ffff0a7224 */ /* 0x000fe200078e009c */
[----:B------:R-:W-:Y:S01]  /*44e90*/  MOV R11, R157 ;  /* 0x0000009d000b7202 */ /* 0x000fe20000000f00 */
[----:B------:R-:W-:Y:S01]  /*44ea0*/  IMAD.MOV.U32 R9, RZ, RZ, R69 ;  /* 0x000000ffff097224 */ /* 0x000fe200078e0045 */
[----:B------:R-:W-:Y:S01]  /*44eb0*/  MOV R8, R68 ;  /* 0x0000004400087202 */ /* 0x000fe20000000f00 */
[----:B------:R-:W-:-:S02]  /*44ec0*/  IMAD.MOV.U32 R156, RZ, RZ, R70 ;  /* 0x000000ffff9c7224 */ /* 0x000fc400078e0046 */
[----:B------:R-:W-:Y:S01]  /*44ed0*/  IMAD.MOV.U32 R157, RZ, RZ, R71 ;  /* 0x000000ffff9d7224 */ /* 0x000fe200078e0047 */
[----:B------:R-:W3:Y:S04]  /*44ee0*/  LDS.128 R132, [R0] ;  /* 0x0000000000847984 */ /* 0x000ee80000000c00 */
[----:B------:R-:W-:Y:S04]  /*44ef0*/  LDS.128 R104, [R0+0x800] ;  /* 0x0008000000687984 */ /* 0x000fe80000000c00 */
[----:B------:R-:W-:Y:S04]  /*44f00*/  LDS.128 R128, [R223] ;  /* 0x00000000df807984 */ /* 0x000fe80000000c00 */
[----:B------:R-:W-:Y:S04]  /*44f10*/  LDS.128 R68, [R223+0x800] ;  /* 0x00080000df447984 */ /* 0x000fe80000000c00 */
[----:B------:R-:W-:Y:S04]  /*44f20*/  LDS.128 R112, [R252] ;  /* 0x00000000fc707984 */ /* 0x000fe80000000c00 */
[----:B------:R-:W-:Y:S04]  /*44f30*/  LDS.128 R20, [R252+0x800] ;  /* 0x00080000fc147984 */ /* 0x000fe80000000c00 */
[----:B------:R-:W-:Y:S04]  /*44f40*/  LDS.128 R108, [R3] ;  /* 0x00000000036c7984 */ /* 0x000fe80000000c00 */
[----:B------:R-:W-:Y:S04]  /*44f50*/  LDS.128 R16, [R3+0x800] ;  /* 0x0008000003107984 */ /* 0x000fe80000000c00 */
[----:B------:R-:W-:Y:S06]  /*44f60*/  BAR.SYNC.DEFER_BLOCKING 0x0 ;  /* 0x0000000000007b1d */ /* 0x000fec0000010000 */
[----:B------:R1:W-:Y:S04]  /*44f70*/  STS.128 [R2], R8 ;  /* 0x0000000802007388 */ /* 0x0003e80000000c00 */
[----:B------:R2:W-:Y:S04]  /*44f80*/  STS.128 [R2+0x200], R136 ;  /* 0x0002008802007388 */ /* 0x0005e80000000c00 */
[----:B-1----:R-:W3:Y:S04]  /*44f90*/  LDL.LU R8, [R1+0x118] ;  /* 0x0001180001087983 */ /* 0x002ee80000300800 */
[----:B------:R-:W3:Y:S04]  /*44fa0*/  LDL.LU R9, [R1+0x11c] ;  /* 0x00011c0001097983 */ /* 0x000ee80000300800 */
[----:B------:R-:W3:Y:S04]  /*44fb0*/  LDL.LU R10, [R1+0x108] ;  /* 0x00010800010a7983 */ /* 0x000ee80000300800 */
[----:B------:R-:W3:Y:S04]  /*44fc0*/  LDL.LU R11, [R1+0x10c] ;  /* 0x00010c00010b7983 */ /* 0x000ee80000300800 */
[----:B--2---:R-:W2:Y:S04]  /*44fd0*/  LDL.LU R136, [R1+0x60] ;  /* 0x0000600001887983 */ /* 0x004ea80000300800 */
[----:B------:R-:W2:Y:S04]  /*44fe0*/  LDL.LU R137, [R1+0x64] ;  /* 0x0000640001897983 */ /* 0x000ea80000300800 */
[----:B------:R-:W2:Y:S04]  /*44ff0*/  LDL.LU R138, [R1+0x40] ;  /* 0x00004000018a7983 */ /* 0x000ea80000300800 */
[----:B------:R-:W2:Y:S04]  /*45000*/  LDL.LU R139, [R1+0x44] ;  /* 0x00004400018b7983 */ /* 0x000ea80000300800 */
[----:B------:R-:W4:Y:S04]  /*45010*/  LDL.LU R144, [R1+0x68] ;  /* 0x0000680001907983 */ /* 0x000f280000300800 */
[----:B------:R-:W4:Y:S04]  /*45020*/  LDL.LU R145, [R1+0x6c] ;  /* 0x00006c0001917983 */ /* 0x000f280000300800 */
[----:B------:R-:W4:Y:S04]  /*45030*/  LDL.LU R146, [R1+0x48] ;  /* 0x0000480001927983 */ /* 0x000f280000300800 */
[----:B------:R-:W4:Y:S01]  /*45040*/  LDL.LU R147, [R1+0x4c] ;  /* 0x00004c0001937983 */ /* 0x000f220000300800 */
[----:B------:R-:W-:-:S02]  /*45050*/  IMAD.MOV.U32 R212, RZ, RZ, R150 ;  /* 0x000000ffffd47224 */ /* 0x000fc400078e0096 */
[----:B------:R-:W-:Y:S01]  /*45060*/  IMAD.MOV.U32 R213, RZ, RZ, R151 ;  /* 0x000000ffffd57224 */ /* 0x000fe200078e0097 */
[----:B------:R-:W-:Y:S04]  /*45070*/  STS.128 [R2+0x80], R156 ;  /* 0x0000809c02007388 */ /* 0x000fe80000000c00 */
[----:B------:R-:W-:Y:S04]  /*45080*/  STS.128 [R2+0x280], R212 ;  /* 0x000280d402007388 */ /* 0x000fe80000000c00 */
[----:B------:R-:W-:Y:S01]  /*45090*/  STS.128 [R2+0x400], R140 ;  /* 0x0004008c02007388 */ /* 0x000fe20000000c00 */
[----:B------:R-:W-:Y:S01]  /*450a0*/  IMAD.MOV.U32 R168, RZ, RZ, R86 ;  /* 0x000000ffffa87224 */ /* 0x000fe200078e0056 */
[----:B------:R-:W-:Y:S01]  /*450b0*/  MOV R170, R90 ;  /* 0x0000005a00aa7202 */ /* 0x000fe20000000f00 */
[----:B------:R-:W-:-:S02]  /*450c0*/  IMAD.MOV.U32 R169, RZ, RZ, R87 ;  /* 0x000000ffffa97224 */ /* 0x000fc400078e0057 */
[----:B------:R-:W-:Y:S02]  /*450d0*/  IMAD.MOV.U32 R171, RZ, RZ, R91 ;  /* 0x000000ffffab7224 */ /* 0x000fe400078e005b */
[----:B------:R-:W-:Y:S01]  /*450e0*/  IMAD.MOV.U32 R174, RZ, RZ, R120 ;  /* 0x000000ffffae7224 */ /* 0x000fe200078e0078 */
[----:B------:R-:W-:Y:S01]  /*450f0*/  MOV R120, R118 ;  /* 0x0000007600787202 */ /* 0x000fe20000000f00 */
        /* <DEDUP_REMOVED lines=12> */
[----:B------:R-:W4:Y:S01]  /*451c0*/  LDL.LU R152, [R1+0xf0] ;  /* 0x0000f00001987983 */ /* 0x000f220000300800 */
[----:B------:R-:W-:Y:S02]  /*451d0*/  IMAD.MOV.U32 R182, RZ, RZ, R216 ;  /* 0x000000ffffb67224 */ /* 0x000fe400078e00d8 */
[----:B------:R-:W-:Y:S01]  /*451e0*/  IMAD.MOV.U32 R183, RZ, RZ, R217 ;  /* 0x000000ffffb77224 */ /* 0x000fe200078e00d9 */
[----:B------:R-:W4:Y:S04]  /*451f0*/  LDL.LU R153, [R1+0xf4] ;  /* 0x0000f40001997983 */ /* 0x000f280000300800 */
[----:B---3--:R1:W-:Y:S04]  /*45200*/  STS.128 [R2+0x480], R8 ;  /* 0x0004800802007388 */ /* 0x0083e80000000c00 */
[----:B--2---:R-:W-:Y:S04]  /*45210*/  STS.128 [R2+0x600], R136 ;  /* 0x0006008802007388 */ /* 0x004fe80000000c00 */
[----:B----4-:R-:W-:Y:S04]  /*45220*/  STS.128 [R2+0x680], R144 ;  /* 0x0006809002007388 */ /* 0x010fe80000000c00 */
[----:B------:R-:W-:Y:S01]  /*45230*/  BAR.SYNC.DEFER_BLOCKING 0x0 ;  /* 0x0000000000007b1d */ /* 0x000fe20000010000 */
[----:B-1----:R-:W-:Y:S01]  /*45240*/  MOV R8, R84 ;  /* 0x0000005400087202 */ /* 0x002fe20000000f00 */
[----:B------:R-:W-:Y:S01]  /*45250*/  IMAD.MOV.U32 R9, RZ, RZ, R85 ;  /* 0x000000ffff097224 */ /* 0x000fe200078e0055 */
[----:B------:R-:W-:Y:S01]  /*45260*/  MOV R11, R89 ;  /* 0x00000059000b7202 */ /* 0x000fe20000000f00 */
[----:B------:R-:W-:-:S02]  /*45270*/  IMAD.MOV.U32 R10, RZ, RZ, R88 ;  /* 0x000000ffff0a7224 */ /* 0x000fc400078e0058 */
[----:B------:R-:W1:Y:S04]  /*45280*/  LDS.128 R164, [R0] ;  /* 0x0000000000a47984 */ /* 0x000e680000000c00 */
[----:B------:R-:W-:Y:S04]  /*45290*/  LDS.128 R140, [R0+0x800] ;  /* 0x00080000008c7984 */ /* 0x000fe80000000c00 */
[----:B------:R-:W2:Y:S04]  /*452a0*/  LDS.128 R156, [R223] ;  /* 0x00000000df9c7984 */ /* 0x000ea80000000c00 */
[----:B------:R-:W-:Y:S04]  /*452b0*/  LDS.128 R136, [R223+0x800] ;  /* 0x00080000df887984 */ /* 0x000fe80000000c00 */
[----:B------:R-:W3:Y:S04]  /*452c0*/  LDS.128 R148, [R252] ;  /* 0x00000000fc947984 */ /* 0x000ee80000000c00 */
[----:B------:R-:W-:Y:S04]  /*452d0*/  LDS.128 R88, [R252+0x800] ;  /* 0x00080000fc587984 */ /* 0x000fe80000000c00 */
[----:B------:R-:W4:Y:S04]  /*452e0*/  LDS.128 R144, [R3] ;  /* 0x0000000003907984 */ /* 0x000f280000000c00 */
[----:B------:R-:W1:Y:S04]  /*452f0*/  LDS.128 R84, [R3+0x800] ;  /* 0x0008000003547984 */ /* 0x000e680000000c00 */
[----:B------:R-:W-:Y:S06]  /*45300*/  BAR.SYNC.DEFER_BLOCKING 0x0 ;  /* 0x0000000000007b1d */ /* 0x000fec0000010000 */
[----:B------:R1:W-:Y:S04]  /*45310*/  STS.128 [R2+0x80], R168 ;  /* 0x000080a802007388 */ /* 0x0003e80000000c00 */
[----:B------:R2:W-:Y:S04]  /*45320*/  STS.128 [R2], R8 ;  /* 0x0000000802007388 */ /* 0x0005e80000000c00 */
[----:B------:R-:W-:Y:S01]  /*45330*/  STS.128 [R2+0x200], R172 ;  /* 0x000200ac02007388 */ /* 0x000fe20000000c00 */
[----:B-1----:R-:W-:Y:S01]  /*45340*/  IMAD.MOV.U32 R170, RZ, RZ, R28 ;  /* 0x000000ffffaa7224 */ /* 0x002fe200078e001c */
[----:B------:R-:W-:Y:S01]  /*45350*/  MOV R169, R25 ;  /* 0x0000001900a97202 */ /* 0x000fe20000000f00 */
[----:B------:R-:W-:Y:S01]  /*45360*/  IMAD.MOV.U32 R171, RZ, RZ, R29 ;  /* 0x000000ffffab7224 */ /* 0x000fe200078e001d */
[----:B------:R-:W-:Y:S01]  /*45370*/  MOV R28, R26 ;  /* 0x0000001a001c7202 */ /* 0x000fe20000000f00 */
[----:B------:R-:W-:-:S02]  /*45380*/  IMAD.MOV.U32 R168, RZ, RZ, R24 ;  /* 0x000000ffffa87224 */ /* 0x000fc400078e0018 */
[----:B------:R-:W-:Y:S01]  /*45390*/  IMAD.MOV.U32 R29, RZ, RZ, R27 ;  /* 0x000000ffff1d7224 */ /* 0x000fe200078e001b */
[----:B------:R-:W-:Y:S04]  /*453a0*/  STS.128 [R2+0x280], R120 ;  /* 0x0002807802007388 */ /* 0x000fe80000000c00 */
[----:B------:R-:W-:Y:S04]  /*453b0*/  STS.128 [R2+0x400], R116 ;  /* 0x0004007402007388 */ /* 0x000fe80000000c00 */
[----:B------:R1:W-:Y:S04]  /*453c0*/  STS.128 [R2+0x480], R184 ;  /* 0x000480b802007388 */ /* 0x0003e80000000c00 */
[----:B------:R-:W-:Y:S04]  /*453d0*/  STS.128 [R2+0x600], R168 ;  /* 0x000600a802007388 */ /* 0x000fe80000000c00 */
[----:B------:R-:W-:Y:S04]  /*453e0*/  STS.128 [R2+0x680], R28 ;  /* 0x0006801c02007388 */ /* 0x000fe80000000c00 */
[----:B------:R-:W-:Y:S01]  /*453f0*/  BAR.SYNC.DEFER_BLOCKING 0x0 ;  /* 0x0000000000007b1d */ /* 0x000fe20000010000 */
[----:B--2---:R-:W-:Y:S01]  /*45400*/  IMAD.MOV.U32 R10, RZ, RZ, R200 ;  /* 0x000000ffff0a7224 */ /* 0x004fe200078e00c8 */
[----:B------:R-:W-:Y:S01]  /*45410*/  MOV R9, R73 ;  /* 0x0000004900097202 */ /* 0x000fe20000000f00 */
[----:B------:R-:W-:Y:S01]  /*45420*/  IMAD.MOV.U32 R11, RZ, RZ, R201 ;  /* 0x000000ffff0b7224 */ /* 0x000fe200078e00c9 */
[----:B------:R-:W-:Y:S01]  /*45430*/  MOV R200, R74 ;  /* 0x0000004a00c87202 */ /* 0x000fe20000000f00 */
[----:B------:R-:W-:-:S02]  /*45440*/  IMAD.MOV.U32 R8, RZ, RZ, R72 ;  /* 0x000000ffff087224 */ /* 0x000fc400078e0048 */
[----:B------:R-:W-:Y:S01]  /*45450*/  IMAD.MOV.U32 R201, RZ, RZ, R75 ;  /* 0x000000ffffc97224 */ /* 0x000fe200078e004b */
[----:B------:R-:W2:Y:S04]  /*45460*/  LDS.128 R176, [R0] ;  /* 0x0000000000b07984 */ /* 0x000ea80000000c00 */
[----:B------:R-:W-:Y:S04]  /*45470*/  LDS.128 R116, [R0+0x800] ;  /* 0x0008000000747984 */ /* 0x000fe80000000c00 */
[----:B------:R-:W-:Y:S04]  /*45480*/  LDS.128 R172, [R223] ;  /* 0x00000000dfac7984 */ /* 0x000fe80000000c00 */
[----:B------:R-:W-:Y:S04]  /*45490*/  LDS.128 R72, [R223+0x800] ;  /* 0x00080000df487984 */ /* 0x000fe80000000c00 */
[----:B------:R-:W-:Y:S04]  /*454a0*/  LDS.128 R168, [R252] ;  /* 0x00000000fca87984 */ /* 0x000fe80000000c00 */
[----:B------:R-:W-:Y:S04]  /*454b0*/  LDS.128 R28, [R252+0x800] ;  /* 0x00080000fc1c7984 */ /* 0x000fe80000000c00 */
[----:B------:R-:W-:Y:S04]  /*454c0*/  LDS.128 R120, [R3] ;  /* 0x0000000003787984 */ /* 0x000fe80000000c00 */
[----:B------:R-:W-:Y:S04]  /*454d0*/  LDS.128 R24, [R3+0x800] ;  /* 0x0008000003187984 */ /* 0x000fe80000000c00 */
[----:B------:R-:W-:Y:S01]  /*454e0*/  BAR.SYNC.DEFER_BLOCKING 0x0 ;  /* 0x0000000000007b1d */ /* 0x000fe20000010000 */
[----:B-1----:R-:W-:Y:S01]  /*454f0*/  MOV R184, R154 ;  /* 0x0000009a00b87202 */ /* 0x002fe20000000f00 */
[----:B------:R-:W-:-:S04]  /*45500*/  IMAD.MOV.U32 R185, RZ, RZ, R155 ;  /* 0x000000ffffb97224 */ /* 0x000fc800078e009b */
[----:B------:R-:W2:Y:S04]  /*45510*/  LDL.LU R154, [R1+0xe0] ;  /* 0x0000e000019a7983 */ /* 0x000ea80000300800 */
[----:B------:R-:W2:Y:S04]  /*45520*/  LDL.LU R155, [R1+0xe4] ;  /* 0x0000e400019b7983 */ /* 0x000ea80000300800 */
[----:B------:R1:W-:Y:S04]  /*45530*/  STS.128 [R2], R8 ;  /* 0x0000000802007388 */ /* 0x0003e80000000c00 */
[----:B------:R3:W-:Y:S04]  /*45540*/  STS.128 [R2+0x200], R180 ;  /* 0x000200b402007388 */ /* 0x0007e80000000c00 */
[----:B------:R3:W-:Y:S04]  /*45550*/  STS.128 [R2+0x80], R200 ;  /* 0x000080c802007388 */ /* 0x0007e80000000c00 */
[----:B-1----:R-:W4:Y:S04]  /*45560*/  LDL.LU R8, [R1+0xf8] ;  /* 0x0000f80001087983 */ /* 0x002f280000300800 */
[----:B------:R-:W4:Y:S04]  /*45570*/  LDL.LU R9, [R1+0xfc] ;  /* 0x0000fc0001097983 */ /* 0x000f280000300800 */
[----:B------:R-:W4:Y:S04]  /*45580*/  LDL.LU R10, [R1+0xe8] ;  /* 0x0000e800010a7983 */ /* 0x000f280000300800 */
[----:B------:R-:W4:Y:S04]  /*45590*/  LDL.LU R11, [R1+0xec] ;  /* 0x0000ec00010b7983 */ /* 0x000f280000300800 */
[----:B---3--:R-:W3:Y:S04]  /*455a0*/  LDL.LU R180, [R1+0x20] ;  /* 0x0000200001b47983 */ /* 0x008ee80000300800 */
[----:B------:R-:W3:Y:S04]  /*455b0*/  LDL.LU R181, [R1+0x24] ;  /* 0x0000240001b57983 */ /* 0x000ee80000300800 */
[----:B------:R-:W3:Y:S04]  /*455c0*/  LDL.LU R182, [R1] ;  /* 0x0000000001b67983 */ /* 0x000ee80000300800 */
[----:B------:R-:W3:Y:S04]  /*455d0*/  LDL.LU R183, [R1+0x4] ;  /* 0x0000040001b77983 */ /* 0x000ee80000300800 */
[----:B------:R-:W3:Y:S04]  /*455e0*/  LDL.LU R200, [R1+0x28] ;  /* 0x0000280001c87983 */ /* 0x000ee80000300800 */
[----:B------:R-:W3:Y:S04]  /*455f0*/  LDL.LU R201, [R1+0x2c] ;  /* 0x00002c0001c97983 */ /* 0x000ee80000300800 */
[----:B------:R-:W3:Y:S04]  /*45600*/  LDL.LU R202, [R1+0x8] ;  /* 0x0000080001ca7983 */ /* 0x000ee80000300800 */
[----:B------:R-:W3:Y:S01]  /*45610*/  LDL.LU R203, [R1+0xc] ;  /* 0x00000c0001cb7983 */ /* 0x000ee20000300800 */
[----:B------:R-:W-:Y:S01]  /*45620*/  IMAD.MOV.U32 R186, RZ, RZ, R218 ;  /* 0x000000ffffba7224 */ /* 0x000fe200078e00da */
[----:B------:R-:W-:-:S05]  /*45630*/  MOV R187, R219 ;  /* 0x000000db00bb7202 */ /* 0x000fca0000000f00 */
[----:B------:R1:W-:Y:S01]  /*45640*/  STS.128 [R2+0x280], R184 ;  /* 0x000280b802007388 */ /* 0x0003e20000000c00 */
[----:B------:R-:W-:Y:S01]  /*45650*/  IMAD.MOV.U32 R216, RZ, RZ, R94 ;  /* 0x000000ffffd87224 */ /* 0x000fe200078e005e */
[----:B------:R-:W-:Y:S01]  /*45660*/  MOV R217, R95 ;  /* 0x0000005f00d97202 */ /* 0x000fe20000000f00 */
[----:B------:R-:W-:Y:S02]  /*45670*/  IMAD.MOV.U32 R218, RZ, RZ, R98 ;  /* 0x000000ffffda7224 */ /* 0x000fe400078e0062 */
[----:B------:R-:W-:Y:S01]  /*45680*/  IMAD.MOV.U32 R219, RZ, RZ, R99 ;  /* 0x000000ffffdb7224 */ /* 0x000fe200078e0063 */
[----:B-1----:R-:W-:Y:S01]  /*45690*/  LOP3.LUT R187, R0, 0x20, RZ, 0x3c, !PT ;  /* 0x0000002000bb7812 */ /* 0x002fe200078e3cff */
[----:B------:R-:W-:Y:S01]  /*456a0*/  IMAD.MOV.U32 R222, RZ, RZ, R160 ;  /* 0x000000ffffde7224 */ /* 0x000fe200078e00a0 */
[----:B------:R-:W-:Y:S01]  /*456b0*/  MOV R223, R161 ;  /* 0x000000a100df7202 */ /* 0x000fe20000000f00 */
[----:B------:R-:W-:Y:S01]  /*456c0*/  IMAD.MOV.U32 R160, RZ, RZ, R126 ;  /* 0x000000ffffa07224 */ /* 0x000fe200078e007e */
[----:B------:R-:W-:Y:S01]  /*456d0*/  MOV R220, R124 ;  /* 0x0000007c00dc7202 */ /* 0x000fe20000000f00 */
[----:B------:R-:W-:Y:S01]  /*456e0*/  IMAD.MOV.U32 R161, RZ, RZ, R127 ;  /* 0x000000ffffa17224 */ /* 0x000fe200078e007f */
[----:B------:R-:W-:Y:S01]  /*456f0*/  MOV R127, R193 ;  /* 0x000000c1007f7202 */ /* 0x000fe20000000f00 */
[----:B------:R-:W-:Y:S01]  /*45700*/  IMAD.MOV.U32 R221, RZ, RZ, R125 ;  /* 0x000000ffffdd7224 */ /* 0x000fe200078e007d */
[----:B------:R-:W-:Y:S01]  /*45710*/  MOV R124, R188 ;  /* 0x000000bc007c7202 */ /* 0x000fe20000000f00 */
[----:B------:R-:W-:-:S02]  /*45720*/  IMAD.MOV.U32 R126, RZ, RZ, R192 ;  /* 0x000000ffff7e7224 */ /* 0x000fc400078e00c0 */
[----:B------:R-:W-:Y:S02]  /*45730*/  IMAD.MOV.U32 R125, RZ, RZ, R189 ;  /* 0x000000ffff7d7224 */ /* 0x000fe400078e00bd */
[----:B------:R-:W-:Y:S02]  /*45740*/  IMAD.MOV.U32 R192, RZ, RZ, R190 ;  /* 0x000000ffffc07224 */ /* 0x000fe400078e00be */
[----:B------:R-:W-:Y:S01]  /*45750*/  IMAD.MOV.U32 R193, RZ, RZ, R191 ;  /* 0x000000ffffc17224 */ /* 0x000fe200078e00bf */
[----:B--2---:R-:W-:Y:S04]  /*45760*/  STS.128 [R2+0x400], R152 ;  /* 0x0004009802007388 */ /* 0x004fe80000000c00 */
[----:B----4-:R1:W-:Y:S04]  /*45770*/  STS.128 [R2+0x480], R8 ;  /* 0x0004800802007388 */ /* 0x0103e80000000c00 */
[----:B---3--:R-:W-:Y:S04]  /*45780*/  STS.128 [R2+0x600], R180 ;  /* 0x000600b402007388 */ /* 0x008fe80000000c00 */
[----:B------:R-:W-:Y:S04]  /*45790*/  STS.128 [R2+0x680], R200 ;  /* 0x000680c802007388 */ /* 0x000fe80000000c00 */
[----:B------:R-:W-:Y:S01]  /*457a0*/  BAR.SYNC.DEFER_BLOCKING 0x0 ;  /* 0x0000000000007b1d */ /* 0x000fe20000010000 */
[----:B-1----:R-:W-:Y:S01]  /*457b0*/  IMAD.MOV.U32 R8, RZ, RZ, R92 ;  /* 0x000000ffff087224 */ /* 0x002fe200078e005c */
[----:B------:R-:W-:Y:S01]  /*457c0*/  MOV R10, R96 ;  /* 0x00000060000a7202 */ /* 0x000fe20000000f00 */
[----:B------:R-:W-:-:S02]  /*457d0*/  IMAD.MOV.U32 R9, RZ, RZ, R93 ;  /* 0x000000ffff097224 */ /* 0x000fc400078e005d */
[----:B------:R-:W-:Y:S01]  /*457e0*/  IMAD.MOV.U32 R11, RZ, RZ, R97 ;  /* 0x000000ffff0b7224 */ /* 0x000fe200078e0061 */
[----:B------:R-:W-:Y:S04]  /*457f0*/  LDS.128 R208, [R187] ;  /* 0x00000000bbd07984 */ /* 0x000fe80000000c00 */
[----:B------:R-:W-:Y:S04]  /*45800*/  LDS.128 R152, [R187+0x800] ;  /* 0x00080000bb987984 */ /* 0x000fe80000000c00 */
[----:B------:R-:W1:Y:S04]  /*45810*/  LDS.128 R212, [R0] ;  /* 0x0000000000d47984 */ /* 0x000e680000000c00 */
[----:B------:R-:W-:Y:S04]  /*45820*/  LDS.128 R180, [R0+0x800] ;  /* 0x0008000000b47984 */ /* 0x000fe80000000c00 */
[----:B------:R-:W2:Y:S04]  /*45830*/  LDS.128 R200, [R252] ;  /* 0x00000000fcc87984 */ /* 0x000ea80000000c00 */
[----:B------:R-:W-:Y:S04]  /*45840*/  LDS.128 R96, [R252+0x800] ;  /* 0x00080000fc607984 */ /* 0x000fe80000000c00 */
[----:B------:R-:W3:Y:S04]  /*45850*/  LDS.128 R184, [R3] ;  /* 0x0000000003b87984 */ /* 0x000ee80000000c00 */
[----:B------:R-:W4:Y:S04]  /*45860*/  LDS.128 R92, [R3+0x800] ;  /* 0x00080000035c7984 */ /* 0x000f280000000c00 */
[----:B------:R-:W-:Y:S06]  /*45870*/  BAR.SYNC.DEFER_BLOCKING 0x0 ;  /* 0x0000000000007b1d */ /* 0x000fec0000010000 */
[----:B------:R1:W-:Y:S04]  /*45880*/  STS.128 [R2], R8 ;  /* 0x0000000802007388 */ /* 0x0003e80000000c00 */
[----:B------:R2:W-:Y:S04]  /*45890*/  STS.128 [R2+0x80], R216 ;  /* 0x000080d802007388 */ /* 0x0005e80000000c00 */
        /* <DEDUP_REMOVED lines=9> */
[----:B------:R-:W-:Y:S04]  /*45930*/  STS.128 [R2+0x480], R192 ;  /* 0x000480c002007388 */ /* 0x000fe80000000c00 */
[----:B------:R-:W-:Y:S04]  /*45940*/  STS.128 [R2+0x600], R8 ;  /* 0x0006000802007388 */ /* 0x000fe80000000c00 */
[----:B------:R1:W-:Y:S04]  /*45950*/  STS.128 [R2+0x680], R4 ;  /* 0x0006800402007388 */ /* 0x0003e80000000c00 */
[----:B------:R-:W-:Y:S01]  /*45960*/  BAR.SYNC.DEFER_BLOCKING 0x0 ;  /* 0x0000000000007b1d */ /* 0x000fe20000010000 */
[----:B--2---:R-:W-:Y:S01]  /*45970*/  LOP3.LUT R219, R0, 0x20, RZ, 0x3c, !PT ;  /* 0x0000002000db7812 */ /* 0x004fe200078e3cff */
[----:B-1----:R-:W-:Y:S01]  /*45980*/  IMAD.MOV.U32 R6, RZ, RZ, R204 ;  /* 0x000000ffff067224 */ /* 0x002fe200078e00cc */
[----:B------:R-:W-:Y:S01]  /*45990*/  MOV R7, R205 ;  /* 0x000000cd00077202 */ /* 0x000fe20000000f00 */
[----:B------:R-:W-:Y:S01]  /*459a0*/  IMAD.MOV.U32 R5, RZ, RZ, R77 ;  /* 0x000000ffff057224 */ /* 0x000fe200078e004d */
[----:B------:R-:W-:Y:S01]  /*459b0*/  MOV R4, R76 ;  /* 0x0000004c00047202 */ /* 0x000fe20000000f00 */
[----:B------:R-:W-:-:S02]  /*459c0*/  IMAD.MOV.U32 R204, RZ, RZ, R78 ;  /* 0x000000ffffcc7224 */ /* 0x000fc400078e004e */
[----:B------:R-:W-:Y:S01]  /*459d0*/  IMAD.MOV.U32 R205, RZ, RZ, R79 ;  /* 0x000000ffffcd7224 */ /* 0x000fe200078e004f */
[----:B------:R-:W-:Y:S04]  /*459e0*/  LDS.128 R124, [R219] ;  /* 0x00000000db7c7984 */ /* 0x000fe80000000c00 */
[----:B------:R-:W-:Y:S04]  /*459f0*/  LDS.128 R160, [R219+0x800] ;  /* 0x00080000dba07984 */ /* 0x000fe80000000c00 */
[----:B------:R-:W1:Y:S04]  /*45a00*/  LDS.128 R32, [R0] ;  /* 0x0000000000207984 */ /* 0x000e680000000c00 */
[----:B------:R-:W-:Y:S04]  /*45a10*/  LDS.128 R76, [R0+0x800] ;  /* 0x00080000004c7984 */ /* 0x000fe80000000c00 */
[----:B------:R-:W-:Y:S04]  /*45a20*/  LDS.128 R188, [R252] ;  /* 0x00000000fcbc7984 */ /* 0x000fe80000000c00 */
[----:B------:R-:W-:Y:S04]  /*45a30*/  LDS.128 R192, [R252+0x800] ;  /* 0x00080000fcc07984 */ /* 0x000fe80000000c00 */
[----:B------:R-:W-:Y:S04]  /*45a40*/  LDS.128 R216, [R3] ;  /* 0x0000000003d87984 */ /* 0x000fe80000000c00 */
[----:B------:R-:W-:Y:S04]  /*45a50*/  LDS.128 R220, [R3+0x800] ;  /* 0x0008000003dc7984 */ /* 0x000fe80000000c00 */
[----:B------:R-:W-:Y:S01]  /*45a60*/  BAR.SYNC.DEFER_BLOCKING 0x0 ;  /* 0x0000000000007b1d */ /* 0x000fe20000010000 */
[----:B------:R-:W-:Y:S01]  /*45a70*/  MOV R8, R196 ;  /* 0x000000c400087202 */ /* 0x000fe20000000f00 */
[----:B------:R-:W-:Y:S01]  /*45a80*/  IMAD.MOV.U32 R9, RZ, RZ, R197 ;  /* 0x000000ffff097224 */ /* 0x000fe200078e00c5 */
[----:B------:R-:W-:Y:S01]  /*45a90*/  MOV R11, R229 ;  /* 0x000000e5000b7202 */ /* 0x000fe20000000f00 */
[----:B------:R-:W-:-:S02]  /*45aa0*/  IMAD.MOV.U32 R10, RZ, RZ, R228 ;  /* 0x000000ffff0a7224 */ /* 0x000fc400078e00e4 */
[----:B------:R2:W-:Y:S04]  /*45ab0*/  STS.128 [R2+0x80], R204 ;  /* 0x000080cc02007388 */ /* 0x0005e80000000c00 */
[----:B------:R1:W-:Y:S04]  /*45ac0*/  STS.128 [R2], R4 ;  /* 0x0000000402007388 */ /* 0x0003e80000000c00 */
[----:B------:R3:W-:Y:S04]  /*45ad0*/  STS.128 [R2+0x200], R8 ;  /* 0x0002000802007388 */ /* 0x0007e80000000c00 */
[----:B--2---:R-:W2:Y:S04]  /*45ae0*/  LDL.LU R207, [R1+0x398] ;  /* 0x0003980001cf7983 */ /* 0x004ea80000300800 */
[----:B-1----:R-:W4:Y:S04]  /*45af0*/  LDL.LU R4, [R1+0xd0] ;  /* 0x0000d00001047983 */ /* 0x002f280000300800 */
[----:B------:R-:W4:Y:S04]  /*45b00*/  LDL.LU R5, [R1+0xd4] ;  /* 0x0000d40001057983 */ /* 0x000f280000300800 */
[----:B------:R-:W4:Y:S04]  /*45b10*/  LDL.LU R6, [R1+0xc0] ;  /* 0x0000c00001067983 */ /* 0x000f280000300800 */
[----:B------:R-:W4:Y:S04]  /*45b20*/  LDL.LU R7, [R1+0xc4] ;  /* 0x0000c40001077983 */ /* 0x000f280000300800 */
[----:B---3--:R-:W3:Y:S04]  /*45b30*/  LDL.LU R8, [R1+0xd8] ;  /* 0x0000d80001087983 */ /* 0x008ee80000300800 */
[----:B------:R-:W3:Y:S04]  /*45b40*/  LDL.LU R9, [R1+0xdc] ;  /* 0x0000dc0001097983 */ /* 0x000ee80000300800 */
[----:B------:R-:W3:Y:S04]  /*45b50*/  LDL.LU R204, [R1+0x39c] ;  /* 0x00039c0001cc7983 */ /* 0x000ee80000300800 */
[----:B------:R-:W3:Y:S04]  /*45b60*/  LDL.LU R10, [R1+0xc8] ;  /* 0x0000c800010a7983 */ /* 0x000ee80000300800 */
[----:B------:R-:W3:Y:S01]  /*45b70*/  LDL.LU R11, [R1+0xcc] ;  /* 0x0000cc00010b7983 */ /* 0x000ee20000300800 */
[----:B------:R-:W-:-:S03]  /*45b80*/  IMAD.MOV.U32 R229, RZ, RZ, R199 ;  /* 0x000000ffffe57224 */ /* 0x000fc600078e00c7 */
[----:B------:R-:W3:Y:S01]  /*45b90*/  LDL.LU R199, [R1+0x12d8] ;  /* 0x0012d80001c77983 */ /* 0x000ee20000300800 */
[----:B------:R-:W-:-:S03]  /*45ba0*/  IMAD.MOV.U32 R228, RZ, RZ, R198 ;  /* 0x000000ffffe47224 */ /* 0x000fc600078e00c6 */
[----:B------:R-:W3:Y:S04]  /*45bb0*/  LDL.LU R197, [R1+0x14] ;  /* 0x0000140001c57983 */ /* 0x000ee80000300800 */
[----:B------:R-:W3:Y:S04]  /*45bc0*/  LDL.LU R206, [R1+0x12e4] ;  /* 0x0012e40001ce7983 */ /* 0x000ee80000300800 */
[----:B------:R-:W3:Y:S04]  /*45bd0*/  LDL.LU R198, [R1+0x3a0] ;  /* 0x0003a00001c67983 */ /* 0x000ee80000300800 */
[----:B------:R1:W-:Y:S04]  /*45be0*/  STS.128 [R2+0x280], R228 ;  /* 0x000280e402007388 */ /* 0x0003e80000000c00 */
[----:B-1----:R-:W3:Y:S04]  /*45bf0*/  LDL.LU R231, [R1+0x10] ;  /* 0x0000100001e77983 */ /* 0x002ee80000300800 */
[----:B------:R-:W3:Y:S01]  /*45c00*/  LDL.LU R205, [R1+0x12f0] ;  /* 0x0012f00001cd7983 */ /* 0x000ee20000300800 */
[----:B--2---:R-:W-:-:S03]  /*45c10*/  IMAD R196, R207, c[0x0][0x194], RZ ;  /* 0x00006500cfc47a24 */ /* 0x004fc600078e02ff */
[----:B----4-:R1:W-:Y:S02]  /*45c20*/  STS.128 [R2+0x400], R4 ;  /* 0x0004000402007388 */ /* 0x0103e40000000c00 */
[----:B-1----:R-:W-:Y:S01]  /*45c30*/  MOV R4, c[0x0][0x194] ;  /* 0x0000650000047a02 */ /* 0x002fe20000000f00 */
[----:B------:R-:W-:Y:S01]  /*45c40*/  IMAD.MOV.U32 R6, RZ, RZ, R232 ;  /* 0x000000ffff067224 */ /* 0x000fe200078e00e8 */
[----:B------:R-:W-:Y:S01]  /*45c50*/  MOV R5, R245 ;  /* 0x000000f500057202 */ /* 0x000fe20000000f00 */
[----:B------:R-:W-:Y:S01]  /*45c60*/  IMAD.MOV.U32 R7, RZ, RZ, R233 ;  /* 0x000000ffff077224 */ /* 0x000fe200078e00e9 */
[----:B---3--:R1:W-:Y:S01]  /*45c70*/  STS.128 [R2+0x480], R8 ;  /* 0x0004800802007388 */ /* 0x0083e20000000c00 */
[----:B------:R-:W-:Y:S01]  /*45c80*/  MOV R232, R246 ;  /* 0x000000f600e87202 */ /* 0x000fe20000000f00 */
[----:B------:R-:W-:-:S05]  /*45c90*/  IMAD.MOV.U32 R233, RZ, RZ, R247 ;  /* 0x000000ffffe97224 */ /* 0x000fca00078e00f7 */
[----:B------:R-:W-:Y:S01]  /*45ca0*/  STS.128 [R2+0x680], R232 ;  /* 0x000680e802007388 */ /* 0x000fe20000000c00 */
[----:B-1----:R-:W-:Y:S02]  /*45cb0*/  IMAD R11, R4, 0x80, R196 ;  /* 0x00000080040b7824 */ /* 0x002fe400078e02c4 */
[----:B------:R-:W-:-:S05]  /*45cc0*/  IMAD.MOV.U32 R4, RZ, RZ, R244 ;  /* 0x000000ffff047224 */ /* 0x000fca00078e00f4 */
[----:B------:R1:W-:Y:S04]  /*45cd0*/  STS.128 [R2+0x600], R4 ;  /* 0x0006000402007388 */ /* 0x0003e80000000c00 */
[----:B------:R-:W-:Y:S01]  /*45ce0*/  BAR.SYNC.DEFER_BLOCKING 0x0 ;  /* 0x0000000000007b1d */ /* 0x000fe20000010000 */
[----:B------:R-:W-:Y:S02]  /*45cf0*/  ISETP.GE.AND P0, PT, R207, c[0x0][0x178], PT ;  /* 0x00005e00cf007a0c */ /* 0x000fe40003f06270 */
[----:B------:R-:W-:Y:S02]  /*45d00*/  LEA R8, P5, R196, c[0x0][0x170], 0x2 ;  /* 0x00005c00c4087a11 */ /* 0x000fe400078a10ff */
[----:B------:R-:W-:Y:S02]  /*45d10*/  ISETP.LT.AND P0, PT, R204, c[0x0][0x17c], !P0 ;  /* 0x00005f00cc007a0c */ /* 0x000fe40004701270 */
[----:B------:R-:W-:-:S02]  /*45d20*/  LEA.HI.X.SX32 R9, R196, c[0x0][0x174], 0x2, P5 ;  /* 0x00005d00c4097a11 */ /* 0x000fc400028f16ff */
[C---:B------:R-:W-:Y:S01]  /*45d30*/  LEA R10, P5, R11.reuse, c[0x0][0x170], 0x2 ;  /* 0x00005c000b0a7a11 */ /* 0x040fe200078a10ff */
[C---:B------:R-:W-:Y:S01]  /*45d40*/  IMAD R196, R204.reuse, c[0x0][0x198], RZ ;  /* 0x00006600ccc47a24 */ /* 0x040fe200078e02ff */
[----:B------:R-:W-:Y:S02]  /*45d50*/  ISETP.GE.AND P2, PT, R204, c[0x0][0x17c], PT ;  /* 0x00005f00cc007a0c */ /* 0x000fe40003f46270 */
[----:B------:R-:W-:Y:S01]  /*45d60*/  LEA.HI.X.SX32 R11, R11, c[0x0][0x174], 0x2, P5 ;  /* 0x00005d000b0b7a11 */ /* 0x000fe200028f16ff */
[----:B-1----:R-:W-:Y:S01]  /*45d70*/  IMAD.WIDE R4, R196, 0x4, R8 ;  /* 0x00000004c4047825 */ /* 0x002fe200078e0208 */
[----:B------:R-:W-:Y:S01]  /*45d80*/  ISETP.LT.AND P2, PT, R198, c[0x0][0x178], !P2 ;  /* 0x00005e00c6007a0c */ /* 0x000fe20005741270 */
[----:B------:R-:W2:Y:S01]  /*45d90*/  LDL.LU R204, [R1+0x12f4] ;  /* 0x0012f40001cc7983 */ /* 0x000ea20000300800 */
[----:B------:R-:W-:Y:S01]  /*45da0*/  ISETP.LT.AND P5, PT, R207, c[0x0][0x178], !P6 ;  /* 0x00005e00cf007a0c */ /* 0x000fe200077a1270 */
[C---:B------:R-:W-:Y:S01]  /*45db0*/  IMAD.WIDE R6, R196.reuse, 0x4, R10 ;  /* 0x00000004c4067825 */ /* 0x040fe200078e020a */
[----:B------:R-:W-:Y:S01]  /*45dc0*/  IADD3 R196, R196, c[0x0][0x198], RZ ;  /* 0x00006600c4c47a10 */ /* 0x000fe20007ffe0ff */
[----:B------:R1:W-:Y:S01]  /*45dd0*/  @P0 STG.E [R4.64], R231 ;  /* 0x000000e704000986 */ /* 0x0003e2000c101908 */
[----:B------:R-:W-:-:S07]  /*45de0*/  ISETP.LT.AND P0, PT, R198, c[0x0][0x178], !P6 ;  /* 0x00005e00c6007a0c */ /* 0x000fce0007701270 */
[----:B------:R-:W-:Y:S01]  /*45df0*/  @P2 STG.E [R6.64], R44 ;  /* 0x0000002c06002986 */ /* 0x000fe2000c101908 */
[----:B-1----:R-:W-:-:S05]  /*45e00*/  IMAD.WIDE R4, R196, 0x4, R8 ;  /* 0x00000004c4047825 */ /* 0x002fca00078e0208 */
[----:B------:R1:W-:Y:S01]  /*45e10*/  @P5 STG.E [R4.64], R197 ;  /* 0x000000c504005986 */ /* 0x0003e2000c101908 */
[----:B------:R-:W-:-:S03]  /*45e20*/  ISETP.GE.AND P2, PT, R199, c[0x0][0x17c], PT ;  /* 0x00005f00c7007a0c */ /* 0x000fc60003f46270 */
[----:B------:R-:W3:Y:S01]  /*45e30*/  LDL.LU R199, [R1+0x1300] ;  /* 0x0013000001c77983 */ /* 0x000ee20000300800 */
[----:B-1----:R-:W-:-:S05]  /*45e40*/  IMAD.WIDE R4, R196, 0x4, R10 ;  /* 0x00000004c4047825 */ /* 0x002fca00078e020a */
[----:B------:R1:W-:Y:S04]  /*45e50*/  @P0 STG.E [R4.64], R45 ;  /* 0x0000002d04000986 */ /* 0x0003e8000c101908 */
[----:B-1----:R-:W4:Y:S01]  /*45e60*/  LDL.LU R45, [R1+0x12fc] ;  /* 0x0012fc00012d7983 */ /* 0x002f220000300800 */
[C---:B------:R-:W-:Y:S02]  /*45e70*/  ISETP.LT.AND P6, PT, R207.reuse, c[0x0][0x178], !P1 ;  /* 0x00005e00cf007a0c */ /* 0x040fe40004fc1270 */
[----:B------:R-:W-:Y:S02]  /*45e80*/  IADD3 R2, R196, c[0x0][0x198], RZ ;  /* 0x00006600c4027a10 */ /* 0x000fe40007ffe0ff */
[----:B------:R-:W-:Y:S02]  /*45e90*/  ISETP.LT.AND P1, PT, R198, c[0x0][0x178], !P1 ;  /* 0x00005e00c6007a0c */ /* 0x000fe40004f21270 */
[----:B------:R-:W-:Y:S01]  /*45ea0*/  ISETP.LT.AND P5, PT, R207, c[0x0][0x178], !P3 ;  /* 0x00005e00cf007a0c */ /* 0x000fe20005fa1270 */
[----:B------:R-:W-:Y:S01]  /*45eb0*/  IMAD.WIDE R6, R2, 0x4, R8 ;  /* 0x0000000402067825 */ /* 0x000fe200078e0208 */
[----:B------:R-:W-:-:S03]  /*45ec0*/  ISETP.LT.AND P3, PT, R198, c[0x0][0x178], !P3 ;  /* 0x00005e00c6007a0c */ /* 0x000fc60005f61270 */
[C---:B------:R-:W-:Y:S01]  /*45ed0*/  IMAD.WIDE R196, R2.reuse, 0x4, R10 ;  /* 0x0000000402c47825 */ /* 0x040fe200078e020a */
[----:B------:R-:W-:Y:S01]  /*45ee0*/  IADD3 R2, R2, c[0x0][0x198], RZ ;  /* 0x0000660002027a10 */ /* 0x000fe20007ffe0ff */
[----:B------:R1:W-:Y:S01]  /*45ef0*/  @P6 STG.E [R6.64], R240 ;  /* 0x000000f006006986 */ /* 0x0003e2000c101908 */
[C---:B------:R-:W-:Y:S02]  /*45f00*/  ISETP.LT.AND P6, PT, R207.reuse, c[0x0][0x178], !P4 ;  /* 0x00005e00cf007a0c */ /* 0x040fe400067c1270 */
[----:B------:R-:W-:Y:S01]  /*45f10*/  ISETP.LT.AND P4, PT, R198, c[0x0][0x178], !P4 ;  /* 0x00005e00c6007a0c */ /* 0x000fe20006781270 */
[C---:B------:R-:W-:Y:S01]  /*45f20*/  IMAD.WIDE R4, R2.reuse, 0x4, R8 ;  /* 0x0000000402047825 */ /* 0x040fe200078e0208 */
[----:B------:R1:W-:Y:S03]  /*45f30*/  @P1 STG.E [R196.64], R100 ;  /* 0x00000064c4001986 */ /* 0x0003e6000c101908 */
[C---:B-1----:R-:W-:Y:S01]  /*45f40*/  IMAD.WIDE R6, R2.reuse, 0x4, R10 ;  /* 0x0000000402067825 */ /* 0x042fe200078e020a */
[----:B------:R-:W-:Y:S01]  /*45f50*/  IADD3 R2, R2, c[0x0][0x198], RZ ;  /* 0x0000660002027a10 */ /* 0x000fe20007ffe0ff */
[----:B------:R1:W-:Y:S01]  /*45f60*/  @P5 STG.E [R4.64], R241 ;  /* 0x000000f104005986 */ /* 0x0003e2000c101908 */
[----:B------:R-:W-:-:S02]  /*45f70*/  ISETP.LT.AND P5, PT, R207, c[0x0][0x178], !P2 ;  /* 0x00005e00cf007a0c */ /* 0x000fc400057a1270 */
[----:B------:R-:W-:Y:S01]  /*45f80*/  ISETP.GE.AND P0, PT, R206, c[0x0][0x17c], PT ;  /* 0x00005f00ce007a0c */ /* 0x000fe20003f06270 */
[----:B------:R1:W-:Y:S01]  /*45f90*/  @P3 STG.E [R6.64], R101 ;  /* 0x0000006506003986 */ /* 0x0003e2000c101908 */
[----:B------:R-:W-:Y:S02]  /*45fa0*/  IADD3 R44, R2, c[0x0][0x198], RZ ;  /* 0x00006600022c7a10 */ /* 0x000fe40007ffe0ff */
[----:B------:R-:W-:Y:S01]  /*45fb0*/  ISETP.LT.AND P2, PT, R198, c[0x0][0x178], !P2 ;  /* 0x00005e00c6007a0c */ /* 0x000fe20005741270 */
[----:B------:R-:W3:Y:S01]  /*45fc0*/  LDL.LU R196, [R1+0x1310] ;  /* 0x0013100001c47983 */ /* 0x000ee20000300800 */
[----:B-1----:R-:W-:-:S04]  /*45fd0*/  IMAD.WIDE R4, R2, 0x4, R8 ;  /* 0x0000000402047825 */ /* 0x002fc800078e0208 */
[----:B------:R-:W-:Y:S01]  /*45fe0*/  IMAD.WIDE R6, R2, 0x4, R10 ;  /* 0x0000000402067825 */ /* 0x000fe200078e020a */
[----:B------:R1:W-:Y:S01]  /*45ff0*/  @P6 STG.E [R4.64], R224 ;  /* 0x000000e004006986 */ /* 0x0003e2000c101908 */
[----:B------:R-:W-:-:S03]  /*46000*/  ISETP.LT.AND P6, PT, R207, c[0x0][0x178], !P0 ;  /* 0x00005e00cf007a0c */ /* 0x000fc600047c1270 */
[----:B------:R1:W-:Y:S01]  /*46010*/  @P4 STG.E [R6.64], R80 ;  /* 0x0000005006004986 */ /* 0x0003e2000c101908 */
[----:B------:R-:W-:Y:S02]  /*46020*/  ISETP.GE.AND P1, PT, R205, c[0x0][0x17c], PT ;  /* 0x00005f00cd007a0c */ /* 0x000fe40003f26270 */
[----:B------:R-:W-:Y:S01]  /*46030*/  ISETP.LT.AND P0, PT, R198, c[0x0][0x178], !P0 ;  /* 0x00005e00c6007a0c */ /* 0x000fe20004701270 */
[----:B------:R-:W3:Y:S01]  /*46040*/  LDL.LU R101, [R1+0x1314] ;  /* 0x0013140001657983 */ /* 0x000ee20000300800 */
[----:B-1----:R-:W-:-:S03]  /*46050*/  IMAD.WIDE R4, R44, 0x4, R8 ;  /* 0x000000042c047825 */ /* 0x002fc600078e0208 */
[----:B------:R-:W3:Y:S01]  /*46060*/  LDL.LU R100, [R1+0x131c] ;  /* 0x00131c0001647983 */ /* 0x000ee20000300800 */
[C---:B------:R-:W-:Y:S01]  /*46070*/  IMAD.WIDE R6, R44.reuse, 0x4, R10 ;  /* 0x000000042c067825 */ /* 0x040fe200078e020a */
[----:B------:R-:W-:Y:S02]  /*46080*/  IADD3 R44, R44, c[0x0][0x198], RZ ;  /* 0x000066002c2c7a10 */ /* 0x000fe40007ffe0ff */
[----:B------:R1:W-:Y:S01]  /*46090*/  @P5 STG.E [R4.64], R225 ;  /* 0x000000e104005986 */ /* 0x0003e2000c101908 */
[----:B------:R-:W-:Y:S02]  /*460a0*/  ISETP.LT.AND P5, PT, R207, c[0x0][0x178], !P1 ;  /* 0x00005e00cf007a0c */ /* 0x000fe40004fa1270 */
[----:B------:R-:W-:Y:S01]  /*460b0*/  ISETP.LT.AND P1, PT, R198, c[0x0][0x178], !P1 ;  /* 0x00005e00c6007a0c */ /* 0x000fe20004f21270 */
[----:B------:R-:W3:Y:S01]  /*460c0*/  LDL.LU R80, [R1+0x1328] ;  /* 0x0013280001507983 */ /* 0x000ee20000300800 */
[----:B------:R-:W-:-:S03]  /*460d0*/  IADD3 R2, R44, c[0x0][0x198], RZ ;  /* 0x000066002c027a10 */ /* 0x000fc60007ffe0ff */
[----:B------:R1:W-:Y:S02]  /*460e0*/  @P2 STG.E [R6.64], R81 ;  /* 0x0000005106002986 */ /* 0x0003e4000c101908 */
[----:B-1----:R-:W-:-:S05]  /*460f0*/  IMAD.WIDE R4, R44, 0x4, R8 ;  /* 0x000000042c047825 */ /* 0x002fca00078e0208 */
[----:B------:R1:W-:Y:S01]  /*46100*/  @P6 STG.E [R4.64], R40 ;  /* 0x0000002804006986 */ /* 0x0003e2000c101908 */
[----:B------:R-:W-:-:S04]  /*46110*/  IMAD.WIDE R6, R2, 0x4, R8 ;  /* 0x0000000402067825 */ /* 0x000fc800078e0208 */
[----:B-1----:R-:W-:-:S05]  /*46120*/  IMAD.WIDE R4, R44, 0x4, R10 ;  /* 0x000000042c047825 */ /* 0x002fca00078e020a */
[----:B------:R1:W-:Y:S04]  /*46130*/  @P0 STG.E [R4.64], R64 ;  /* 0x0000004004000986 */ /* 0x0003e8000c101908 */
[----:B------:R-:W-:Y:S04]  /*46140*/  @P5 STG.E [R6.64], R41 ;  /* 0x0000002906005986 */ /* 0x000fe8000c101908 */
[----:B-1----:R-:W3:Y:S01]  /*46150*/  LDL.LU R64, [R1+0x1324] ;  /* 0x0013240001407983 */ /* 0x002ee20000300800 */
[----:B----4-:R-:W-:Y:S01]  /*46160*/  ISETP.GE.AND P2, PT, R45, c[0x0][0x17c], PT ;  /* 0x00005f002d007a0c */ /* 0x010fe20003f46270 */
[----:B------:R-:W-:-:S05]  /*46170*/  IMAD.WIDE R44, R2, 0x4, R10 ;  /* 0x00000004022c7825 */ /* 0x000fca00078e020a */
[----:B------:R1:W-:Y:S04]  /*46180*/  @P1 STG.E [R44.64], R65 ;  /* 0x000000412c001986 */ /* 0x0003e8000c101908 */
[----:B-1----:R-:W4:Y:S01]  /*46190*/  LDL.LU R45, [R1+0x1334] ;  /* 0x00133400012d7983 */ /* 0x002f220000300800 */
[----:B--2---:R-:W-:-:S04]  /*461a0*/  ISETP.GE.AND P3, PT, R204, c[0x0][0x17c], PT ;  /* 0x00005f00cc007a0c */ /* 0x004fc80003f66270 */
[----:B------:R-:W-:Y:S02]  /*461b0*/  ISETP.LT.AND P6, PT, R207, c[0x0][0x178], !P3 ;  /* 0x00005e00cf007a0c */ /* 0x000fe40005fc1270 */
[----:B---3--:R-:W-:Y:S02]  /*461c0*/  ISETP.GE.AND P4, PT, R199, c[0x0][0x17c], PT ;  /* 0x00005f00c7007a0c */ /* 0x008fe40003f86270 */
[----:B------:R-:W-:Y:S02]  /*461d0*/  ISETP.LT.AND P3, PT, R198, c[0x0][0x178], !P3 ;  /* 0x00005e00c6007a0c */ /* 0x000fe40005f61270 */
[----:B------:R-:W-:Y:S02]  /*461e0*/  IADD3 R2, R2, c[0x0][0x198], RZ ;  /* 0x0000660002027a10 */ /* 0x000fe40007ffe0ff */
[----:B------:R-:W-:Y:S02]  /*461f0*/  ISETP.LT.AND P5, PT, R207, c[0x0][0x178], !P4 ;  /* 0x00005e00cf007a0c */ /* 0x000fe400067a1270 */
[----:B------:R-:W-:Y:S01]  /*46200*/  ISETP.LT.AND P4, PT, R198, c[0x0][0x178], !P4 ;  /* 0x00005e00c6007a0c */ /* 0x000fe20006781270 */
[----:B------:R-:W-:-:S04]  /*46210*/  IMAD.WIDE R4, R2, 0x4, R8 ;  /* 0x0000000402047825 */ /* 0x000fc800078e0208 */
[C---:B------:R-:W-:Y:S01]  /*46220*/  IMAD.WIDE R6, R2.reuse, 0x4, R10 ;  /* 0x0000000402067825 */ /* 0x040fe200078e020a */
[----:B------:R-:W-:Y:S01]  /*46230*/  IADD3 R2, R2, c[0x0][0x198], RZ ;  /* 0x0000660002027a10 */ /* 0x000fe20007ffe0ff */
[----:B------:R1:W-:Y:S01]  /*46240*/  @P6 STG.E [R4.64], R248 ;  /* 0x000000f804006986 */ /* 0x0003e2000c101908 */
[----:B------:R-:W-:Y:S02]  /*46250*/  ISETP.LT.AND P6, PT, R207, c[0x0][0x178], !P2 ;  /* 0x00005e00cf007a0c */ /* 0x000fe400057c1270 */
[----:B------:R-:W-:Y:S01]  /*46260*/  ISETP.LT.AND P2, PT, R198, c[0x0][0x178], !P2 ;  /* 0x00005e00c6007a0c */ /* 0x000fe20005741270 */
[----:B------:R2:W-:Y:S01]  /*46270*/  @P3 STG.E [R6.64], R60 ;  /* 0x0000003c06003986 */ /* 0x0005e2000c101908 */
[----:B------:R-:W-:Y:S02]  /*46280*/  ISETP.GE.AND P0, PT, R196, c[0x0][0x17c], PT ;  /* 0x00005f00c4007a0c */ /* 0x000fe40003f06270 */
[C---:B------:R-:W-:Y:S01]  /*46290*/  IADD3 R40, R2.reuse, c[0x0][0x198], RZ ;  /* 0x0000660002287a10 */ /* 0x040fe20007ffe0ff */
[----:B-1----:R-:W-:-:S04]  /*462a0*/  IMAD.WIDE R4, R2, 0x4, R8 ;  /* 0x0000000402047825 */ /* 0x002fc800078e0208 */
[----:B--2---:R-:W-:Y:S01]  /*462b0*/  IMAD.WIDE R6, R2, 0x4, R10 ;  /* 0x0000000402067825 */ /* 0x004fe200078e020a */
[----:B------:R1:W-:Y:S01]  /*462c0*/  @P5 STG.E [R4.64], R249 ;  /* 0x000000f904005986 */ /* 0x0003e2000c101908 */
[----:B------:R-:W-:-:S03]  /*462d0*/  ISETP.LT.AND P5, PT, R207, c[0x0][0x178], !P0 ;  /* 0x00005e00cf007a0c */ /* 0x000fc600047a1270 */
[----:B------:R2:W-:Y:S01]  /*462e0*/  @P4 STG.E [R6.64], R61 ;  /* 0x0000003d06004986 */ /* 0x0005e2000c101908 */
[----:B------:R-:W-:-:S03]  /*462f0*/  ISETP.LT.AND P0, PT, R198, c[0x0][0x178], !P0 ;  /* 0x00005e00c6007a0c */ /* 0x000fc60004701270 */
[----:B------:R-:W3:Y:S01]  /*46300*/  LDL.LU R60, [R1+0x1340] ;  /* 0x00134000013c7983 */ /* 0x000ee20000300800 */
[----:B-1----:R-:W-:-:S04]  /*46310*/  IMAD.WIDE R4, R40, 0x4, R8 ;  /* 0x0000000428047825 */ /* 0x002fc800078e0208 */
[C---:B--2---:R-:W-:Y:S01]  /*46320*/  IMAD.WIDE R6, R40.reuse, 0x4, R10 ;  /* 0x0000000428067825 */ /* 0x044fe200078e020a */
[----:B------:R-:W-:Y:S01]  /*46330*/  IADD3 R40, R40, c[0x0][0x198], RZ ;  /* 0x0000660028287a10 */ /* 0x000fe20007ffe0ff */
[----:B------:R1:W-:Y:S01]  /*46340*/  @P6 STG.E [R4.64], R236 ;  /* 0x000000ec04006986 */ /* 0x0003e2000c101908 */
[----:B------:R-:W-:-:S03]  /*46350*/  ISETP.GE.AND P1, PT, R101, c[0x0][0x17c], PT ;  /* 0x00005f0065007a0c */ /* 0x000fc60003f26270 */
[----:B------:R2:W-:Y:S01]  /*46360*/  @P2 STG.E [R6.64], R56 ;  /* 0x0000003806002986 */ /* 0x0005e2000c101908 */
[----:B------:R-:W-:Y:S02]  /*46370*/  ISETP.GE.AND P3, PT, R100, c[0x0][0x17c], PT ;  /* 0x00005f0064007a0c */ /* 0x000fe40003f66270 */
[----:B------:R-:W-:Y:S01]  /*46380*/  ISETP.LT.AND P6, PT, R207, c[0x0][0x178], !P1 ;  /* 0x00005e00cf007a0c */ /* 0x000fe20004fc1270 */
[----:B-1----:R-:W-:Y:S01]  /*46390*/  IMAD.WIDE R4, R40, 0x4, R8 ;  /* 0x0000000428047825 */ /* 0x002fe200078e0208 */
[----:B--2---:R-:W2:Y:S04]  /*463a0*/  LDL.LU R56, [R1+0x1344] ;  /* 0x0013440001387983 */ /* 0x004ea80000300800 */
[----:B------:R-:W2:Y:S01]  /*463b0*/  LDL.LU R44, [R1+0x1350] ;  /* 0x00135000012c7983 */ /* 0x000ea20000300800 */
[----:B------:R-:W-:-:S02]  /*463c0*/  ISETP.LT.AND P1, PT, R198, c[0x0][0x178], !P1 ;  /* 0x00005e00c6007a0c */ /* 0x000fc40004f21270 */
[----:B------:R-:W-:Y:S01]  /*463d0*/  IADD3 R2, R40, c[0x0][0x198], RZ ;  /* 0x0000660028027a10 */ /* 0x000fe20007ffe0ff */
[----:B------:R1:W-:Y:S01]  /*463e0*/  @P5 STG.E [R4.64], R237 ;  /* 0x000000ed04005986 */ /* 0x0003e2000c101908 */
[----:B------:R-:W-:-:S03]  /*463f0*/  ISETP.LT.AND P5, PT, R207, c[0x0][0x178], !P3 ;  /* 0x00005e00cf007a0c */ /* 0x000fc60005fa1270 */
[----:B------:R-:W-:-:S04]  /*46400*/  IMAD.WIDE R6, R2, 0x4, R8 ;  /* 0x0000000402067825 */ /* 0x000fc800078e0208 */
[----:B-1----:R-:W-:-:S04]  /*46410*/  IMAD.WIDE R4, R40, 0x4, R10 ;  /* 0x0000000428047825 */ /* 0x002fc800078e020a */
[C---:B------:R-:W-:Y:S01]  /*46420*/  IMAD.WIDE R40, R2.reuse, 0x4, R10 ;  /* 0x0000000402287825 */ /* 0x040fe200078e020a */
[----:B------:R1:W-:Y:S01]  /*46430*/  @P0 STG.E [R4.64], R57 ;  /* 0x0000003904000986 */ /* 0x0003e2000c101908 */
[----:B------:R-:W-:-:S03]  /*46440*/  IADD3 R2, R2, c[0x0][0x198], RZ ;  /* 0x0000660002027a10 */ /* 0x000fc60007ffe0ff */
[----:B------:R-:W-:Y:S04]  /*46450*/  @P6 STG.E [R6.64], R36 ;  /* 0x0000002406006986 */ /* 0x000fe8000c101908 */
[----:B------:R4:W-:Y:S01]  /*46460*/  @P1 STG.E [R40.64], R52 ;  /* 0x0000003428001986 */ /* 0x0009e2000c101908 */
[----:B-1----:R-:W-:-:S05]  /*46470*/  IMAD.WIDE R4, R2, 0x4, R8 ;  /* 0x0000000402047825 */ /* 0x002fca00078e0208 */
[----:B------:R1:W-:Y:S01]  /*46480*/  @P5 STG.E [R4.64], R37 ;  /* 0x0000002504005986 */ /* 0x0003e2000c101908 */
[----:B----4-:R-:W-:-:S03]  /*46490*/  ISETP.GE.AND P0, PT, R45, c[0x0][0x17c], PT ;  /* 0x00005f002d007a0c */ /* 0x010fc60003f06270 */
[----:B------:R-:W4:Y:S04]  /*464a0*/  LDL.LU R45, [R1+0x134c] ;  /* 0x00134c00012d7983 */ /* 0x000f280000300800 */
[----:B------:R-:W4:Y:S04]  /*464b0*/  LDL.LU R205, [R1+0x18] ;  /* 0x0000180001cd7983 */ /* 0x000f280000300800 */
[----:B------:R-:W4:Y:S04]  /*464c0*/  LDL.LU R41, [R1+0x1360] ;  /* 0x0013600001297983 */ /* 0x000f280000300800 */
[----:B------:R-:W4:Y:S04]  /*464d0*/  LDL.LU R206, [R1+0x1c] ;  /* 0x00001c0001ce7983 */ /* 0x000f280000300800 */
[----:B-1----:R-:W4:Y:S01]  /*464e0*/  LDL.LU R37, [R1+0x1364] ;  /* 0x0013640001257983 */ /* 0x002f220000300800 */
[----:B------:R-:W-:-:S02]  /*464f0*/  ISETP.LT.AND P3, PT, R198, c[0x0][0x178], !P3 ;  /* 0x00005e00c6007a0c */ /* 0x000fc40005f61270 */
[----:B------:R-:W-:Y:S01]  /*46500*/  ISETP.GE.AND P4, PT, R80, c[0x0][0x17c], PT ;  /* 0x00005f0050007a0c */ /* 0x000fe20003f86270 */
[----:B------:R-:W-:-:S03]  /*46510*/  IMAD.WIDE R6, R2, 0x4, R10 ;  /* 0x0000000402067825 */ /* 0x000fc600078e020a */
[C---:B------:R-:W-:Y:S02]  /*46520*/  ISETP.LT.AND P6, PT, R207.reuse, c[0x0][0x178], !P4 ;  /* 0x00005e00cf007a0c */ /* 0x040fe400067c1270 */
[----:B------:R-:W-:Y:S02]  /*46530*/  ISETP.LT.AND P4, PT, R198, c[0x0][0x178], !P4 ;  /* 0x00005e00c6007a0c */ /* 0x000fe40006781270 */
[----:B------:R-:W-:Y:S02]  /*46540*/  IADD3 R2, R2, c[0x0][0x198], RZ ;  /* 0x0000660002027a10 */ /* 0x000fe40007ffe0ff */
[----:B------:R-:W-:Y:S01]  /*46550*/  ISETP.GE.AND P2, PT, R64, c[0x0][0x17c], PT ;  /* 0x00005f0040007a0c */ /* 0x000fe20003f46270 */
[----:B------:R1:W-:Y:S02]  /*46560*/  @P3 STG.E [R6.64], R53 ;  /* 0x0000003506003986 */ /* 0x0003e4000c101908 */
[----:B------:R-:W-:Y:S01]  /*46570*/  IMAD.WIDE R4, R2, 0x4, R8 ;  /* 0x0000000402047825 */ /* 0x000fe200078e0208 */
[----:B------:R-:W-:-:S02]  /*46580*/  ISETP.LT.AND P5, PT, R207, c[0x0][0x178], !P2 ;  /* 0x00005e00cf007a0c */ /* 0x000fc400057a1270 */
[C---:B------:R-:W-:Y:S02]  /*46590*/  IADD3 R36, R2.reuse, c[0x0][0x198], RZ ;  /* 0x0000660002247a10 */ /* 0x040fe40007ffe0ff */
[----:B------:R3:W-:Y:S01]  /*465a0*/  @P6 STG.E [R4.64], R12 ;  /* 0x0000000c04006986 */ /* 0x0007e2000c101908 */
[----:B-1----:R-:W-:Y:S01]  /*465b0*/  IMAD.WIDE R6, R2, 0x4, R10 ;  /* 0x0000000402067825 */ /* 0x002fe200078e020a */
[----:B------:R-:W-:Y:S02]  /*465c0*/  ISETP.LT.AND P2, PT, R198, c[0x0][0x178], !P2 ;  /* 0x00005e00c6007a0c */ /* 0x000fe40005741270 */
[----:B------:R-:W-:Y:S02]  /*465d0*/  ISETP.LT.AND P6, PT, R207, c[0x0][0x178], !P0 ;  /* 0x00005e00cf007a0c */ /* 0x000fe400047c1270 */
[----:B------:R1:W-:Y:S01]  /*465e0*/  @P4 STG.E [R6.64], R48 ;  /* 0x0000003006004986 */ /* 0x0003e2000c101908 */
[----:B---3--:R-:W-:Y:S01]  /*465f0*/  IMAD.WIDE R4, R36, 0x4, R8 ;  /* 0x0000000424047825 */ /* 0x008fe200078e0208 */
[----:B------:R-:W-:-:S02]  /*46600*/  ISETP.GE.AND P1, PT, R60, c[0x0][0x17c], PT ;  /* 0x00005f003c007a0c */ /* 0x000fc40003f26270 */
[----:B------:R-:W-:Y:S02]  /*46610*/  ISETP.LT.AND P0, PT, R198, c[0x0][0x178], !P0 ;  /* 0x00005e00c6007a0c */ /* 0x000fe40004701270 */
[----:B------:R3:W-:Y:S01]  /*46620*/  @P5 STG.E [R4.64], R13 ;  /* 0x0000000d04005986 */ /* 0x0007e2000c101908 */
[C---:B-1----:R-:W-:Y:S01]  /*46630*/  IMAD.WIDE R6, R36.reuse, 0x4, R10 ;  /* 0x0000000424067825 */ /* 0x042fe200078e020a */
[----:B------:R-:W-:Y:S02]  /*46640*/  IADD3 R36, R36, c[0x0][0x198], RZ ;  /* 0x0000660024247a10 */ /* 0x000fe40007ffe0ff */
[----:B------:R-:W-:Y:S02]  /*46650*/  ISETP.LT.AND P5, PT, R207, c[0x0][0x178], !P1 ;  /* 0x00005e00cf007a0c */ /* 0x000fe40004fa1270 */
[----:B------:R-:W-:Y:S01]  /*46660*/  ISETP.LT.AND P1, PT, R198, c[0x0][0x178], !P1 ;  /* 0x00005e00c6007a0c */ /* 0x000fe20004f21270 */
[----:B---3--:R-:W-:Y:S01]  /*46670*/  IMAD.WIDE R4, R36, 0x4, R8 ;  /* 0x0000000424047825 */ /* 0x008fe200078e0208 */
[----:B--2---:R-:W-:-:S02]  /*46680*/  ISETP.GE.AND P4, PT, R44, c[0x0][0x17c], PT ;  /* 0x00005f002c007a0c */ /* 0x004fc40003f86270 */
[----:B------:R-:W2:Y:S04]  /*46690*/  LDL.LU R44, [R1+0x136c] ;  /* 0x00136c00012c7983 */ /* 0x000ea80000300800 */
[----:B------:R-:W3:Y:S01]  /*466a0*/  LDL.LU R40, [R1+0x1378] ;  /* 0x0013780001287983 */ /* 0x000ee20000300800 */
[----:B------:R-:W-:-:S03]  /*466b0*/  IADD3 R2, R36, c[0x0][0x198], RZ ;  /* 0x0000660024027a10 */ /* 0x000fc60007ffe0ff */
[----:B------:R1:W-:Y:S02]  /*466c0*/  @P2 STG.E [R6.64], R49 ;  /* 0x0000003106002986 */ /* 0x0003e4000c101908 */
[----:B------:R-:W-:-:S04]  /*466d0*/  IMAD.WIDE R12, R2, 0x4, R10 ;  /* 0x00000004020c7825 */ /* 0x000fc800078e020a */
[----:B-1----:R-:W-:Y:S01]  /*466e0*/  IMAD.WIDE R6, R2, 0x4, R8 ;  /* 0x0000000402067825 */ /* 0x002fe200078e0208 */
[----:B----4-:R1:W-:Y:S03]  /*466f0*/  @P6 STG.E [R4.64], R205 ;  /* 0x000000cd04006986 */ /* 0x0103e6000c101908 */
[----:B-1----:R-:W-:-:S05]  /*46700*/  IMAD.WIDE R4, R36, 0x4, R10 ;  /* 0x0000000424047825 */ /* 0x002fca00078e020a */
[----:B------:R1:W-:Y:S01]  /*46710*/  @P0 STG.E [R4.64], R46 ;  /* 0x0000002e04000986 */ /* 0x0003e2000c101908 */
[----:B------:R-:W-:-:S03]  /*46720*/  ISETP.GE.AND P0, PT, R41, c[0x0][0x17c], PT ;  /* 0x00005f0029007a0c */ /* 0x000fc60003f06270 */
[----:B------:R4:W-:Y:S04]  /*46730*/  @P5 STG.E [R6.64], R206 ;  /* 0x000000ce06005986 */ /* 0x0009e8000c101908 */
[----:B------:R1:W-:Y:S01]  /*46740*/  @P1 STG.E [R12.64], R47 ;  /* 0x0000002f0c001986 */ /* 0x0003e2000c101908 */
[----:B------:R-:W-:-:S03]  /*46750*/  ISETP.GE.AND P1, PT, R37, c[0x0][0x17c], PT ;  /* 0x00005f0025007a0c */ /* 0x000fc60003f26270 */
[----:B------:R-:W2:Y:S04]  /*46760*/  LDL.LU R41, [R1+0x1374] ;  /* 0x0013740001297983 */ /* 0x000ea80000300800 */
[----:B------:R-:W2:Y:S04]  /*46770*/  LDL.LU R37, [R1+0x1384] ;  /* 0x0013840001257983 */ /* 0x000ea80000300800 */
[----:B------:R-:W2:Y:S01]  /*46780*/  LDL.LU R36, [R1+0x1390] ;  /* 0x0013900001247983 */ /* 0x000ea20000300800 */
[----:B------:R-:W-:-:S04]  /*46790*/  ISETP.GE.AND P3, PT, R56, c[0x0][0x17c], PT ;  /* 0x00005f0038007a0c */ /* 0x000fc80003f66270 */
[C---:B------:R-:W-:Y:S02]  /*467a0*/  ISETP.LT.AND P6, PT, R207.reuse, c[0x0][0x178], !P3 ;  /* 0x00005e00cf007a0c */ /* 0x040fe40005fc1270 */
[----:B------:R-:W-:Y:S02]  /*467b0*/  ISETP.LT.AND P3, PT, R198, c[0x0][0x178], !P3 ;  /* 0x00005e00c6007a0c */ /* 0x000fe40005f61270 */
[----:B------:R-:W-:Y:S02]  /*467c0*/  IADD3 R2, R2, c[0x0][0x198], RZ ;  /* 0x0000660002027a10 */ /* 0x000fe40007ffe0ff */
[----:B------:R-:W-:Y:S02]  /*467d0*/  ISETP.LT.AND P5, PT, R207, c[0x0][0x178], !P4 ;  /* 0x00005e00cf007a0c */ /* 0x000fe400067a1270 */
[----:B------:R-:W-:Y:S01]  /*467e0*/  ISETP.LT.AND P4, PT, R198, c[0x0][0x178], !P4 ;  /* 0x00005e00c6007a0c */ /* 0x000fe20006781270 */
[----:B-1----:R-:W-:Y:S01]  /*467f0*/  IMAD.WIDE R4, R2, 0x4, R8 ;  /* 0x0000000402047825 */ /* 0x002fe200078e0208 */
[----:B------:R-:W-:-:S03]  /*46800*/  ISETP.GE.AND P2, PT, R45, c[0x0][0x17c], PT ;  /* 0x00005f002d007a0c */ /* 0x000fc60003f46270 */
[C---:B----4-:R-:W-:Y:S01]  /*46810*/  IMAD.WIDE R6, R2.reuse, 0x4, R10 ;  /* 0x0000000402067825 */ /* 0x050fe200078e020a */
[----:B------:R-:W-:Y:S01]  /*46820*/  IADD3 R2, R2, c[0x0][0x198], RZ ;  /* 0x0000660002027a10 */ /* 0x000fe20007ffe0ff */
[----:B------:R1:W-:Y:S01]  /*46830*/  @P6 STG.E [R4.64], R242 ;  /* 0x000000f204006986 */ /* 0x0003e2000c101908 */
[----:B------:R-:W-:-:S03]  /*46840*/  ISETP.LT.AND P6, PT, R207, c[0x0][0x178], !P2 ;  /* 0x00005e00cf007a0c */ /* 0x000fc600057c1270 */
[----:B------:R4:W-:Y:S01]  /*46850*/  @P3 STG.E [R6.64], R102 ;  /* 0x0000006606003986 */ /* 0x0009e2000c101908 */
[C---:B------:R-:W-:Y:S01]  /*46860*/  IADD3 R12, R2.reuse, c[0x0][0x198], RZ ;  /* 0x00006600020c7a10 */ /* 0x040fe20007ffe0ff */
[----:B-1----:R-:W-:-:S04]  /*46870*/  IMAD.WIDE R4, R2, 0x4, R8 ;  /* 0x0000000402047825 */ /* 0x002fc800078e0208 */
[----:B----4-:R-:W-:Y:S01]  /*46880*/  IMAD.WIDE R6, R2, 0x4, R10 ;  /* 0x0000000402067825 */ /* 0x010fe200078e020a */
[----:B------:R1:W-:Y:S01]  /*46890*/  @P5 STG.E [R4.64], R243 ;  /* 0x000000f304005986 */ /* 0x0003e2000c101908 */
[----:B------:R-:W-:Y:S02]  /*468a0*/  ISETP.LT.AND P2, PT, R198, c[0x0][0x178], !P2 ;  /* 0x00005e00c6007a0c */ /* 0x000fe40005741270 */
[----:B------:R-:W-:Y:S01]  /*468b0*/  ISETP.LT.AND P5, PT, R207, c[0x0][0x178], !P0 ;  /* 0x00005e00cf007a0c */ /* 0x000fe200047a1270 */
[----:B------:R4:W-:Y:S01]  /*468c0*/  @P4 STG.E [R6.64], R103 ;  /* 0x0000006706004986 */ /* 0x0009e2000c101908 */
[----:B---3--:R-:W-:-:S03]  /*468d0*/  ISETP.GE.AND P4, PT, R40, c[0x0][0x17c], PT ;  /* 0x00005f0028007a0c */ /* 0x008fc60003f86270 */
[----:B------:R-:W3:Y:S01]  /*468e0*/  LDL.LU R40, [R1+0x1394] ;  /* 0x0013940001287983 */ /* 0x000ee20000300800 */
[----:B-1----:R-:W-:-:S04]  /*468f0*/  IMAD.WIDE R4, R12, 0x4, R8 ;  /* 0x000000040c047825 */ /* 0x002fc800078e0208 */
[C---:B----4-:R-:W-:Y:S01]  /*46900*/  IMAD.WIDE R6, R12.reuse, 0x4, R10 ;  /* 0x000000040c067825 */ /* 0x050fe200078e020a */
[----:B------:R-:W-:Y:S01]  /*46910*/  IADD3 R12, R12, c[0x0][0x198], RZ ;  /* 0x000066000c0c7a10 */ /* 0x000fe20007ffe0ff */
[----:B------:R1:W-:Y:S01]  /*46920*/  @P6 STG.E [R4.64], R226 ;  /* 0x000000e204006986 */ /* 0x0003e2000c101908 */
[C---:B------:R-:W-:Y:S02]  /*46930*/  ISETP.LT.AND P0, PT, R198.reuse, c[0x0][0x178], !P0 ;  /* 0x00005e00c6007a0c */ /* 0x040fe40004701270 */
[----:B------:R-:W-:Y:S02]  /*46940*/  ISETP.LT.AND P6, PT, R207, c[0x0][0x178], !P1 ;  /* 0x00005e00cf007a0c */ /* 0x000fe40004fc1270 */
[----:B------:R-:W-:Y:S02]  /*46950*/  ISETP.LT.AND P1, PT, R198, c[0x0][0x178], !P1 ;  /* 0x00005e00c6007a0c */ /* 0x000fe40004f21270 */
[C---:B------:R-:W-:Y:S01]  /*46960*/  IADD3 R2, R12.reuse, c[0x0][0x198], RZ ;  /* 0x000066000c027a10 */ /* 0x040fe20007ffe0ff */
[----:B------:R4:W-:Y:S01]  /*46970*/  @P2 STG.E [R6.64], R82 ;  /* 0x0000005206002986 */ /* 0x0009e2000c101908 */
[----:B-1----:R-:W-:-:S05]  /*46980*/  IMAD.WIDE R4, R12, 0x4, R8 ;  /* 0x000000040c047825 */ /* 0x002fca00078e0208 */
[----:B------:R1:W-:Y:S01]  /*46990*/  @P5 STG.E [R4.64], R227 ;  /* 0x000000e304005986 */ /* 0x0003e2000c101908 */
[----:B----4-:R-:W-:-:S04]  /*469a0*/  IMAD.WIDE R6, R2, 0x4, R8 ;  /* 0x0000000402067825 */ /* 0x010fc800078e0208 */
[----:B-1----:R-:W-:-:S04]  /*469b0*/  IMAD.WIDE R4, R12, 0x4, R10 ;  /* 0x000000040c047825 */ /* 0x002fc800078e020a */
[----:B------:R-:W-:Y:S01]  /*469c0*/  IMAD.WIDE R12, R2, 0x4, R10 ;  /* 0x00000004020c7825 */ /* 0x000fe200078e020a */
[----:B------:R1:W-:Y:S04]  /*469d0*/  @P0 STG.E [R4.64], R83 ;  /* 0x0000005304000986 */ /* 0x0003e8000c101908 */
[----:B------:R4:W-:Y:S04]  /*469e0*/  @P6 STG.E [R6.64], R42 ;  /* 0x0000002a06006986 */ /* 0x0009e8000c101908 */
[----:B------:R1:W-:Y:S01]  /*469f0*/  @P1 STG.E [R12.64], R66 ;  /* 0x000000420c001986 */ /* 0x0003e2000c101908 */
[----:B--2---:R-:W-:-:S03]  /*46a00*/  ISETP.GE.AND P2, PT, R41, c[0x0][0x17c], PT ;  /* 0x00005f0029007a0c */ /* 0x004fc60003f46270 */
[----:B------:R-:W2:Y:S01]  /*46a10*/  LDL.LU R41, [R1+0x13a0] ;  /* 0x0013a00001297983 */ /* 0x000ea20000300800 */
[----:B------:R-:W-:-:S03]  /*46a20*/  ISETP.GE.AND P0, PT, R37, c[0x0][0x17c], PT ;  /* 0x00005f0025007a0c */ /* 0x000fc60003f06270 */
[----:B------:R-:W2:Y:S01]  /*46a30*/  LDL.LU R37, [R1+0x139c] ;  /* 0x00139c0001257983 */ /* 0x000ea20000300800 */
[----:B------:R-:W-:-:S03]  /*46a40*/  ISETP.GE.AND P1, PT, R36, c[0x0][0x17c], PT ;  /* 0x00005f0024007a0c */ /* 0x000fc60003f26270 */
[----:B------:R-:W2:Y:S01]  /*46a50*/  LDL.LU R36, [R1+0x13b0] ;  /* 0x0013b00001247983 */ /* 0x000ea20000300800 */
[----:B------:R-:W-:-:S04]  /*46a60*/  ISETP.GE.AND P3, PT, R44, c[0x0][0x17c], PT ;  /* 0x00005f002c007a0c */ /* 0x000fc80003f66270 */
[C---:B------:R-:W-:Y:S02]  /*46a70*/  ISETP.LT.AND P5, PT, R207.reuse, c[0x0][0x178], !P3 ;  /* 0x00005e00cf007a0c */ /* 0x040fe40005fa1270 */
[----:B------:R-:W-:Y:S02]  /*46a80*/  ISETP.LT.AND P3, PT, R198, c[0x0][0x178], !P3 ;  /* 0x00005e00c6007a0c */ /* 0x000fe40005f61270 */
[----:B------:R-:W-:Y:S02]  /*46a90*/  IADD3 R2, R2, c[0x0][0x198], RZ ;  /* 0x0000660002027a10 */ /* 0x000fe40007ffe0ff */
[----:B------:R-:W-:Y:S02]  /*46aa0*/  ISETP.LT.AND P6, PT, R207, c[0x0][0x178], !P4 ;  /* 0x00005e00cf007a0c */ /* 0x000fe400067c1270 */
[----:B------:R-:W-:Y:S01]  /*46ab0*/  ISETP.LT.AND P4, PT, R198, c[0x0][0x178], !P4 ;  /* 0x00005e00c6007a0c */ /* 0x000fe20006781270 */
[----:B-1----:R-:W-:-:S04]  /*46ac0*/  IMAD.WIDE R4, R2, 0x4, R8 ;  /* 0x0000000402047825 */ /* 0x002fc800078e0208 */
[C---:B----4-:R-:W-:Y:S01]  /*46ad0*/  IMAD.WIDE R6, R2.reuse, 0x4, R10 ;  /* 0x0000000402067825 */ /* 0x050fe200078e020a */
[----:B------:R-:W-:Y:S01]  /*46ae0*/  IADD3 R2, R2, c[0x0][0x198], RZ ;  /* 0x0000660002027a10 */ /* 0x000fe20007ffe0ff */
[----:B------:R1:W-:Y:S01]  /*46af0*/  @P5 STG.E [R4.64], R43 ;  /* 0x0000002b04005986 */ /* 0x0003e2000c101908 */
[----:B------:R-:W-:-:S03]  /*46b00*/  ISETP.LT.AND P5, PT, R207, c[0x0][0x178], !P2 ;  /* 0x00005e00cf007a0c */ /* 0x000fc600057a1270 */
[----:B------:R4:W-:Y:S01]  /*46b10*/  @P3 STG.E [R6.64], R67 ;  /* 0x0000004306003986 */ /* 0x0009e2000c101908 */
[----:B------:R-:W-:Y:S02]  /*46b20*/  IADD3 R12, R2, c[0x0][0x198], RZ ;  /* 0x00006600020c7a10 */ /* 0x000fe40007ffe0ff */
[----:B------:R-:W-:Y:S01]  /*46b30*/  ISETP.LT.AND P2, PT, R198, c[0x0][0x178], !P2 ;  /* 0x00005e00c6007a0c */ /* 0x000fe20005741270 */
[----:B-1----:R-:W-:-:S04]  /*46b40*/  IMAD.WIDE R4, R2, 0x4, R8 ;  /* 0x0000000402047825 */ /* 0x002fc800078e0208 */
[----:B----4-:R-:W-:Y:S01]  /*46b50*/  IMAD.WIDE R6, R2, 0x4, R10 ;  /* 0x0000000402067825 */ /* 0x010fe200078e020a */
[----:B------:R1:W-:Y:S01]  /*46b60*/  @P6 STG.E [R4.64], R250 ;  /* 0x000000fa04006986 */ /* 0x0003e2000c101908 */
[----:B------:R-:W-:Y:S02]  /*46b70*/  ISETP.LT.AND P6, PT, R207, c[0x0][0x178], !P0 ;  /* 0x00005e00cf007a0c */ /* 0x000fe400047c1270 */
[----:B---3--:R-:W-:Y:S02]  /*46b80*/  ISETP.GE.AND P3, PT, R40, c[0x0][0x17c], PT ;  /* 0x00005f0028007a0c */ /* 0x008fe40003f66270 */
[----:B------:R-:W3:Y:S04]  /*46b90*/  LDL.LU R40, [R1+0x13b4] ;  /* 0x0013b40001287983 */ /* 0x000ee80000300800 */
[----:B------:R4:W-:Y:S01]  /*46ba0*/  @P4 STG.E [R6.64], R62 ;  /* 0x0000003e06004986 */ /* 0x0009e2000c101908 */
[----:B-1----:R-:W-:Y:S01]  /*46bb0*/  IMAD.WIDE R4, R12, 0x4, R8 ;  /* 0x000000040c047825 */ /* 0x002fe200078e0208 */
[----:B------:R-:W-:-:S04]  /*46bc0*/  ISETP.LT.AND P0, PT, R198, c[0x0][0x178], !P0 ;  /* 0x00005e00c6007a0c */ /* 0x000fc80004701270 */
[----:B------:R1:W-:Y:S01]  /*46bd0*/  @P5 STG.E [R4.64], R251 ;  /* 0x000000fb04005986 */ /* 0x0003e2000c101908 */
[C---:B----4-:R-:W-:Y:S01]  /*46be0*/  IMAD.WIDE R6, R12.reuse, 0x4, R10 ;  /* 0x000000040c067825 */ /* 0x050fe200078e020a */
[----:B------:R-:W-:-:S05]  /*46bf0*/  IADD3 R12, R12, c[0x0][0x198], RZ ;  /* 0x000066000c0c7a10 */ /* 0x000fca0007ffe0ff */
[C---:B-1----:R-:W-:Y:S01]  /*46c00*/  IMAD.WIDE R4, R12.reuse, 0x4, R8 ;  /* 0x000000040c047825 */ /* 0x042fe200078e0208 */
[----:B------:R-:W-:Y:S04]  /*46c10*/  @P2 STG.E [R6.64], R63 ;  /* 0x0000003f06002986 */ /* 0x000fe8000c101908 */
[----:B------:R1:W-:Y:S02]  /*46c20*/  @P6 STG.E [R4.64], R238 ;  /* 0x000000ee04006986 */ /* 0x0003e4000c101908 */
[----:B-1----:R-:W-:-:S05]  /*46c30*/  IMAD.WIDE R4, R12, 0x4, R10 ;  /* 0x000000040c047825 */ /* 0x002fca00078e020a */
[----:B------:R1:W-:Y:S01]  /*46c40*/  @P0 STG.E [R4.64], R58 ;  /* 0x0000003a04000986 */ /* 0x0003e2000c101908 */
[----:B--2---:R-:W-:-:S03]  /*46c50*/  ISETP.GE.AND P4, PT, R41, c[0x0][0x17c], PT ;  /* 0x00005f0029007a0c */ /* 0x004fc60003f86270 */
[----:B------:R-:W2:Y:S01]  /*46c60*/  LDL.LU R41, [R1+0x13bc] ;  /* 0x0013bc0001297983 */ /* 0x000ea20000300800 */
[----:B------:R-:W-:-:S03]  /*46c70*/  ISETP.GE.AND P2, PT, R37, c[0x0][0x17c], PT ;  /* 0x00005f0025007a0c */ /* 0x000fc60003f46270 */
[----:B------:R-:W4:Y:S01]  /*46c80*/  LDL.LU R37, [R1+0x13c8] ;  /* 0x0013c80001257983 */ /* 0x000f220000300800 */
[----:B------:R-:W-:-:S03]  /*46c90*/  ISETP.GE.AND P0, PT, R36, c[0x0][0x17c], PT ;  /* 0x00005f0024007a0c */ /* 0x000fc60003f06270 */
[----:B------:R-:W2:Y:S01]  /*46ca0*/  LDL.LU R36, [R1+0x13c4] ;  /* 0x0013c40001247983 */ /* 0x000ea20000300800 */
        /* <DEDUP_REMOVED lines=11> */
[C---:B-1----:R-:W-:Y:S01]  /*46d60*/  IMAD.WIDE R4, R2.reuse, 0x4, R8 ;  /* 0x0000000402047825 */ /* 0x042fe200078e0208 */
[----:B------:R1:W-:Y:S03]  /*46d70*/  @P1 STG.E [R12.64], R59 ;  /* 0x0000003b0c001986 */ /* 0x0003e6000c101908 */
[C---:B------:R-:W-:Y:S01]  /*46d80*/  IMAD.WIDE R6, R2.reuse, 0x4, R10 ;  /* 0x0000000402067825 */ /* 0x040fe200078e020a */
[----:B------:R-:W-:Y:S01]  /*46d90*/  IADD3 R2, R2, c[0x0][0x198], RZ ;  /* 0x0000660002027a10 */ /* 0x000fe20007ffe0ff */
[----:B------:R3:W-:Y:S01]  /*46da0*/  @P6 STG.E [R4.64], R38 ;  /* 0x0000002604006986 */ /* 0x0007e2000c101908 */
[----:B------:R-:W-:-:S03]  /*46db0*/  ISETP.LT.AND P6, PT, R207, c[0x0][0x178], !P2 ;  /* 0x00005e00cf007a0c */ /* 0x000fc600057c1270 */
[----:B------:R3:W-:Y:S01]  /*46dc0*/  @P3 STG.E [R6.64], R54 ;  /* 0x0000003606003986 */ /* 0x0007e2000c101908 */
[----:B-1----:R-:W-:Y:S02]  /*46dd0*/  IADD3 R12, R2, c[0x0][0x198], RZ ;  /* 0x00006600020c7a10 */ /* 0x002fe40007ffe0ff */
[----:B------:R-:W-:Y:S02]  /*46de0*/  ISETP.LT.AND P2, PT, R198, c[0x0][0x178], !P2 ;  /* 0x00005e00c6007a0c */ /* 0x000fe40005741270 */
[----:B---3--:R-:W-:Y:S02]  /*46df0*/  ISETP.GE.AND P1, PT, R40, c[0x0][0x17c], PT ;  /* 0x00005f0028007a0c */ /* 0x008fe40003f26270 */
[----:B------:R-:W3:Y:S01]  /*46e00*/  LDL.LU R40, [R1+0x13d4] ;  /* 0x0013d40001287983 */ /* 0x000ee20000300800 */
[----:B------:R-:W-:-:S03]  /*46e10*/  IMAD.WIDE R4, R2, 0x4, R8 ;  /* 0x0000000402047825 */ /* 0x000fc600078e0208 */
[----:B------:R-:W3:Y:S01]  /*46e20*/  LDL.LU R38, [R1+0x13e0] ;  /* 0x0013e00001267983 */ /* 0x000ee20000300800 */
[----:B------:R-:W-:-:S03]  /*46e30*/  IMAD.WIDE R6, R2, 0x4, R10 ;  /* 0x0000000402067825 */ /* 0x000fc600078e020a */
[----:B------:R1:W-:Y:S01]  /*46e40*/  @P5 STG.E [R4.64], R39 ;  /* 0x0000002704005986 */ /* 0x0003e2000c101908 */
[----:B------:R-:W-:-:S03]  /*46e50*/  ISETP.LT.AND P5, PT, R207, c[0x0][0x178], !P0 ;  /* 0x00005e00cf007a0c */ /* 0x000fc600047a1270 */
[----:B------:R1:W-:Y:S02]  /*46e60*/  @P4 STG.E [R6.64], R55 ;  /* 0x0000003706004986 */ /* 0x0003e4000c101908 */
[----:B-1----:R-:W-:-:S04]  /*46e70*/  IMAD.WIDE R4, R12, 0x4, R8 ;  /* 0x000000040c047825 */ /* 0x002fc800078e0208 */
[C---:B------:R-:W-:Y:S01]  /*46e80*/  IMAD.WIDE R6, R12.reuse, 0x4, R10 ;  /* 0x000000040c067825 */ /* 0x040fe200078e020a */
[----:B------:R-:W-:Y:S01]  /*46e90*/  IADD3 R12, R12, c[0x0][0x198], RZ ;  /* 0x000066000c0c7a10 */ /* 0x000fe20007ffe0ff */
[----:B------:R1:W-:Y:S04]  /*46ea0*/  @P6 STG.E [R4.64], R14 ;  /* 0x0000000e04006986 */ /* 0x0003e8000c101908 */
[----:B------:R-:W-:Y:S01]  /*46eb0*/  @P2 STG.E [R6.64], R50 ;  /* 0x0000003206002986 */ /* 0x000fe2000c101908 */
[----:B-1----:R-:W-:-:S05]  /*46ec0*/  IMAD.WIDE R4, R12, 0x4, R8 ;  /* 0x000000040c047825 */ /* 0x002fca00078e0208 */
[----:B------:R1:W-:Y:S01]  /*46ed0*/  @P5 STG.E [R4.64], R15 ;  /* 0x0000000f04005986 */ /* 0x0003e2000c101908 */
[----:B----4-:R-:W-:-:S03]  /*46ee0*/  ISETP.GE.AND P4, PT, R37, c[0x0][0x17c], PT ;  /* 0x00005f0025007a0c */ /* 0x010fc60003f86270 */
[----:B------:R-:W4:Y:S01]  /*46ef0*/  LDL.LU R37, [R1+0x13e4] ;  /* 0x0013e40001257983 */ /* 0x000f220000300800 */
[----:B--2---:R-:W-:-:S03]  /*46f00*/  ISETP.GE.AND P2, PT, R36, c[0x0][0x17c], PT ;  /* 0x00005f0024007a0c */ /* 0x004fc60003f46270 */
[----:B------:R-:W2:Y:S04]  /*46f10*/  LDL.LU R36, [R1+0x13f0] ;  /* 0x0013f00001247983 */ /* 0x000ea80000300800 */
[----:B-1----:R-:W2:Y:S04]  /*46f20*/  LDL.LU R15, [R1+0x13ec] ;  /* 0x0013ec00010f7983 */ /* 0x002ea80000300800 */
[----:B------:R-:W2:Y:S01]  /*46f30*/  LDL.LU R14, [R1+0x1400] ;  /* 0x00140000010e7983 */ /* 0x000ea20000300800 */
[----:B------:R-:W-:Y:S02]  /*46f40*/  ISETP.LT.AND P0, PT, R198, c[0x0][0x178], !P0 ;  /* 0x00005e00c6007a0c */ /* 0x000fe40004701270 */
[----:B------:R-:W-:-:S02]  /*46f50*/  ISETP.LT.AND P6, PT, R207, c[0x0][0x178], !P1 ;  /* 0x00005e00cf007a0c */ /* 0x000fc40004fc1270 */
[----:B------:R-:W-:Y:S02]  /*46f60*/  ISETP.GE.AND P3, PT, R41, c[0x0][0x17c], PT ;  /* 0x00005f0029007a0c */ /* 0x000fe40003f66270 */
[C---:B------:R-:W-:Y:S01]  /*46f70*/  IADD3 R2, R12.reuse, c[0x0][0x198], RZ ;  /* 0x000066000c027a10 */ /* 0x040fe20007ffe0ff */
[----:B------:R-:W-:Y:S01]  /*46f80*/  IMAD.WIDE R4, R12, 0x4, R10 ;  /* 0x000000040c047825 */ /* 0x000fe200078e020a */
[----:B------:R-:W-:Y:S02]  /*46f90*/  ISETP.LT.AND P1, PT, R198, c[0x0][0x178], !P1 ;  /* 0x00005e00c6007a0c */ /* 0x000fe40004f21270 */
[----:B------:R-:W-:Y:S01]  /*46fa0*/  ISETP.LT.AND P5, PT, R207, c[0x0][0x178], !P3 ;  /* 0x00005e00cf007a0c */ /* 0x000fe20005fa1270 */
[----:B------:R-:W-:Y:S01]  /*46fb0*/  IMAD.WIDE R6, R2, 0x4, R8 ;  /* 0x0000000402067825 */ /* 0x000fe200078e0208 */
[----:B------:R-:W-:-:S03]  /*46fc0*/  ISETP.LT.AND P3, PT, R198, c[0x0][0x178], !P3 ;  /* 0x00005e00c6007a0c */ /* 0x000fc60005f61270 */
[C---:B------:R-:W-:Y:S01]  /*46fd0*/  IMAD.WIDE R12, R2.reuse, 0x4, R10 ;  /* 0x00000004020c7825 */ /* 0x040fe200078e020a */
[----:B------:R-:W-:Y:S01]  /*46fe0*/  IADD3 R2, R2, c[0x0][0x198], RZ ;  /* 0x0000660002027a10 */ /* 0x000fe20007ffe0ff */
[----:B------:R1:W-:Y:S04]  /*46ff0*/  @P0 STG.E [R4.64], R51 ;  /* 0x0000003304000986 */ /* 0x0003e8000c101908 */
[----:B------:R1:W-:Y:S01]  /*47000*/  @P6 STG.E [R6.64], R132 ;  /* 0x0000008406006986 */ /* 0x0003e2000c101908 */
[----:B------:R-:W-:Y:S02]  /*47010*/  ISETP.LT.AND P6, PT, R207, c[0x0][0x178], !P4 ;  /* 0x00005e00cf007a0c */ /* 0x000fe400067c1270 */
[----:B------:R-:W-:Y:S01]  /*47020*/  ISETP.LT.AND P4, PT, R198, c[0x0][0x178], !P4 ;  /* 0x00005e00c6007a0c */ /* 0x000fe20006781270 */
[----:B------:R3:W-:Y:S01]  /*47030*/  @P1 STG.E [R12.64], R164 ;  /* 0x000000a40c001986 */ /* 0x0007e2000c101908 */
[----:B-1----:R-:W-:-:S04]  /*47040*/  IMAD.WIDE R4, R2, 0x4, R8 ;  /* 0x0000000402047825 */ /* 0x002fc800078e0208 */
[C---:B------:R-:W-:Y:S01]  /*47050*/  IMAD.WIDE R6, R2.reuse, 0x4, R10 ;  /* 0x0000000402067825 */ /* 0x040fe200078e020a */
[----:B------:R-:W-:Y:S01]  /*47060*/  IADD3 R2, R2, c[0x0][0x198], RZ ;  /* 0x0000660002027a10 */ /* 0x000fe20007ffe0ff */
[----:B------:R1:W-:Y:S01]  /*47070*/  @P5 STG.E [R4.64], R133 ;  /* 0x0000008504005986 */ /* 0x0003e2000c101908 */
[----:B------:R-:W-:Y:S02]  /*47080*/  ISETP.LT.AND P5, PT, R207, c[0x0][0x178], !P2 ;  /* 0x00005e00cf007a0c */ /* 0x000fe400057a1270 */
[----:B---3--:R-:W-:Y:S01]  /*47090*/  ISETP.GE.AND P0, PT, R40, c[0x0][0x17c], PT ;  /* 0x00005f0028007a0c */ /* 0x008fe20003f06270 */
[----:B------:R3:W-:Y:S01]  /*470a0*/  @P3 STG.E [R6.64], R165 ;  /* 0x000000a506003986 */ /* 0x0007e2000c101908 */
[----:B------:R-:W-:Y:S02]  /*470b0*/  IADD3 R12, R2, c[0x0][0x198], RZ ;  /* 0x00006600020c7a10 */ /* 0x000fe40007ffe0ff */
[----:B------:R-:W-:Y:S01]  /*470c0*/  ISETP.LT.AND P2, PT, R198, c[0x0][0x178], !P2 ;  /* 0x00005e00c6007a0c */ /* 0x000fe20005741270 */
[----:B-1----:R-:W-:-:S04]  /*470d0*/  IMAD.WIDE R4, R2, 0x4, R8 ;  /* 0x0000000402047825 */ /* 0x002fc800078e0208 */
[----:B---3--:R-:W-:Y:S01]  /*470e0*/  IMAD.WIDE R6, R2, 0x4, R10 ;  /* 0x0000000402067825 */ /* 0x008fe200078e020a */
[----:B------:R1:W-:Y:S01]  /*470f0*/  @P6 STG.E [R4.64], R128 ;  /* 0x0000008004006986 */ /* 0x0003e2000c101908 */
[----:B------:R-:W-:-:S03]  /*47100*/  ISETP.LT.AND P6, PT, R207, c[0x0][0x178], !P0 ;  /* 0x00005e00cf007a0c */ /* 0x000fc600047c1270 */
[----:B------:R3:W-:Y:S01]  /*47110*/  @P4 STG.E [R6.64], R156 ;  /* 0x0000009c06004986 */ /* 0x0007e2000c101908 */
[----:B------:R-:W-:Y:S02]  /*47120*/  ISETP.GE.AND P1, PT, R38, c[0x0][0x17c], PT ;  /* 0x00005f0026007a0c */ /* 0x000fe40003f26270 */
[----:B------:R-:W-:Y:S01]  /*47130*/  ISETP.LT.AND P0, PT, R198, c[0x0][0x178], !P0 ;  /* 0x00005e00c6007a0c */ /* 0x000fe20004701270 */
[----:B------:R-:W2:Y:S01]  /*47140*/  LDL.LU R38, [R1+0x1404] ;  /* 0x0014040001267983 */ /* 0x000ea20000300800 */
[----:B-1----:R-:W-:-:S04]  /*47150*/  IMAD.WIDE R4, R12, 0x4, R8 ;  /* 0x000000040c047825 */ /* 0x002fc800078e0208 */
[C---:B---3--:R-:W-:Y:S01]  /*47160*/  IMAD.WIDE R6, R12.reuse, 0x4, R10 ;  /* 0x000000040c067825 */ /* 0x048fe200078e020a */
[----:B------:R-:W-:Y:S01]  /*47170*/  IADD3 R12, R12, c[0x0][0x198], RZ ;  /* 0x000066000c0c7a10 */ /* 0x000fe20007ffe0ff */
[----:B------:R1:W-:Y:S01]  /*47180*/  @P5 STG.E [R4.64], R129 ;  /* 0x0000008104005986 */ /* 0x0003e2000c101908 */
[----:B------:R-:W-:Y:S02]  /*47190*/  ISETP.LT.AND P5, PT, R207, c[0x0][0x178], !P1 ;  /* 0x00005e00cf007a0c */ /* 0x000fe40004fa1270 */
[C---:B------:R-:W-:Y:S01]  /*471a0*/  IADD3 R2, R12.reuse, c[0x0][0x198], RZ ;  /* 0x000066000c027a10 */ /* 0x040fe20007ffe0ff */
[----:B------:R3:W-:Y:S01]  /*471b0*/  @P2 STG.E [R6.64], R157 ;  /* 0x0000009d06002986 */ /* 0x0007e2000c101908 */
[----:B-1----:R-:W-:-:S05]  /*471c0*/  IMAD.WIDE R4, R12, 0x4, R8 ;  /* 0x000000040c047825 */ /* 0x002fca00078e0208 */
[----:B------:R1:W-:Y:S01]  /*471d0*/  @P6 STG.E [R4.64], R112 ;  /* 0x0000007004006986 */ /* 0x0003e2000c101908 */
[----:B---3--:R-:W-:-:S04]  /*471e0*/  IMAD.WIDE R6, R2, 0x4, R8 ;  /* 0x0000000402067825 */ /* 0x008fc800078e0208 */
[----:B-1----:R-:W-:-:S04]  /*471f0*/  IMAD.WIDE R4, R12, 0x4, R10 ;  /* 0x000000040c047825 */ /* 0x002fc800078e020a */
[C---:B------:R-:W-:Y:S01]  /*47200*/  IMAD.WIDE R12, R2.reuse, 0x4, R10 ;  /* 0x00000004020c7825 */ /* 0x040fe200078e020a */
[----:B------:R-:W-:Y:S01]  /*47210*/  IADD3 R2, R2, c[0x0][0x198], RZ ;  /* 0x0000660002027a10 */ /* 0x000fe20007ffe0ff */
[----:B------:R1:W-:Y:S04]  /*47220*/  @P0 STG.E [R4.64], R148 ;  /* 0x0000009404000986 */ /* 0x0003e8000c101908 */
[----:B------:R3:W-:Y:S01]  /*47230*/  @P5 STG.E [R6.64], R113 ;  /* 0x0000007106005986 */ /* 0x0007e2000c101908 */
[----:B-1----:R-:W-:-:S04]  /*47240*/  IMAD.WIDE R4, R2, 0x4, R8 ;  /* 0x0000000402047825 */ /* 0x002fc800078e0208 */
[----:B---3--:R-:W-:Y:S01]  /*47250*/  IMAD.WIDE R6, R2, 0x4, R10 ;  /* 0x0000000402067825 */ /* 0x008fe200078e020a */
[----:B----4-:R-:W-:Y:S02]  /*47260*/  ISETP.GE.AND P3, PT, R37, c[0x0][0x17c], PT ;  /* 0x00005f0025007a0c */ /* 0x010fe40003f66270 */
[----:B------:R-:W3:Y:S01]  /*47270*/  LDL.LU R37, [R1+0x140c] ;  /* 0x00140c0001257983 */ /* 0x000ee20000300800 */
[----:B--2---:R-:W-:-:S03]  /*47280*/  ISETP.GE.AND P4, PT, R36, c[0x0][0x17c], PT ;  /* 0x00005f0024007a0c */ /* 0x004fc60003f86270 */
[----:B------:R-:W2:Y:S01]  /*47290*/  LDL.LU R36, [R1+0x1418] ;  /* 0x0014180001247983 */ /* 0x000ea20000300800 */
[----:B------:R-:W-:Y:S02]  /*472a0*/  ISETP.GE.AND P2, PT, R15, c[0x0][0x17c], PT ;  /* 0x00005f000f007a0c */ /* 0x000fe40003f46270 */
[----:B------:R-:W-:Y:S02]  /*472b0*/  IADD3 R15, R2, c[0x0][0x198], RZ ;  /* 0x00006600020f7a10 */ /* 0x000fe40007ffe0ff */
[----:B------:R-:W-:Y:S02]  /*472c0*/  ISETP.GE.AND P0, PT, R14, c[0x0][0x17c], PT ;  /* 0x00005f000e007a0c */ /* 0x000fe40003f06270 */
[----:B------:R-:W4:Y:S04]  /*472d0*/  LDL.LU R14, [R1+0x1414] ;  /* 0x00141400010e7983 */ /* 0x000f280000300800 */
[----:B------:R-:W4:Y:S01]  /*472e0*/  LDL.LU R2, [R1+0x1424] ;  /* 0x0014240001027983 */ /* 0x000f220000300800 */
[----:B------:R-:W-:-:S02]  /*472f0*/  ISETP.LT.AND P1, PT, R198, c[0x0][0x178], !P1 ;  /* 0x00005e00c6007a0c */ /* 0x000fc40004f21270 */
[C---:B------:R-:W-:Y:S02]  /*47300*/  ISETP.LT.AND P6, PT, R207.reuse, c[0x0][0x178], !P3 ;  /* 0x00005e00cf007a0c */ /* 0x040fe40005fc1270 */
[C---:B------:R-:W-:Y:S02]  /*47310*/  ISETP.LT.AND P3, PT, R198.reuse, c[0x0][0x178], !P3 ;  /* 0x00005e00c6007a0c */ /* 0x040fe40005f61270 */
[----:B------:R-:W-:Y:S02]  /*47320*/  ISETP.LT.AND P5, PT, R207, c[0x0][0x178], !P4 ;  /* 0x00005e00cf007a0c */ /* 0x000fe400067a1270 */
[----:B------:R-:W-:-:S05]  /*47330*/  ISETP.LT.AND P4, PT, R198, c[0x0][0x178], !P4 ;  /* 0x00005e00c6007a0c */ /* 0x000fca0006781270 */
[----:B------:R1:W-:Y:S04]  /*47340*/  @P1 STG.E [R12.64], R149 ;  /* 0x000000950c001986 */ /* 0x0003e8000c101908 */
[----:B------:R1:W-:Y:S01]  /*47350*/  @P6 STG.E [R4.64], R108 ;  /* 0x0000006c04006986 */ /* 0x0003e2000c101908 */
[----:B------:R-:W-:-:S03]  /*47360*/  ISETP.LT.AND P6, PT, R207, c[0x0][0x178], !P2 ;  /* 0x00005e00cf007a0c */ /* 0x000fc600057c1270 */
[----:B------:R1:W-:Y:S01]  /*47370*/  @P3 STG.E [R6.64], R144 ;  /* 0x0000009006003986 */ /* 0x0003e2000c101908 */
[----:B------:R-:W-:Y:S02]  /*47380*/  ISETP.LT.AND P2, PT, R198, c[0x0][0x178], !P2 ;  /* 0x00005e00c6007a0c */ /* 0x000fe40005741270 */
[C---:B-1----:R-:W-:Y:S01]  /*47390*/  IADD3 R13, R15.reuse, c[0x0][0x198], RZ ;  /* 0x000066000f0d7a10 */ /* 0x042fe20007ffe0ff */
[----:B------:R-:W-:-:S04]  /*473a0*/  IMAD.WIDE R4, R15, 0x4, R8 ;  /* 0x000000040f047825 */ /* 0x000fc800078e0208 */
[----:B------:R-:W-:Y:S01]  /*473b0*/  IMAD.WIDE R6, R15, 0x4, R10 ;  /* 0x000000040f067825 */ /* 0x000fe200078e020a */
[----:B------:R1:W-:Y:S01]  /*473c0*/  @P5 STG.E [R4.64], R109 ;  /* 0x0000006d04005986 */ /* 0x0003e2000c101908 */
[----:B------:R-:W-:-:S03]  /*473d0*/  ISETP.LT.AND P5, PT, R207, c[0x0][0x178], !P0 ;  /* 0x00005e00cf007a0c */ /* 0x000fc600047a1270 */
[----:B------:R1:W-:Y:S01]  /*473e0*/  @P4 STG.E [R6.64], R145 ;  /* 0x0000009106004986 */ /* 0x0003e2000c101908 */
[----:B------:R-:W-:Y:S01]  /*473f0*/  ISETP.LT.AND P0, PT, R198, c[0x0][0x178], !P0 ;  /* 0x00005e00c6007a0c */ /* 0x000fe20004701270 */
[----:B-1----:R-:W-:-:S04]  /*47400*/  IMAD.WIDE R4, R13, 0x4, R8 ;  /* 0x000000040d047825 */ /* 0x002fc800078e0208 */
[C---:B------:R-:W-:Y:S01]  /*47410*/  IMAD.WIDE R6, R13.reuse, 0x4, R10 ;  /* 0x000000040d067825 */ /* 0x040fe200078e020a */
[----:B------:R-:W-:Y:S01]  /*47420*/  IADD3 R13, R13, c[0x0][0x198], RZ ;  /* 0x000066000d0d7a10 */ /* 0x000fe20007ffe0ff */
[----:B------:R1:W-:Y:S04]  /*47430*/  @P6 STG.E [R4.64], R104 ;  /* 0x0000006804006986 */ /* 0x0003e8000c101908 */
[----:B------:R-:W-:Y:S01]  /*47440*/  @P2 STG.E [R6.64], R140 ;  /* 0x0000008c06002986 */ /* 0x000fe2000c101908 */
[----:B-1----:R-:W-:-:S05]  /*47450*/  IMAD.WIDE R4, R13, 0x4, R8 ;  /* 0x000000040d047825 */ /* 0x002fca00078e0208 */
[----:B------:R1:W-:Y:S02]  /*47460*/  @P5 STG.E [R4.64], R105 ;  /* 0x0000006904005986 */ /* 0x0003e4000c101908 */
[----:B-1----:R-:W-:-:S05]  /*47470*/  IMAD.WIDE R4, R13, 0x4, R10 ;  /* 0x000000040d047825 */ /* 0x002fca00078e020a */
[----:B------:R1:W-:Y:S01]  /*47480*/  @P0 STG.E [R4.64], R141 ;  /* 0x0000008d04000986 */ /* 0x0003e2000c101908 */
[----:B---3--:R-:W-:-:S03]  /*47490*/  ISETP.GE.AND P3, PT, R37, c[0x0][0x17c], PT ;  /* 0x00005f0025007a0c */ /* 0x008fc60003f66270 */
[----:B------:R-:W3:Y:S01]  /*474a0*/  LDL.LU R37, [R1+0x1430] ;  /* 0x0014300001257983 */ /* 0x000ee20000300800 */
[----:B--2---:R-:W-:-:S03]  /*474b0*/  ISETP.GE.AND P4, PT, R36, c[0x0][0x17c], PT ;  /* 0x00005f0024007a0c */ /* 0x004fc60003f86270 */
[----:B------:R-:W2:Y:S01]  /*474c0*/  LDL.LU R36, [R1+0x1434] ;  /* 0x0014340001247983 */ /* 0x000ea20000300800 */
[----:B----4-:R-:W-:-:S03]  /*474d0*/  ISETP.GE.AND P2, PT, R14, c[0x0][0x17c], PT ;  /* 0x00005f000e007a0c */ /* 0x010fc60003f46270 */
[----:B------:R-:W4:Y:S01]  /*474e0*/  LDL.LU R14, [R1+0x1440] ;  /* 0x00144000010e7983 */ /* 0x000f220000300800 */
[----:B------:R-:W-:-:S03]  /*474f0*/  ISETP.GE.AND P0, PT, R2, c[0x0][0x17c], PT ;  /* 0x00005f0002007a0c */ /* 0x000fc60003f06270 */
[----:B------:R-:W4:Y:S01]  /*47500*/  LDL.LU R2, [R1+0x143c] ;  /* 0x00143c0001027983 */ /* 0x000f220000300800 */
[----:B------:R-:W-:-:S04]  /*47510*/  ISETP.GE.AND P1, PT, R38, c[0x0][0x17c], PT ;  /* 0x00005f0026007a0c */ /* 0x000fc80003f26270 */
[----:B------:R-:W-:Y:S02]  /*47520*/  ISETP.LT.AND P6, PT, R207, c[0x0][0x178], !P1 ;  /* 0x00005e00cf007a0c */ /* 0x000fe40004fc1270 */
[----:B------:R-:W-:Y:S02]  /*47530*/  IADD3 R15, R13, c[0x0][0x198], RZ ;  /* 0x000066000d0f7a10 */ /* 0x000fe40007ffe0ff */
[C---:B------:R-:W-:Y:S02]  /*47540*/  ISETP.LT.AND P1, PT, R198.reuse, c[0x0][0x178], !P1 ;  /* 0x00005e00c6007a0c */ /* 0x040fe40004f21270 */
[----:B------:R-:W-:Y:S01]  /*47550*/  ISETP.LT.AND P5, PT, R207, c[0x0][0x178], !P3 ;  /* 0x00005e00cf007a0c */ /* 0x000fe20005fa1270 */
[----:B------:R-:W-:Y:S01]  /*47560*/  IMAD.WIDE R6, R15, 0x4, R8 ;  /* 0x000000040f067825 */ /* 0x000fe200078e0208 */
[----:B------:R-:W-:-:S03]  /*47570*/  ISETP.LT.AND P3, PT, R198, c[0x0][0x178], !P3 ;  /* 0x00005e00c6007a0c */ /* 0x000fc60005f61270 */
[C---:B------:R-:W-:Y:S01]  /*47580*/  IMAD.WIDE R12, R15.reuse, 0x4, R10 ;  /* 0x000000040f0c7825 */ /* 0x040fe200078e020a */
[----:B------:R-:W-:Y:S01]  /*47590*/  IADD3 R15, R15, c[0x0][0x198], RZ ;  /* 0x000066000f0f7a10 */ /* 0x000fe20007ffe0ff */
[----:B------:R1:W-:Y:S01]  /*475a0*/  @P6 STG.E [R6.64], R68 ;  /* 0x0000004406006986 */ /* 0x0003e2000c101908 */
[----:B------:R-:W-:Y:S02]  /*475b0*/  ISETP.LT.AND P6, PT, R207, c[0x0][0x178], !P4 ;  /* 0x00005e00cf007a0c */ /* 0x000fe400067c1270 */
[----:B------:R-:W-:Y:S01]  /*475c0*/  ISETP.LT.AND P4, PT, R198, c[0x0][0x178], !P4 ;  /* 0x00005e00c6007a0c */ /* 0x000fe20006781270 */
[C---:B-1----:R-:W-:Y:S01]  /*475d0*/  IMAD.WIDE R4, R15.reuse, 0x4, R8 ;  /* 0x000000040f047825 */ /* 0x042fe200078e0208 */
[----:B------:R1:W-:Y:S04]  /*475e0*/  @P1 STG.E [R12.64], R136 ;  /* 0x000000880c001986 */ /* 0x0003e8000c101908 */
[----:B------:R1:W-:Y:S01]  /*475f0*/  @P5 STG.E [R4.64], R69 ;  /* 0x0000004504005986 */ /* 0x0003e2000c101908 */
[C---:B------:R-:W-:Y:S01]  /*47600*/  IMAD.WIDE R6, R15.reuse, 0x4, R10 ;  /* 0x000000040f067825 */ /* 0x040fe200078e020a */
[----:B------:R-:W-:-:S02]  /*47610*/  IADD3 R15, R15, c[0x0][0x198], RZ ;  /* 0x000066000f0f7a10 */ /* 0x000fc40007ffe0ff */
[----:B------:R-:W-:Y:S02]  /*47620*/  ISETP.LT.AND P5, PT, R207, c[0x0][0x178], !P2 ;  /* 0x00005e00cf007a0c */ /* 0x000fe400057a1270 */
[----:B------:R-:W-:Y:S01]  /*47630*/  ISETP.LT.AND P2, PT, R198, c[0x0][0x178], !P2 ;  /* 0x00005e00c6007a0c */ /* 0x000fe20005741270 */
[----:B------:R1:W-:Y:S02]  /*47640*/  @P3 STG.E [R6.64], R137 ;  /* 0x0000008906003986 */ /* 0x0003e4000c101908 */
[C---:B-1----:R-:W-:Y:S01]  /*47650*/  IADD3 R13, R15.reuse, c[0x0][0x198], RZ ;  /* 0x000066000f0d7a10 */ /* 0x042fe20007ffe0ff */
[----:B------:R-:W-:-:S05]  /*47660*/  IMAD.WIDE R4, R15, 0x4, R8 ;  /* 0x000000040f047825 */ /* 0x000fca00078e0208 */
[----:B------:R1:W-:Y:S01]  /*47670*/  @P6 STG.E [R4.64], R20 ;  /* 0x0000001404006986 */ /* 0x0003e2000c101908 */
[----:B------:R-:W-:-:S05]  /*47680*/  IMAD.WIDE R6, R15, 0x4, R10 ;  /* 0x000000040f067825 */ /* 0x000fca00078e020a */
[----:B------:R1:W-:Y:S02]  /*47690*/  @P4 STG.E [R6.64], R88 ;  /* 0x0000005806004986 */ /* 0x0003e4000c101908 */
[----:B-1----:R-:W-:-:S05]  /*476a0*/  IMAD.WIDE R4, R13, 0x4, R8 ;  /* 0x000000040d047825 */ /* 0x002fca00078e0208 */
[----:B------:R1:W-:Y:S01]  /*476b0*/  @P5 STG.E [R4.64], R21 ;  /* 0x0000001504005986 */ /* 0x0003e2000c101908 */
[----:B------:R-:W-:-:S05]  /*476c0*/  IMAD.WIDE R6, R13, 0x4, R10 ;  /* 0x000000040d067825 */ /* 0x000fca00078e020a */
        /* <DEDUP_REMOVED lines=8> */
[----:B------:R-:W2:Y:S01]  /*47750*/  LDL.LU R2, [R1+0x1468] ;  /* 0x0014680001027983 */ /* 0x000ea20000300800 */
[----:B------:R-:W-:Y:S02]  /*47760*/  ISETP.LT.AND P6, PT, R207, c[0x0][0x178], !P0 ;  /* 0x00005e00cf007a0c */ /* 0x000fe400047c1270 */
[----:B------:R-:W-:Y:S01]  /*47770*/  IADD3 R13, R13, c[0x0][0x198], RZ ;  /* 0x000066000d0d7a10 */ /* 0x000fe20007ffe0ff */
[----:B------:R-:W3:Y:S01]  /*47780*/  LDL.LU R20, [R1+0x1464] ;  /* 0x0014640001147983 */ /* 0x000ee20000300800 */
[C---:B------:R-:W-:Y:S02]  /*47790*/  ISETP.LT.AND P0, PT, R198.reuse, c[0x0][0x178], !P0 ;  /* 0x00005e00c6007a0c */ /* 0x040fe40004701270 */
[----:B------:R-:W-:Y:S01]  /*477a0*/  ISETP.LT.AND P5, PT, R207, c[0x0][0x178], !P1 ;  /* 0x00005e00cf007a0c */ /* 0x000fe20004fa1270 */
[C---:B-1----:R-:W-:Y:S01]  /*477b0*/  IMAD.WIDE R4, R13.reuse, 0x4, R8 ;  /* 0x000000040d047825 */ /* 0x042fe200078e0208 */
[----:B------:R-:W-:Y:S02]  /*477c0*/  IADD3 R15, R13, c[0x0][0x198], RZ ;  /* 0x000066000d0f7a10 */ /* 0x000fe40007ffe0ff */
[----:B------:R-:W-:-:S03]  /*477d0*/  ISETP.LT.AND P1, PT, R198, c[0x0][0x178], !P1 ;  /* 0x00005e00c6007a0c */ /* 0x000fc60004f21270 */
[----:B------:R1:W-:Y:S01]  /*477e0*/  @P6 STG.E [R4.64], R16 ;  /* 0x0000001004006986 */ /* 0x0003e2000c101908 */
[----:B------:R-:W-:Y:S01]  /*477f0*/  ISETP.LT.AND P6, PT, R207, c[0x0][0x178], !P3 ;  /* 0x00005e00cf007a0c */ /* 0x000fe20005fc1270 */
[----:B------:R-:W-:Y:S01]  /*47800*/  IMAD.WIDE R6, R15, 0x4, R8 ;  /* 0x000000040f067825 */ /* 0x000fe200078e0208 */
[----:B------:R-:W-:-:S03]  /*47810*/  ISETP.LT.AND P3, PT, R198, c[0x0][0x178], !P3 ;  /* 0x00005e00c6007a0c */ /* 0x000fc60005f61270 */
[--C-:B-1----:R-:W-:Y:S01]  /*47820*/  IMAD.WIDE R4, R13, 0x4, R10.reuse ;  /* 0x000000040d047825 */ /* 0x102fe200078e020a */
[----:B------:R-:W3:Y:S03]  /*47830*/  LDL.LU R16, [R1+0x1474] ;  /* 0x0014740001107983 */ /* 0x000ee60000300800 */
[C---:B------:R-:W-:Y:S01]  /*47840*/  IMAD.WIDE R12, R15.reuse, 0x4, R10 ;  /* 0x000000040f0c7825 */ /* 0x040fe200078e020a */
[----:B------:R-:W-:Y:S01]  /*47850*/  IADD3 R15, R15, c[0x0][0x198], RZ ;  /* 0x000066000f0f7a10 */ /* 0x000fe20007ffe0ff */
[----:B------:R1:W-:Y:S04]  /*47860*/  @P0 STG.E [R4.64], R84 ;  /* 0x0000005404000986 */ /* 0x0003e8000c101908 */
[----:B------:R1:W-:Y:S01]  /*47870*/  @P5 STG.E [R6.64], R17 ;  /* 0x0000001106005986 */ /* 0x0003e2000c101908 */
[----:B------:R-:W-:-:S02]  /*47880*/  ISETP.LT.AND P5, PT, R207, c[0x0][0x178], !P4 ;  /* 0x00005e00cf007a0c */ /* 0x000fc400067a1270 */
[----:B------:R-:W-:Y:S01]  /*47890*/  ISETP.LT.AND P4, PT, R198, c[0x0][0x178], !P4 ;  /* 0x00005e00c6007a0c */ /* 0x000fe20006781270 */
[----:B------:R-:W-:Y:S01]  /*478a0*/  @P1 STG.E [R12.64], R85 ;  /* 0x000000550c001986 */ /* 0x000fe2000c101908 */
[----:B-1----:R-:W-:-:S04]  /*478b0*/  IMAD.WIDE R4, R15, 0x4, R8 ;  /* 0x000000040f047825 */ /* 0x002fc800078e0208 */
[C---:B------:R-:W-:Y:S01]  /*478c0*/  IMAD.WIDE R6, R15.reuse, 0x4, R10 ;  /* 0x000000040f067825 */ /* 0x040fe200078e020a */
[----:B------:R-:W-:Y:S01]  /*478d0*/  IADD3 R15, R15, c[0x0][0x198], RZ ;  /* 0x000066000f0f7a10 */ /* 0x000fe20007ffe0ff */
[----:B------:R1:W-:Y:S04]  /*478e0*/  @P6 STG.E [R4.64], R134 ;  /* 0x0000008604006986 */ /* 0x0003e8000c101908 */
[----:B------:R1:W-:Y:S02]  /*478f0*/  @P3 STG.E [R6.64], R166 ;  /* 0x000000a606003986 */ /* 0x0003e4000c101908 */
[----:B-1----:R-:W-:-:S04]  /*47900*/  IMAD.WIDE R4, R15, 0x4, R8 ;  /* 0x000000040f047825 */ /* 0x002fc800078e0208 */
[----:B------:R-:W-:Y:S01]  /*47910*/  IMAD.WIDE R6, R15, 0x4, R10 ;  /* 0x000000040f067825 */ /* 0x000fe200078e020a */
[----:B------:R1:W-:Y:S04]  /*47920*/  @P5 STG.E [R4.64], R135 ;  /* 0x0000008704005986 */ /* 0x0003e8000c101908 */
[----:B------:R1:W-:Y:S01]  /*47930*/  @P4 STG.E [R6.64], R167 ;  /* 0x000000a706004986 */ /* 0x0003e2000c101908 */
[----:B----4-:R-:W-:-:S03]  /*47940*/  ISETP.GE.AND P3, PT, R14, c[0x0][0x17c], PT ;  /* 0x00005f000e007a0c */ /* 0x010fc60003f66270 */
[----:B------:R-:W4:Y:S01]  /*47950*/  LDL.LU R14, [R1+0x1480] ;  /* 0x00148000010e7983 */ /* 0x000f220000300800 */
[----:B--2---:R-:W-:-:S03]  /*47960*/  ISETP.GE.AND P4, PT, R2, c[0x0][0x17c], PT ;  /* 0x00005f0002007a0c */ /* 0x004fc60003f86270 */
[----:B------:R-:W2:Y:S01]  /*47970*/  LDL.LU R2, [R1+0x1484] ;  /* 0x0014840001027983 */ /* 0x000ea20000300800 */
[----:B------:R-:W-:Y:S02]  /*47980*/  ISETP.LT.AND P6, PT, R207, c[0x0][0x178], !P2 ;  /* 0x00005e00cf007a0c */ /* 0x000fe400057c1270 */
[----:B---3--:R-:W-:Y:S01]  /*47990*/  ISETP.GE.AND P0, PT, R37, c[0x0][0x17c], PT ;  /* 0x00005f0025007a0c */ /* 0x008fe20003f06270 */
[----:B------:R-:W3:Y:S01]  /*479a0*/  LDL.LU R17, [R1+0x1490] ;  /* 0x0014900001117983 */ /* 0x000ee20000300800 */
[----:B------:R-:W-:Y:S02]  /*479b0*/  IADD3 R13, R15, c[0x0][0x198], RZ ;  /* 0x000066000f0d7a10 */ /* 0x000fe40007ffe0ff */
[----:B------:R-:W-:Y:S02]  /*479c0*/  ISETP.LT.AND P2, PT, R198, c[0x0][0x178], !P2 ;  /* 0x00005e00c6007a0c */ /* 0x000fe40005741270 */
[----:B------:R-:W-:Y:S01]  /*479d0*/  ISETP.LT.AND P5, PT, R207, c[0x0][0x178], !P0 ;  /* 0x00005e00cf007a0c */ /* 0x000fe200047a1270 */
[----:B-1----:R-:W-:Y:S01]  /*479e0*/  IMAD.WIDE R4, R13, 0x4, R8 ;  /* 0x000000040d047825 */ /* 0x002fe200078e0208 */
[----:B------:R-:W-:-:S03]  /*479f0*/  ISETP.GE.AND P1, PT, R36, c[0x0][0x17c], PT ;  /* 0x00005f0024007a0c */ /* 0x000fc60003f26270 */
[C---:B------:R-:W-:Y:S01]  /*47a00*/  IMAD.WIDE R6, R13.reuse, 0x4, R10 ;  /* 0x000000040d067825 */ /* 0x040fe200078e020a */
[----:B------:R-:W-:Y:S01]  /*47a10*/  IADD3 R13, R13, c[0x0][0x198], RZ ;  /* 0x000066000d0d7a10 */ /* 0x000fe20007ffe0ff */
[----:B------:R1:W-:Y:S01]  /*47a20*/  @P6 STG.E [R4.64], R130 ;  /* 0x0000008204006986 */ /* 0x0003e2000c101908 */
[C---:B------:R-:W-:Y:S02]  /*47a30*/  ISETP.LT.AND P0, PT, R198.reuse, c[0x0][0x178], !P0 ;  /* 0x00005e00c6007a0c */ /* 0x040fe40004701270 */
[----:B------:R-:W-:Y:S01]  /*47a40*/  ISETP.LT.AND P6, PT, R207, c[0x0][0x178], !P1 ;  /* 0x00005e00cf007a0c */ /* 0x000fe20004fc1270 */
[----:B------:R1:W-:Y:S01]  /*47a50*/  @P2 STG.E [R6.64], R158 ;  /* 0x0000009e06002986 */ /* 0x0003e2000c101908 */
[C---:B------:R-:W-:Y:S02]  /*47a60*/  IADD3 R15, R13.reuse, c[0x0][0x198], RZ ;  /* 0x000066000d0f7a10 */ /* 0x040fe40007ffe0ff */
[----:B------:R-:W-:Y:S01]  /*47a70*/  ISETP.LT.AND P1, PT, R198, c[0x0][0x178], !P1 ;  /* 0x00005e00c6007a0c */ /* 0x000fe20004f21270 */
[----:B-1----:R-:W-:-:S05]  /*47a80*/  IMAD.WIDE R4, R13, 0x4, R8 ;  /* 0x000000040d047825 */ /* 0x002fca00078e0208 */
[----:B------:R1:W-:Y:S01]  /*47a90*/  @P5 STG.E [R4.64], R131 ;  /* 0x0000008304005986 */ /* 0x0003e2000c101908 */
[----:B------:R-:W-:Y:S01]  /*47aa0*/  ISETP.LT.AND P5, PT, R207, c[0x0][0x178], !P3 ;  /* 0x00005e00cf007a0c */ /* 0x000fe20005fa1270 */
[----:B------:R-:W-:Y:S01]  /*47ab0*/  IMAD.WIDE R6, R15, 0x4, R8 ;  /* 0x000000040f067825 */ /* 0x000fe200078e0208 */
[----:B------:R-:W-:-:S03]  /*47ac0*/  ISETP.LT.AND P3, PT, R198, c[0x0][0x178], !P3 ;  /* 0x00005e00c6007a0c */ /* 0x000fc60005f61270 */
[----:B-1----:R-:W-:-:S04]  /*47ad0*/  IMAD.WIDE R4, R13, 0x4, R10 ;  /* 0x000000040d047825 */ /* 0x002fc800078e020a */
[C---:B------:R-:W-:Y:S01]  /*47ae0*/  IMAD.WIDE R12, R15.reuse, 0x4, R10 ;  /* 0x000000040f0c7825 */ /* 0x040fe200078e020a */
[----:B------:R-:W-:Y:S01]  /*47af0*/  IADD3 R15, R15, c[0x0][0x198], RZ ;  /* 0x000066000f0f7a10 */ /* 0x000fe20007ffe0ff */
[----:B------:R1:W-:Y:S01]  /*47b00*/  @P0 STG.E [R4.64], R159 ;  /* 0x0000009f04000986 */ /* 0x0003e2000c101908 */
[----:B------:R-:W-:-:S03]  /*47b10*/  ISETP.GE.AND P0, PT, R16, c[0x0][0x17c], PT ;  /* 0x00005f0010007a0c */ /* 0x000fc60003f06270 */
[----:B------:R1:W-:Y:S04]  /*47b20*/  @P6 STG.E [R6.64], R114 ;  /* 0x0000007206006986 */ /* 0x0003e8000c101908 */
[----:B------:R-:W3:Y:S01]  /*47b30*/  LDL.LU R16, [R1+0x148c] ;  /* 0x00148c0001107983 */ /* 0x000ee20000300800 */
[----:B-1----:R-:W-:-:S03]  /*47b40*/  IMAD.WIDE R4, R15, 0x4, R8 ;  /* 0x000000040f047825 */ /* 0x002fc600078e0208 */
[----:B------:R-:W-:Y:S01]  /*47b50*/  @P1 STG.E [R12.64], R150 ;  /* 0x000000960c001986 */ /* 0x000fe2000c101908 */
[----:B------:R-:W-:-:S03]  /*47b60*/  IMAD.WIDE R6, R15, 0x4, R10 ;  /* 0x000000040f067825 */ /* 0x000fc600078e020a */
[----:B------:R1:W-:Y:S04]  /*47b70*/  @P5 STG.E [R4.64], R115 ;  /* 0x0000007304005986 */ /* 0x0003e8000c101908 */
[----:B------:R1:W-:Y:S01]  /*47b80*/  @P3 STG.E [R6.64], R151 ;  /* 0x0000009706003986 */ /* 0x0003e2000c101908 */
[----:B----4-:R-:W-:-:S03]  /*47b90*/  ISETP.GE.AND P1, PT, R14, c[0x0][0x17c], PT ;  /* 0x00005f000e007a0c */ /* 0x010fc60003f26270 */
[----:B------:R-:W4:Y:S01]  /*47ba0*/  LDL.LU R14, [R1+0x14a0] ;  /* 0x0014a000010e7983 */ /* 0x000f220000300800 */
[----:B--2---:R-:W-:-:S03]  /*47bb0*/  ISETP.GE.AND P3, PT, R2, c[0x0][0x17c], PT ;  /* 0x00005f0002007a0c */ /* 0x004fc60003f66270 */
[----:B------:R-:W2:Y:S01]  /*47bc0*/  LDL.LU R2, [R1+0x14a4] ;  /* 0x0014a40001027983 */ /* 0x000ea20000300800 */
[----:B------:R-:W-:Y:S02]  /*47bd0*/  ISETP.LT.AND P6, PT, R207, c[0x0][0x178], !P4 ;  /* 0x00005e00cf007a0c */ /* 0x000fe400067c1270 */
[----:B------:R-:W-:Y:S02]  /*47be0*/  ISETP.LT.AND P4, PT, R198, c[0x0][0x178], !P4 ;  /* 0x00005e00c6007a0c */ /* 0x000fe40006781270 */
[----:B------:R-:W-:Y:S02]  /*47bf0*/  ISETP.GE.AND P2, PT, R20, c[0x0][0x17c], PT ;  /* 0x00005f0014007a0c */ /* 0x000fe40003f46270 */
[----:B------:R-:W-:Y:S02]  /*47c00*/  IADD3 R15, R15, c[0x0][0x198], RZ ;  /* 0x000066000f0f7a10 */ /* 0x000fe40007ffe0ff */
[----:B------:R-:W-:-:S03]  /*47c10*/  ISETP.LT.AND P5, PT, R207, c[0x0][0x178], !P2 ;  /* 0x00005e00cf007a0c */ /* 0x000fc600057a1270 */
[C---:B-1----:R-:W-:Y:S01]  /*47c20*/  IMAD.WIDE R4, R15.reuse, 0x4, R8 ;  /* 0x000000040f047825 */ /* 0x042fe200078e0208 */
[----:B------:R-:W-:-:S03]  /*47c30*/  IADD3 R13, R15, c[0x0][0x198], RZ ;  /* 0x000066000f0d7a10 */ /* 0x000fc60007ffe0ff */
[----:B------:R-:W-:Y:S01]  /*47c40*/  IMAD.WIDE R6, R15, 0x4, R10 ;  /* 0x000000040f067825 */ /* 0x000fe200078e020a */
[----:B------:R-:W-:Y:S01]  /*47c50*/  ISETP.LT.AND P2, PT, R198, c[0x0][0x178], !P2 ;  /* 0x00005e00c6007a0c */ /* 0x000fe20005741270 */
[----:B------:R1:W-:Y:S01]  /*47c60*/  @P6 STG.E [R4.64], R110 ;  /* 0x0000006e04006986 */ /* 0x0003e2000c101908 */
[----:B------:R-:W-:-:S03]  /*47c70*/  ISETP.LT.AND P6, PT, R207, c[0x0][0x178], !P0 ;  /* 0x00005e00cf007a0c */ /* 0x000fc600047c1270 */
[----:B------:R1:W-:Y:S01]  /*47c80*/  @P4 STG.E [R6.64], R146 ;  /* 0x0000009206004986 */ /* 0x0003e2000c101908 */
[----:B------:R-:W-:Y:S01]  /*47c90*/  ISETP.LT.AND P0, PT, R198, c[0x0][0x178], !P0 ;  /* 0x00005e00c6007a0c */ /* 0x000fe20004701270 */
[----:B-1----:R-:W-:-:S04]  /*47ca0*/  IMAD.WIDE R4, R13, 0x4, R8 ;  /* 0x000000040d047825 */ /* 0x002fc800078e0208 */
[C---:B------:R-:W-:Y:S01]  /*47cb0*/  IMAD.WIDE R6, R13.reuse, 0x4, R10 ;  /* 0x000000040d067825 */ /* 0x040fe200078e020a */
[----:B------:R-:W-:Y:S01]  /*47cc0*/  IADD3 R13, R13, c[0x0][0x198], RZ ;  /* 0x000066000d0d7a10 */ /* 0x000fe20007ffe0ff */
[----:B------:R1:W-:Y:S01]  /*47cd0*/  @P5 STG.E [R4.64], R111 ;  /* 0x0000006f04005986 */ /* 0x0003e2000c101908 */
[----:B------:R-:W-:Y:S02]  /*47ce0*/  ISETP.LT.AND P5, PT, R207, c[0x0][0x178], !P1 ;  /* 0x00005e00cf007a0c */ /* 0x000fe40004fa1270 */
[----:B------:R-:W-:Y:S02]  /*47cf0*/  ISETP.LT.AND P1, PT, R198, c[0x0][0x178], !P1 ;  /* 0x00005e00c6007a0c */ /* 0x000fe40004f21270 */
[----:B---3--:R-:W-:Y:S02]  /*47d00*/  ISETP.GE.AND P4, PT, R17, c[0x0][0x17c], PT ;  /* 0x00005f0011007a0c */ /* 0x008fe40003f86270 */
[----:B------:R-:W3:Y:S01]  /*47d10*/  LDL.LU R17, [R1+0x14ac] ;  /* 0x0014ac0001117983 */ /* 0x000ee20000300800 */
[C---:B------:R-:W-:Y:S01]  /*47d20*/  IADD3 R15, R13.reuse, c[0x0][0x198], RZ ;  /* 0x000066000d0f7a10 */ /* 0x040fe20007ffe0ff */
[----:B-1----:R-:W-:-:S02]  /*47d30*/  IMAD.WIDE R4, R13, 0x4, R8 ;  /* 0x000000040d047825 */ /* 0x002fc400078e0208 */
[----:B------:R1:W-:Y:S04]  /*47d40*/  @P2 STG.E [R6.64], R147 ;  /* 0x0000009306002986 */ /* 0x0003e8000c101908 */
[----:B------:R1:W-:Y:S01]  /*47d50*/  @P6 STG.E [R4.64], R106 ;  /* 0x0000006a04006986 */ /* 0x0003e2000c101908 */
[----:B------:R-:W-:-:S03]  /*47d60*/  ISETP.GE.AND P2, PT, R16, c[0x0][0x17c], PT ;  /* 0x00005f0010007a0c */ /* 0x000fc60003f46270 */
[----:B------:R-:W3:Y:S01]  /*47d70*/  LDL.LU R16, [R1+0x14b4] ;  /* 0x0014b40001107983 */ /* 0x000ee20000300800 */
[----:B-1----:R-:W-:-:S04]  /*47d80*/  IMAD.WIDE R6, R15, 0x4, R8 ;  /* 0x000000040f067825 */ /* 0x002fc800078e0208 */
[----:B------:R-:W-:-:S04]  /*47d90*/  IMAD.WIDE R4, R13, 0x4, R10 ;  /* 0x000000040d047825 */ /* 0x000fc800078e020a */
[----:B------:R-:W-:Y:S01]  /*47da0*/  IMAD.WIDE R12, R15, 0x4, R10 ;  /* 0x000000040f0c7825 */ /* 0x000fe200078e020a */
[----:B------:R1:W-:Y:S04]  /*47db0*/  @P0 STG.E [R4.64], R142 ;  /* 0x0000008e04000986 */ /* 0x0003e8000c101908 */
[----:B------:R1:W-:Y:S04]  /*47dc0*/  @P5 STG.E [R6.64], R107 ;  /* 0x0000006b06005986 */ /* 0x0003e8000c101908 */
[----:B------:R1:W-:Y:S01]  /*47dd0*/  @P1 STG.E [R12.64], R143 ;  /* 0x0000008f0c001986 */ /* 0x0003e2000c101908 */
[----:B----4-:R-:W-:-:S03]  /*47de0*/  ISETP.GE.AND P0, PT, R14, c[0x0][0x17c], PT ;  /* 0x00005f000e007a0c */ /* 0x010fc60003f06270 */
[----:B------:R-:W4:Y:S01]  /*47df0*/  LDL.LU R14, [R1+0x14b0] ;  /* 0x0014b000010e7983 */ /* 0x000f220000300800 */
[----:B--2---:R-:W-:-:S03]  /*47e00*/  ISETP.GE.AND P1, PT, R2, c[0x0][0x17c], PT ;  /* 0x00005f0002007a0c */ /* 0x004fc60003f26270 */
[----:B------:R-:W2:Y:S01]  /*47e10*/  LDL.LU R2, [R1+0x14a8] ;  /* 0x0014a80001027983 */ /* 0x000ea20000300800 */
[----:B------:R-:W-:Y:S02]  /*47e20*/  ISETP.LT.AND P6, PT, R207, c[0x0][0x178], !P3 ;  /* 0x00005e00cf007a0c */ /* 0x000fe40005fc1270 */
[----:B------:R-:W-:Y:S01]  /*47e30*/  IADD3 R15, R15, c[0x0][0x198], RZ ;  /* 0x000066000f0f7a10 */ /* 0x000fe20007ffe0ff */
[----:B------:R-:W4:Y:S01]  /*47e40*/  LDL.LU R37, [R1+0x149c] ;  /* 0x00149c0001257983 */ /* 0x000f220000300800 */
[----:B------:R-:W-:Y:S02]  /*47e50*/  ISETP.LT.AND P3, PT, R198, c[0x0][0x178], !P3 ;  /* 0x00005e00c6007a0c */ /* 0x000fe40005f61270 */
[----:B------:R-:W-:Y:S01]  /*47e60*/  ISETP.LT.AND P5, PT, R207, c[0x0][0x178], !P4 ;  /* 0x00005e00cf007a0c */ /* 0x000fe200067a1270 */
[----:B-1----:R-:W-:-:S04]  /*47e70*/  IMAD.WIDE R4, R15, 0x4, R8 ;  /* 0x000000040f047825 */ /* 0x002fc800078e0208 */
[C---:B------:R-:W-:Y:S01]  /*47e80*/  IMAD.WIDE R6, R15.reuse, 0x4, R10 ;  /* 0x000000040f067825 */ /* 0x040fe200078e020a */
[----:B------:R-:W-:Y:S01]  /*47e90*/  IADD3 R15, R15, c[0x0][0x198], RZ ;  /* 0x000066000f0f7a10 */ /* 0x000fe20007ffe0ff */
[----:B------:R1:W-:Y:S01]  /*47ea0*/  @P6 STG.E [R4.64], R70 ;  /* 0x0000004604006986 */ /* 0x0003e2000c101908 */
[C---:B------:R-:W-:Y:S02]  /*47eb0*/  ISETP.LT.AND P4, PT, R198.reuse, c[0x0][0x178], !P4 ;  /* 0x00005e00c6007a0c */ /* 0x040fe40006781270 */
[----:B------:R-:W-:Y:S01]  /*47ec0*/  ISETP.LT.AND P6, PT, R207, c[0x0][0x178], !P2 ;  /* 0x00005e00cf007a0c */ /* 0x000fe200057c1270 */
[----:B------:R1:W-:Y:S01]  /*47ed0*/  @P3 STG.E [R6.64], R138 ;  /* 0x0000008a06003986 */ /* 0x0003e2000c101908 */
[----:B------:R-:W-:Y:S02]  /*47ee0*/  ISETP.LT.AND P2, PT, R198, c[0x0][0x178], !P2 ;  /* 0x00005e00c6007a0c */ /* 0x000fe40005741270 */
[C---:B------:R-:W-:Y:S01]  /*47ef0*/  IADD3 R13, R15.reuse, c[0x0][0x198], RZ ;  /* 0x000066000f0d7a10 */ /* 0x040fe20007ffe0ff */
[----:B------:R-:W4:Y:S01]  /*47f00*/  LDL.LU R20, [R1+0x1498] ;  /* 0x0014980001147983 */ /* 0x000f220000300800 */
[----:B-1----:R-:W-:-:S03]  /*47f10*/  IMAD.WIDE R4, R15, 0x4, R8 ;  /* 0x000000040f047825 */ /* 0x002fc600078e0208 */
[----:B------:R-:W4:Y:S04]  /*47f20*/  LDL.LU R36, [R1+0x1494] ;  /* 0x0014940001247983 */ /* 0x000f280000300800 */
[----:B------:R1:W-:Y:S01]  /*47f30*/  @P5 STG.E [R4.64], R71 ;  /* 0x0000004704005986 */ /* 0x0003e2000c101908 */
[----:B------:R-:W-:Y:S01]  /*47f40*/  ISETP.LT.AND P5, PT, R207, c[0x0][0x178], !P0 ;  /* 0x00005e00cf007a0c */ /* 0x000fe200047a1270 */
[----:B------:R-:W-:Y:S01]  /*47f50*/  IMAD.WIDE R6, R15, 0x4, R10 ;  /* 0x000000040f067825 */ /* 0x000fe200078e020a */
[----:B------:R-:W-:Y:S02]  /*47f60*/  ISETP.LT.AND P0, PT, R198, c[0x0][0x178], !P0 ;  /* 0x00005e00c6007a0c */ /* 0x000fe40004701270 */
[----:B---3--:R-:W-:Y:S02]  /*47f70*/  ISETP.GE.AND P3, PT, R17, c[0x0][0x17c], PT ;  /* 0x00005f0011007a0c */ /* 0x008fe40003f66270 */
[C---:B------:R-:W-:Y:S01]  /*47f80*/  IADD3 R17, R13.reuse, c[0x0][0x198], RZ ;  /* 0x000066000d117a10 */ /* 0x040fe20007ffe0ff */
[----:B-1----:R-:W-:Y:S01]  /*47f90*/  IMAD.WIDE R4, R13, 0x4, R8 ;  /* 0x000000040d047825 */ /* 0x002fe200078e0208 */
[----:B------:R1:W-:Y:S02]  /*47fa0*/  @P4 STG.E [R6.64], R139 ;  /* 0x0000008b06004986 */ /* 0x0003e4000c101908 */
[----:B------:R-:W-:-:S02]  /*47fb0*/  IADD3 R21, R17, c[0x0][0x198], RZ ;  /* 0x0000660011157a10 */ /* 0x000fc40007ffe0ff */
[----:B------:R3:W-:Y:S01]  /*47fc0*/  @P6 STG.E [R4.64], R22 ;  /* 0x0000001604006986 */ /* 0x0007e2000c101908 */
[----:B-1----:R-:W-:Y:S01]  /*47fd0*/  IMAD.WIDE R6, R13, 0x4, R10 ;  /* 0x000000040d067825 */ /* 0x002fe200078e020a */
[----:B------:R-:W-:-:S03]  /*47fe0*/  ISETP.GE.AND P4, PT, R16, c[0x0][0x17c], PT ;  /* 0x00005f0010007a0c */ /* 0x000fc60003f86270 */
[C---:B------:R-:W-:Y:S01]  /*47ff0*/  IMAD.WIDE R12, R17.reuse, 0x4, R8 ;  /* 0x00000004110c7825 */ /* 0x040fe200078e0208 */
[----:B------:R1:W-:Y:S03]  /*48000*/  @P2 STG.E [R6.64], R90 ;  /* 0x0000005a06002986 */ /* 0x0003e6000c101908 */
[----:B------:R-:W-:Y:S01]  /*48010*/  IMAD.WIDE R16, R17, 0x4, R10 ;  /* 0x0000000411107825 */ /* 0x000fe200078e020a */
[----:B------:R1:W-:Y:S04]  /*48020*/  @P5 STG.E [R12.64], R23 ;  /* 0x000000170c005986 */ /* 0x0003e8000c101908 */
[----:B------:R-:W-:Y:S01]  /*48030*/  @P0 STG.E [R16.64], R91 ;  /* 0x0000005b10000986 */ /* 0x000fe2000c101908 */
[----:B--2---:R-:W-:-:S03]  /*48040*/  ISETP.GE.AND P0, PT, R2, c[0x0][0x17c], PT ;  /* 0x00005f0002007a0c */ /* 0x004fc60003f06270 */
[----:B------:R-:W2:Y:S01]  /*48050*/  LDL.LU R2, [R1+0x1488] ;  /* 0x0014880001027983 */ /* 0x000ea20000300800 */
[----:B------:R-:W-:Y:S02]  /*48060*/  ISETP.LT.AND P6, PT, R207, c[0x0][0x178], !P1 ;  /* 0x00005e00cf007a0c */ /* 0x000fe40004fc1270 */
[----:B------:R-:W-:Y:S01]  /*48070*/  ISETP.LT.AND P1, PT, R198, c[0x0][0x178], !P1 ;  /* 0x00005e00c6007a0c */ /* 0x000fe20004f21270 */
[----:B---3--:R-:W-:Y:S01]  /*48080*/  IMAD.WIDE R4, R21, 0x4, R10 ;  /* 0x0000000415047825 */ /* 0x008fe200078e020a */
[----:B------:R-:W-:Y:S01]  /*48090*/  ISETP.LT.AND P5, PT, R207, c[0x0][0x178], !P3 ;  /* 0x00005e00cf007a0c */ /* 0x000fe20005fa1270 */
[----:B------:R-:W3:Y:S01]  /*480a0*/  LDL.LU R22, [R1+0x147c] ;  /* 0x00147c0001167983 */ /* 0x000ee20000300800 */
[----:B----4-:R-:W-:Y:S01]  /*480b0*/  ISETP.GE.AND P2, PT, R14, c[0x0][0x17c], PT ;  /* 0x00005f000e007a0c */ /* 0x010fe20003f46270 */
[C---:B------:R-:W-:Y:S01]  /*480c0*/  IMAD.WIDE R14, R21.reuse, 0x4, R8 ;  /* 0x00000004150e7825 */ /* 0x040fe200078e0208 */
[----:B------:R-:W-:Y:S02]  /*480d0*/  IADD3 R21, R21, c[0x0][0x198], RZ ;  /* 0x0000660015157a10 */ /* 0x000fe40007ffe0ff */
[----:B------:R-:W-:-:S03]  /*480e0*/  ISETP.LT.AND P3, PT, R198, c[0x0][0x178], !P3 ;  /* 0x00005e00c6007a0c */ /* 0x000fc60005f61270 */
[----:B-1----:R-:W-:Y:S01]  /*480f0*/  IMAD.WIDE R6, R21, 0x4, R8 ;  /* 0x0000000415067825 */ /* 0x002fe200078e0208 */
[----:B------:R1:W-:Y:S01]  /*48100*/  @P6 STG.E [R14.64], R18 ;  /* 0x000000120e006986 */ /* 0x0003e2000c101908 */
[----:B------:R-:W-:Y:S02]  /*48110*/  ISETP.LT.AND P6, PT, R207, c[0x0][0x178], !P4 ;  /* 0x00005e00cf007a0c */ /* 0x000fe400067c1270 */
[C---:B------:R-:W-:Y:S01]  /*48120*/  IMAD.WIDE R12, R21.reuse, 0x4, R10 ;  /* 0x00000004150c7825 */ /* 0x040fe200078e020a */
[----:B------:R4:W-:Y:S01]  /*48130*/  @P1 STG.E [R4.64], R86 ;  /* 0x0000005604001986 */ /* 0x0009e2000c101908 */
[----:B------:R-:W-:Y:S02]  /*48140*/  ISETP.LT.AND P4, PT, R198, c[0x0][0x178], !P4 ;  /* 0x00005e00c6007a0c */ /* 0x000fe40006781270 */
[----:B------:R-:W-:Y:S01]  /*48150*/  IADD3 R21, R21, c[0x0][0x198], RZ ;  /* 0x0000660015157a10 */ /* 0x000fe20007ffe0ff */
[----:B------:R4:W-:Y:S01]  /*48160*/  @P5 STG.E [R6.64], R19 ;  /* 0x0000001306005986 */ /* 0x0009e2000c101908 */
[----:B------:R-:W-:-:S02]  /*48170*/  ISETP.LT.AND P5, PT, R207, c[0x0][0x178], !P2 ;  /* 0x00005e00cf007a0c */ /* 0x000fc400057a1270 */
[----:B------:R-:W-:Y:S02]  /*48180*/  ISETP.LT.AND P2, PT, R198, c[0x0][0x178], !P2 ;  /* 0x00005e00c6007a0c */ /* 0x000fe40005741270 */
[C---:B------:R-:W-:Y:S01]  /*48190*/  IADD3 R23, R21.reuse, c[0x0][0x198], RZ ;  /* 0x0000660015177a10 */ /* 0x040fe20007ffe0ff */
[C---:B-1----:R-:W-:Y:S01]  /*481a0*/  IMAD.WIDE R14, R21.reuse, 0x4, R8 ;  /* 0x00000004150e7825 */ /* 0x042fe200078e0208 */
[----:B------:R1:W-:Y:S03]  /*481b0*/  @P3 STG.E [R12.64], R87 ;  /* 0x000000570c003986 */ /* 0x0003e6000c101908 */
[----:B----4-:R-:W-:Y:S01]  /*481c0*/  IMAD.WIDE R4, R21, 0x4, R10 ;  /* 0x0000000415047825 */ /* 0x010fe200078e020a */
[----:B------:R-:W-:-:S03]  /*481d0*/  ISETP.GE.AND P1, PT, R37, c[0x0][0x17c], PT ;  /* 0x00005f0025007a0c */ /* 0x000fc60003f26270 */
[C---:B------:R-:W-:Y:S01]  /*481e0*/  IMAD.WIDE R16, R23.reuse, 0x4, R8 ;  /* 0x0000000417107825 */ /* 0x040fe200078e0208 */
[----:B------:R-:W-:Y:S03]  /*481f0*/  @P6 STG.E [R14.64], R176 ;  /* 0x000000b00e006986 */ /* 0x000fe6000c101908 */
[----:B------:R-:W-:Y:S01]  /*48200*/  IMAD.WIDE R6, R23, 0x4, R10 ;  /* 0x0000000417067825 */ /* 0x000fe200078e020a */
[----:B------:R4:W-:Y:S01]  /*48210*/  @P4 STG.E [R4.64], R212 ;  /* 0x000000d404004986 */ /* 0x0009e2000c101908 */
[----:B------:R-:W-:-:S03]  /*48220*/  ISETP.GE.AND P3, PT, R20, c[0x0][0x17c], PT ;  /* 0x00005f0014007a0c */ /* 0x000fc60003f66270 */
[----:B------:R-:W-:Y:S01]  /*48230*/  @P5 STG.E [R16.64], R177 ;  /* 0x000000b110005986 */ /* 0x000fe2000c101908 */
[----:B------:R-:W-:-:S03]  /*48240*/  ISETP.LT.AND P5, PT, R198, c[0x0][0x178], !P1 ;  /* 0x00005e00c6007a0c */ /* 0x000fc60004fa1270 */
[----:B------:R1:W-:Y:S01]  /*48250*/  @P2 STG.E [R6.64], R213 ;  /* 0x000000d506002986 */ /* 0x0003e2000c101908 */
[----:B------:R-:W-:-:S03]  /*48260*/  ISETP.LT.AND P2, PT, R207, c[0x0][0x178], !P1 ;  /* 0x00005e00cf007a0c */ /* 0x000fc60004f41270 */
[----:B------:R-:W3:Y:S04]  /*48270*/  LDL.LU R20, [R1+0x1478] ;  /* 0x0014780001147983 */ /* 0x000ee80000300800 */
[----:B------:R-:W3:Y:S01]  /*48280*/  LDL.LU R18, [R1+0x1470] ;  /* 0x0014700001127983 */ /* 0x000ee20000300800 */
[----:B--2---:R-:W-:-:S03]  /*48290*/  ISETP.GE.AND P1, PT, R2, c[0x0][0x17c], PT ;  /* 0x00005f0002007a0c */ /* 0x004fc60003f26270 */
[----:B------:R-:W2:Y:S01]  /*482a0*/  LDL.LU R2, [R1+0x146c] ;  /* 0x00146c0001027983 */ /* 0x000ea20000300800 */
[----:B------:R-:W-:Y:S02]  /*482b0*/  ISETP.LT.AND P6, PT, R207, c[0x0][0x178], !P0 ;  /* 0x00005e00cf007a0c */ /* 0x000fe400047c1270 */
[----:B------:R-:W-:Y:S02]  /*482c0*/  IADD3 R23, R23, c[0x0][0x198], RZ ;  /* 0x0000660017177a10 */ /* 0x000fe40007ffe0ff */
[----:B------:R-:W-:Y:S02]  /*482d0*/  ISETP.LT.AND P0, PT, R198, c[0x0][0x178], !P0 ;  /* 0x00005e00c6007a0c */ /* 0x000fe40004701270 */
[C---:B------:R-:W-:Y:S01]  /*482e0*/  IADD3 R19, R23.reuse, c[0x0][0x198], RZ ;  /* 0x0000660017137a10 */ /* 0x040fe20007ffe0ff */
[----:B-1----:R-:W-:-:S04]  /*482f0*/  IMAD.WIDE R12, R23, 0x4, R8 ;  /* 0x00000004170c7825 */ /* 0x002fc800078e0208 */
[----:B----4-:R-:W-:Y:S01]  /*48300*/  IMAD.WIDE R4, R23, 0x4, R10 ;  /* 0x0000000417047825 */ /* 0x010fe200078e020a */
[----:B------:R-:W-:-:S03]  /*48310*/  ISETP.GE.AND P4, PT, R36, c[0x0][0x17c], PT ;  /* 0x00005f0024007a0c */ /* 0x000fc60003f86270 */
[C---:B------:R-:W-:Y:S01]  /*48320*/  IMAD.WIDE R14, R19.reuse, 0x4, R8 ;  /* 0x00000004130e7825 */ /* 0x040fe200078e0208 */
[----:B------:R1:W-:Y:S03]  /*48330*/  @P6 STG.E [R12.64], R172 ;  /* 0x000000ac0c006986 */ /* 0x0003e6000c101908 */
[C---:B------:R-:W-:Y:S01]  /*48340*/  IMAD.WIDE R6, R19.reuse, 0x4, R10 ;  /* 0x0000000413067825 */ /* 0x040fe200078e020a */
[----:B------:R4:W-:Y:S01]  /*48350*/  @P0 STG.E [R4.64], R208 ;  /* 0x000000d004000986 */ /* 0x0009e2000c101908 */
[----:B------:R-:W-:Y:S02]  /*48360*/  IADD3 R19, R19, c[0x0][0x198], RZ ;  /* 0x0000660013137a10 */ /* 0x000fe40007ffe0ff */
[----:B------:R-:W-:Y:S01]  /*48370*/  ISETP.LT.AND P6, PT, R207, c[0x0][0x178], !P3 ;  /* 0x00005e00cf007a0c */ /* 0x000fe20005fc1270 */
[----:B------:R-:W-:Y:S01]  /*48380*/  @P2 STG.E [R14.64], R173 ;  /* 0x000000ad0e002986 */ /* 0x000fe2000c101908 */
[----:B------:R-:W-:-:S03]  /*48390*/  ISETP.LT.AND P3, PT, R198, c[0x0][0x178], !P3 ;  /* 0x00005e00c6007a0c */ /* 0x000fc60005f61270 */
[----:B------:R3:W-:Y:S01]  /*483a0*/  @P5 STG.E [R6.64], R209 ;  /* 0x000000d106005986 */ /* 0x0007e2000c101908 */
[----:B------:R-:W-:Y:S01]  /*483b0*/  ISETP.LT.AND P5, PT, R207, c[0x0][0x178], !P4 ;  /* 0x00005e00cf007a0c */ /* 0x000fe200067a1270 */
[C---:B-1----:R-:W-:Y:S01]  /*483c0*/  IMAD.WIDE R12, R19.reuse, 0x4, R8 ;  /* 0x00000004130c7825 */ /* 0x042fe200078e0208 */
[----:B------:R-:W-:Y:S02]  /*483d0*/  ISETP.LT.AND P4, PT, R198, c[0x0][0x178], !P4 ;  /* 0x00005e00c6007a0c */ /* 0x000fe40006781270 */
[----:B---3--:R-:W-:Y:S01]  /*483e0*/  ISETP.GE.AND P0, PT, R22, c[0x0][0x17c], PT ;  /* 0x00005f0016007a0c */ /* 0x008fe20003f06270 */
[C---:B------:R-:W-:Y:S01]  /*483f0*/  IMAD.WIDE R16, R19.reuse, 0x4, R10 ;  /* 0x0000000413107825 */ /* 0x040fe200078e020a */
[----:B------:R-:W3:Y:S01]  /*48400*/  LDL.LU R22, [R1+0x1460] ;  /* 0x0014600001167983 */ /* 0x000ee20000300800 */
[----:B------:R-:W-:-:S05]  /*48410*/  IADD3 R19, R19, c[0x0][0x198], RZ ;  /* 0x0000660013137a10 */ /* 0x000fca0007ffe0ff */
[C---:B----4-:R-:W-:Y:S01]  /*48420*/  IMAD.WIDE R4, R19.reuse, 0x4, R8 ;  /* 0x0000000413047825 */ /* 0x050fe200078e0208 */
[----:B------:R1:W-:Y:S03]  /*48430*/  @P6 STG.E [R12.64], R168 ;  /* 0x000000a80c006986 */ /* 0x0003e6000c101908 */
[----:B------:R-:W-:Y:S01]  /*48440*/  IMAD.WIDE R6, R19, 0x4, R10 ;  /* 0x0000000413067825 */ /* 0x000fe200078e020a */
[----:B------:R4:W-:Y:S01]  /*48450*/  @P3 STG.E [R16.64], R200 ;  /* 0x000000c810003986 */ /* 0x0009e2000c101908 */
[----:B------:R-:W-:Y:S02]  /*48460*/  ISETP.LT.AND P3, PT, R207, c[0x0][0x178], !P1 ;  /* 0x00005e00cf007a0c */ /* 0x000fe40004f61270 */
[----:B------:R-:W-:Y:S01]  /*48470*/  ISETP.LT.AND P6, PT, R198, c[0x0][0x178], !P1 ;  /* 0x00005e00c6007a0c */ /* 0x000fe20004fc1270 */
[----:B------:R-:W-:Y:S01]  /*48480*/  @P5 STG.E [R4.64], R169 ;  /* 0x000000a904005986 */ /* 0x000fe2000c101908 */
[----:B------:R-:W-:-:S03]  /*48490*/  ISETP.GE.AND P2, PT, R20, c[0x0][0x17c], PT ;  /* 0x00005f0014007a0c */ /* 0x000fc60003f46270 */
[----:B------:R-:W3:Y:S01]  /*484a0*/  LDL.LU R20, [R1+0x1458] ;  /* 0x0014580001147983 */ /* 0x000ee20000300800 */
[----:B------:R-:W-:-:S03]  /*484b0*/  ISETP.GE.AND P1, PT, R18, c[0x0][0x17c], PT ;  /* 0x00005f0012007a0c */ /* 0x000fc60003f26270 */
[----:B------:R1:W-:Y:S04]  /*484c0*/  @P4 STG.E [R6.64], R201 ;  /* 0x000000c906004986 */ /* 0x0003e8000c101908 */
[----:B------:R-:W3:Y:S01]  /*484d0*/  LDL.LU R18, [R1+0x144c] ;  /* 0x00144c0001127983 */ /* 0x000ee20000300800 */
[----:B--2---:R-:W-:-:S03]  /*484e0*/  ISETP.GE.AND P4, PT, R2, c[0x0][0x17c], PT ;  /* 0x00005f0002007a0c */ /* 0x004fc60003f86270 */
[----:B------:R-:W2:Y:S01]  /*484f0*/  LDL.LU R2, [R1+0x1448] ;  /* 0x0014480001027983 */ /* 0x000ea20000300800 */
[----:B------:R-:W-:Y:S02]  /*48500*/  IADD3 R21, R19, c[0x0][0x198], RZ ;  /* 0x0000660013157a10 */ /* 0x000fe40007ffe0ff */
[----:B------:R-:W-:-:S03]  /*48510*/  ISETP.LT.AND P5, PT, R207, c[0x0][0x178], !P0 ;  /* 0x00005e00cf007a0c */ /* 0x000fc600047a1270 */
[----:B------:R-:W-:-:S04]  /*48520*/  IMAD.WIDE R14, R21, 0x4, R8 ;  /* 0x00000004150e7825 */ /* 0x000fc800078e0208 */
[C---:B-1----:R-:W-:Y:S01]  /*48530*/  IMAD.WIDE R12, R21.reuse, 0x4, R10 ;  /* 0x00000004150c7825 */ /* 0x042fe200078e020a */
[----:B------:R-:W-:Y:S01]  /*48540*/  IADD3 R21, R21, c[0x0][0x198], RZ ;  /* 0x0000660015157a10 */ /* 0x000fe20007ffe0ff */
[----:B------:R-:W-:Y:S01]  /*48550*/  @P3 STG.E [R14.64], R120 ;  /* 0x000000780e003986 */ /* 0x000fe2000c101908 */
[----:B------:R-:W-:-:S03]  /*48560*/  ISETP.LT.AND P0, PT, R198, c[0x0][0x178], !P0 ;  /* 0x00005e00c6007a0c */ /* 0x000fc60004701270 */
[C-C-:B----4-:R-:W-:Y:S01]  /*48570*/  IMAD.WIDE R16, R21.reuse, 0x4, R8.reuse ;  /* 0x0000000415107825 */ /* 0x150fe200078e0208 */
[----:B------:R-:W-:Y:S01]  /*48580*/  IADD3 R19, R21, c[0x0][0x198], RZ ;  /* 0x0000660015137a10 */ /* 0x000fe20007ffe0ff */
[----:B------:R1:W-:Y:S01]  /*48590*/  @P6 STG.E [R12.64], R184 ;  /* 0x000000b80c006986 */ /* 0x0003e2000c101908 */
[C---:B------:R-:W-:Y:S02]  /*485a0*/  ISETP.LT.AND P3, PT, R207.reuse, c[0x0][0x178], !P2 ;  /* 0x00005e00cf007a0c */ /* 0x040fe40005761270 */
[----:B------:R-:W-:Y:S01]  /*485b0*/  ISETP.LT.AND P6, PT, R198, c[0x0][0x178], !P2 ;  /* 0x00005e00c6007a0c */ /* 0x000fe200057c1270 */
[----:B------:R4:W-:Y:S01]  /*485c0*/  @P5 STG.E [R16.64], R121 ;  /* 0x0000007910005986 */ /* 0x0009e2000c101908 */
[----:B------:R-:W-:Y:S01]  /*485d0*/  ISETP.LT.AND P5, PT, R207, c[0x0][0x178], !P1 ;  /* 0x00005e00cf007a0c */ /* 0x000fe20004fa1270 */
[----:B------:R-:W-:-:S04]  /*485e0*/  IMAD.WIDE R6, R19, 0x4, R8 ;  /* 0x0000000413067825 */ /* 0x000fc800078e0208 */
[C-C-:B-1----:R-:W-:Y:S01]  /*485f0*/  IMAD.WIDE R12, R19.reuse, 0x4, R10.reuse ;  /* 0x00000004130c7825 */ /* 0x142fe200078e020a */
[----:B------:R-:W-:Y:S02]  /*48600*/  IADD3 R19, R19, c[0x0][0x198], RZ ;  /* 0x0000660013137a10 */ /* 0x000fe40007ffe0ff */
[----:B---3--:R-:W-:Y:S02]  /*48610*/  ISETP.GE.AND P2, PT, R22, c[0x0][0x17c], PT ;  /* 0x00005f0016007a0c */ /* 0x008fe40003f46270 */
[----:B------:R-:W3:Y:S01]  /*48620*/  LDL.LU R22, [R1+0x1444] ;  /* 0x0014440001167983 */ /* 0x000ee20000300800 */
[----:B------:R-:W-:-:S04]  /*48630*/  IMAD.WIDE R4, R21, 0x4, R10 ;  /* 0x0000000415047825 */ /* 0x000fc800078e020a */
[----:B------:R-:W-:Y:S01]  /*48640*/  IMAD.WIDE R14, R19, 0x4, R8 ;  /* 0x00000004130e7825 */ /* 0x000fe200078e0208 */
[----:B------:R1:W-:Y:S04]  /*48650*/  @P0 STG.E [R4.64], R185 ;  /* 0x000000b904000986 */ /* 0x0003e8000c101908 */
[----:B------:R1:W-:Y:S04]  /*48660*/  @P3 STG.E [R6.64], R116 ;  /* 0x0000007406003986 */ /* 0x0003e8000c101908 */
[----:B------:R1:W-:Y:S01]  /*48670*/  @P6 STG.E [R12.64], R180 ;  /* 0x000000b40c006986 */ /* 0x0003e2000c101908 */
[----:B------:R-:W-:-:S03]  /*48680*/  ISETP.GE.AND P0, PT, R20, c[0x0][0x17c], PT ;  /* 0x00005f0014007a0c */ /* 0x000fc60003f06270 */
[----:B------:R1:W-:Y:S04]  /*48690*/  @P5 STG.E [R14.64], R117 ;  /* 0x000000750e005986 */ /* 0x0003e8000c101908 */
[----:B------:R-:W3:Y:S01]  /*486a0*/  LDL.LU R20, [R1+0x1438] ;  /* 0x0014380001147983 */ /* 0x000ee20000300800 */
[----:B------:R-:W-:-:S03]  /*486b0*/  ISETP.GE.AND P3, PT, R18, c[0x0][0x17c], PT ;  /* 0x00005f0012007a0c */ /* 0x000fc60003f66270 */
[----:B------:R-:W3:Y:S01]  /*486c0*/  LDL.LU R18, [R1+0x142c] ;  /* 0x00142c0001127983 */ /* 0x000ee20000300800 */
[----:B--2---:R-:W-:-:S03]  /*486d0*/  ISETP.GE.AND P5, PT, R2, c[0x0][0x17c], PT ;  /* 0x00005f0002007a0c */ /* 0x004fc60003fa6270 */
[----:B------:R-:W2:Y:S01]  /*486e0*/  LDL.LU R2, [R1+0x1428] ;  /* 0x0014280001027983 */ /* 0x000ea20000300800 */
[C---:B------:R-:W-:Y:S01]  /*486f0*/  ISETP.LT.AND P1, PT, R198.reuse, c[0x0][0x178], !P1 ;  /* 0x00005e00c6007a0c */ /* 0x040fe20004f21270 */
[----:B----4-:R-:W-:Y:S01]  /*48700*/  IMAD.WIDE R16, R19, 0x4, R10 ;  /* 0x0000000413107825 */ /* 0x010fe200078e020a */
[----:B------:R-:W-:Y:S02]  /*48710*/  ISETP.LT.AND P6, PT, R207, c[0x0][0x178], !P4 ;  /* 0x00005e00cf007a0c */ /* 0x000fe400067c1270 */
[----:B------:R-:W-:Y:S02]  /*48720*/  ISETP.LT.AND P4, PT, R198, c[0x0][0x178], !P4 ;  /* 0x00005e00c6007a0c */ /* 0x000fe40006781270 */
[----:B------:R-:W-:-:S07]  /*48730*/  IADD3 R19, R19, c[0x0][0x198], RZ ;  /* 0x0000660013137a10 */ /* 0x000fce0007ffe0ff */
[----:B------:R4:W-:Y:S01]  /*48740*/  @P1 STG.E [R16.64], R181 ;  /* 0x000000b510001986 */ /* 0x0009e2000c101908 */
[----:B------:R-:W-:Y:S02]  /*48750*/  ISETP.LT.AND P1, PT, R207, c[0x0][0x178], !P2 ;  /* 0x00005e00cf007a0c */ /* 0x000fe40005721270 */
[----:B------:R-:W-:Y:S02]  /*48760*/  ISETP.LT.AND P2, PT, R198, c[0x0][0x178], !P2 ;  /* 0x00005e00c6007a0c */ /* 0x000fe40005741270 */
[C---:B------:R-:W-:Y:S01]  /*48770*/  IADD3 R21, R19.reuse, c[0x0][0x198], RZ ;  /* 0x0000660013157a10 */ /* 0x040fe20007ffe0ff */
[----:B-1----:R-:W-:-:S04]  /*48780*/  IMAD.WIDE R4, R19, 0x4, R8 ;  /* 0x0000000413047825 */ /* 0x002fc800078e0208 */
[----:B------:R-:W-:Y:S01]  /*48790*/  IMAD.WIDE R6, R19, 0x4, R10 ;  /* 0x0000000413067825 */ /* 0x000fe200078e020a */
[----:B------:R1:W-:Y:S03]  /*487a0*/  @P6 STG.E [R4.64], R72 ;  /* 0x0000004804006986 */ /* 0x0003e6000c101908 */
[C---:B------:R-:W-:Y:S01]  /*487b0*/  IMAD.WIDE R12, R21.reuse, 0x4, R8 ;  /* 0x00000004150c7825 */ /* 0x040fe200078e0208 */
[----:B------:R1:W-:Y:S03]  /*487c0*/  @P4 STG.E [R6.64], R152 ;  /* 0x0000009806004986 */ /* 0x0003e6000c101908 */
[----:B------:R-:W-:Y:S01]  /*487d0*/  IMAD.WIDE R14, R21, 0x4, R10 ;  /* 0x00000004150e7825 */ /* 0x000fe200078e020a */
[----:B------:R-:W-:Y:S01]  /*487e0*/  ISETP.LT.AND P6, PT, R207, c[0x0][0x178], !P0 ;  /* 0x00005e00cf007a0c */ /* 0x000fe200047c1270 */
[----:B------:R1:W-:Y:S01]  /*487f0*/  @P1 STG.E [R12.64], R73 ;  /* 0x000000490c001986 */ /* 0x0003e2000c101908 */
[----:B------:R-:W-:-:S02]  /*48800*/  IADD3 R21, R21, c[0x0][0x198], RZ ;  /* 0x0000660015157a10 */ /* 0x000fc40007ffe0ff */
[C---:B------:R-:W-:Y:S01]  /*48810*/  ISETP.LT.AND P0, PT, R198.reuse, c[0x0][0x178], !P0 ;  /* 0x00005e00c6007a0c */ /* 0x040fe20004701270 */
[----:B------:R1:W-:Y:S01]  /*48820*/  @P2 STG.E [R14.64], R153 ;  /* 0x000000990e002986 */ /* 0x0003e2000c101908 */
[----:B------:R-:W-:Y:S02]  /*48830*/  ISETP.LT.AND P2, PT, R207, c[0x0][0x178], !P3 ;  /* 0x00005e00cf007a0c */ /* 0x000fe40005f41270 */
[----:B------:R-:W-:Y:S02]  /*48840*/  ISETP.LT.AND P3, PT, R198, c[0x0][0x178], !P3 ;  /* 0x00005e00c6007a0c */ /* 0x000fe40005f61270 */
[----:B---3--:R-:W-:Y:S02]  /*48850*/  ISETP.GE.AND P4, PT, R22, c[0x0][0x17c], PT ;  /* 0x00005f0016007a0c */ /* 0x008fe40003f86270 */
[----:B------:R-:W3:Y:S01]  /*48860*/  LDL.LU R22, [R1+0x1420] ;  /* 0x0014200001167983 */ /* 0x000ee20000300800 */
[C---:B------:R-:W-:Y:S01]  /*48870*/  IADD3 R19, R21.reuse, c[0x0][0x198], RZ ;  /* 0x0000660015137a10 */ /* 0x040fe20007ffe0ff */
[----:B----4-:R-:W-:-:S04]  /*48880*/  IMAD.WIDE R16, R21, 0x4, R8 ;  /* 0x0000000415107825 */ /* 0x010fc800078e0208 */
[----:B-1----:R-:W-:Y:S01]  /*48890*/  IMAD.WIDE R4, R21, 0x4, R10 ;  /* 0x0000000415047825 */ /* 0x002fe200078e020a */
[----:B------:R1:W-:Y:S03]  /*488a0*/  @P6 STG.E [R16.64], R28 ;  /* 0x0000001c10006986 */ /* 0x0003e6000c101908 */
[C---:B------:R-:W-:Y:S01]  /*488b0*/  IMAD.WIDE R6, R19.reuse, 0x4, R8 ;  /* 0x0000000413067825 */ /* 0x040fe200078e0208 */
[----:B------:R4:W-:Y:S03]  /*488c0*/  @P0 STG.E [R4.64], R96 ;  /* 0x0000006004000986 */ /* 0x0009e6000c101908 */
[----:B------:R-:W-:Y:S01]  /*488d0*/  IMAD.WIDE R12, R19, 0x4, R10 ;  /* 0x00000004130c7825 */ /* 0x000fe200078e020a */
[----:B------:R-:W-:Y:S01]  /*488e0*/  ISETP.GE.AND P1, PT, R20, c[0x0][0x17c], PT ;  /* 0x00005f0014007a0c */ /* 0x000fe20003f26270 */
[----:B------:R-:W-:Y:S01]  /*488f0*/  @P2 STG.E [R6.64], R29 ;  /* 0x0000001d06002986 */ /* 0x000fe2000c101908 */
[----:B------:R-:W-:-:S03]  /*48900*/  ISETP.GE.AND P0, PT, R18, c[0x0][0x17c], PT ;  /* 0x00005f0012007a0c */ /* 0x000fc60003f06270 */
[----:B------:R-:W3:Y:S04]  /*48910*/  LDL.LU R20, [R1+0x141c] ;  /* 0x00141c0001147983 */ /* 0x000ee80000300800 */
[----:B------:R1:W-:Y:S04]  /*48920*/  @P3 STG.E [R12.64], R97 ;  /* 0x000000610c003986 */ /* 0x0003e8000c101908 */
[----:B------:R-:W3:Y:S01]  /*48930*/  LDL.LU R18, [R1+0x1410] ;  /* 0x0014100001127983 */ /* 0x000ee20000300800 */
[----:B--2---:R-:W-:-:S03]  /*48940*/  ISETP.GE.AND P3, PT, R2, c[0x0][0x17c], PT ;  /* 0x00005f0002007a0c */ /* 0x004fc60003f66270 */
[----:B------:R-:W2:Y:S01]  /*48950*/  LDL.LU R2, [R1+0x1408] ;  /* 0x0014080001027983 */ /* 0x000ea20000300800 */
[----:B------:R-:W-:Y:S02]  /*48960*/  ISETP.LT.AND P6, PT, R207, c[0x0][0x178], !P5 ;  /* 0x00005e00cf007a0c */ /* 0x000fe40006fc1270 */
[----:B------:R-:W-:Y:S02]  /*48970*/  IADD3 R19, R19, c[0x0][0x198], RZ ;  /* 0x0000660013137a10 */ /* 0x000fe40007ffe0ff */
[----:B------:R-:W-:Y:S02]  /*48980*/  ISETP.LT.AND P5, PT, R198, c[0x0][0x178], !P5 ;  /* 0x00005e00c6007a0c */ /* 0x000fe40006fa1270 */
[----:B------:R-:W-:Y:S01]  /*48990*/  ISETP.LT.AND P2, PT, R207, c[0x0][0x178], !P4 ;  /* 0x00005e00cf007a0c */ /* 0x000fe20006741270 */
[----:B------:R-:W-:-:S04]  /*489a0*/  IMAD.WIDE R14, R19, 0x4, R8 ;  /* 0x00000004130e7825 */ /* 0x000fc800078e0208 */
[C---:B-1----:R-:W-:Y:S01]  /*489b0*/  IMAD.WIDE R16, R19.reuse, 0x4, R10 ;  /* 0x0000000413107825 */ /* 0x042fe200078e020a */
[----:B------:R-:W-:Y:S01]  /*489c0*/  IADD3 R19, R19, c[0x0][0x198], RZ ;  /* 0x0000660013137a10 */ /* 0x000fe20007ffe0ff */
[----:B------:R1:W-:Y:S01]  /*489d0*/  @P6 STG.E [R14.64], R24 ;  /* 0x000000180e006986 */ /* 0x0003e2000c101908 */
[----:B------:R-:W-:-:S03]  /*489e0*/  ISETP.LT.AND P4, PT, R198, c[0x0][0x178], !P4 ;  /* 0x00005e00c6007a0c */ /* 0x000fc60006781270 */
[C-C-:B----4-:R-:W-:Y:S01]  /*489f0*/  IMAD.WIDE R4, R19.reuse, 0x4, R8.reuse ;  /* 0x0000000413047825 */ /* 0x150fe200078e0208 */
[----:B------:R4:W-:Y:S01]  /*48a00*/  @P5 STG.E [R16.64], R92 ;  /* 0x0000005c10005986 */ /* 0x0009e2000c101908 */
[----:B------:R-:W-:Y:S02]  /*48a10*/  IADD3 R21, R19, c[0x0][0x198], RZ ;  /* 0x0000660013157a10 */ /* 0x000fe40007ffe0ff */
[C---:B------:R-:W-:Y:S01]  /*48a20*/  ISETP.LT.AND P5, PT, R207.reuse, c[0x0][0x178], !P1 ;  /* 0x00005e00cf007a0c */ /* 0x040fe20004fa1270 */
[----:B------:R3:W-:Y:S01]  /*48a30*/  @P2 STG.E [R4.64], R25 ;  /* 0x0000001904002986 */ /* 0x0007e2000c101908 */
[C---:B------:R-:W-:Y:S02]  /*48a40*/  ISETP.LT.AND P1, PT, R198.reuse, c[0x0][0x178], !P1 ;  /* 0x00005e00c6007a0c */ /* 0x040fe40004f21270 */
[----:B------:R-:W-:Y:S01]  /*48a50*/  ISETP.LT.AND P2, PT, R207, c[0x0][0x178], !P0 ;  /* 0x00005e00cf007a0c */ /* 0x000fe20004741270 */
[----:B------:R-:W-:Y:S01]  /*48a60*/  IMAD.WIDE R12, R21, 0x4, R8 ;  /* 0x00000004150c7825 */ /* 0x000fe200078e0208 */
[----:B------:R-:W-:-:S03]  /*48a70*/  ISETP.LT.AND P0, PT, R198, c[0x0][0x178], !P0 ;  /* 0x00005e00c6007a0c */ /* 0x000fc60004701270 */
[C---:B-1----:R-:W-:Y:S01]  /*48a80*/  IMAD.WIDE R14, R21.reuse, 0x4, R10 ;  /* 0x00000004150e7825 */ /* 0x042fe200078e020a */
[----:B------:R-:W-:-:S03]  /*48a90*/  IADD3 R21, R21, c[0x0][0x198], RZ ;  /* 0x0000660015157a10 */ /* 0x000fc60007ffe0ff */
[----:B------:R-:W-:Y:S01]  /*48aa0*/  IMAD.WIDE R6, R19, 0x4, R10 ;  /* 0x0000000413067825 */ /* 0x000fe200078e020a */
[----:B---3--:R-:W-:Y:S02]  /*48ab0*/  ISETP.GE.AND P6, PT, R22, c[0x0][0x17c], PT ;  /* 0x00005f0016007a0c */ /* 0x008fe40003fc6270 */
[----:B------:R-:W3:Y:S01]  /*48ac0*/  LDL.LU R22, [R1+0x13fc] ;  /* 0x0013fc0001167983 */ /* 0x000ee20000300800 */
[----:B----4-:R-:W-:-:S03]  /*48ad0*/  IMAD.WIDE R16, R21, 0x4, R8 ;  /* 0x0000000415107825 */ /* 0x010fc600078e0208 */
[----:B------:R1:W-:Y:S01]  /*48ae0*/  @P4 STG.E [R6.64], R93 ;  /* 0x0000005d06004986 */ /* 0x0003e2000c101908 */
[----:B------:R-:W-:-:S03]  /*48af0*/  IMAD.WIDE R4, R21, 0x4, R10 ;  /* 0x0000000415047825 */ /* 0x000fc600078e020a */
[----:B------:R4:W-:Y:S04]  /*48b00*/  @P5 STG.E [R12.64], R178 ;  /* 0x000000b20c005986 */ /* 0x0009e8000c101908 */
[----:B------:R1:W-:Y:S04]  /*48b10*/  @P1 STG.E [R14.64], R214 ;  /* 0x000000d60e001986 */ /* 0x0003e8000c101908 */
[----:B------:R1:W-:Y:S01]  /*48b20*/  @P2 STG.E [R16.64], R179 ;  /* 0x000000b310002986 */ /* 0x0003e2000c101908 */
[----:B------:R-:W-:-:S03]  /*48b30*/  ISETP.GE.AND P4, PT, R20, c[0x0][0x17c], PT ;  /* 0x00005f0014007a0c */ /* 0x000fc60003f86270 */
[----:B------:R-:W3:Y:S04]  /*48b40*/  LDL.LU R20, [R1+0x13f8] ;  /* 0x0013f80001147983 */ /* 0x000ee80000300800 */
[----:B------:R1:W-:Y:S01]  /*48b50*/  @P0 STG.E [R4.64], R215 ;  /* 0x000000d704000986 */ /* 0x0003e2000c101908 */
[----:B------:R-:W-:-:S03]  /*48b60*/  ISETP.GE.AND P1, PT, R18, c[0x0][0x17c], PT ;  /* 0x00005f0012007a0c */ /* 0x000fc60003f26270 */
[----:B------:R-:W3:Y:S01]  /*48b70*/  LDL.LU R18, [R1+0x13f4] ;  /* 0x0013f40001127983 */ /* 0x000ee20000300800 */
[----:B--2---:R-:W-:-:S03]  /*48b80*/  ISETP.GE.AND P0, PT, R2, c[0x0][0x17c], PT ;  /* 0x00005f0002007a0c */ /* 0x004fc60003f06270 */
[----:B------:R-:W2:Y:S01]  /*48b90*/  LDL.LU R2, [R1+0x13e8] ;  /* 0x0013e80001027983 */ /* 0x000ea20000300800 */
[----:B------:R-:W-:Y:S02]  /*48ba0*/  ISETP.LT.AND P5, PT, R207, c[0x0][0x178], !P3 ;  /* 0x00005e00cf007a0c */ /* 0x000fe40005fa1270 */
[----:B------:R-:W-:Y:S01]  /*48bb0*/  IADD3 R19, R21, c[0x0][0x198], RZ ;  /* 0x0000660015137a10 */ /* 0x000fe20007ffe0ff */
[----:B------:R-:W2:Y:S01]  /*48bc0*/  LDL.LU R23, [R1+0x13dc] ;  /* 0x0013dc0001177983 */ /* 0x000ea20000300800 */
[----:B------:R-:W-:Y:S02]  /*48bd0*/  ISETP.LT.AND P3, PT, R198, c[0x0][0x178], !P3 ;  /* 0x00005e00c6007a0c */ /* 0x000fe40005f61270 */
[----:B------:R-:W-:Y:S01]  /*48be0*/  ISETP.LT.AND P2, PT, R207, c[0x0][0x178], !P6 ;  /* 0x00005e00cf007a0c */ /* 0x000fe20007741270 */
[----:B-1----:R-:W-:-:S04]  /*48bf0*/  IMAD.WIDE R6, R19, 0x4, R8 ;  /* 0x0000000413067825 */ /* 0x002fc800078e0208 */
[C---:B----4-:R-:W-:Y:S01]  /*48c00*/  IMAD.WIDE R12, R19.reuse, 0x4, R10 ;  /* 0x00000004130c7825 */ /* 0x050fe200078e020a */
[----:B------:R-:W-:Y:S01]  /*48c10*/  IADD3 R19, R19, c[0x0][0x198], RZ ;  /* 0x0000660013137a10 */ /* 0x000fe20007ffe0ff */
[----:B------:R1:W-:Y:S01]  /*48c20*/  @P5 STG.E [R6.64], R174 ;  /* 0x000000ae06005986 */ /* 0x0003e2000c101908 */
[----:B------:R-:W-:-:S03]  /*48c30*/  ISETP.LT.AND P6, PT, R198, c[0x0][0x178], !P6 ;  /* 0x00005e00c6007a0c */ /* 0x000fc600077c1270 */
[----:B------:R-:W-:Y:S01]  /*48c40*/  IMAD.WIDE R14, R19, 0x4, R8 ;  /* 0x00000004130e7825 */ /* 0x000fe200078e0208 */
[----:B------:R4:W-:Y:S01]  /*48c50*/  @P3 STG.E [R12.64], R210 ;  /* 0x000000d20c003986 */ /* 0x0009e2000c101908 */
[----:B------:R-:W-:Y:S02]  /*48c60*/  ISETP.LT.AND P3, PT, R207, c[0x0][0x178], !P4 ;  /* 0x00005e00cf007a0c */ /* 0x000fe40006761270 */
[C---:B------:R-:W-:Y:S01]  /*48c70*/  IMAD.WIDE R16, R19.reuse, 0x4, R10 ;  /* 0x0000000413107825 */ /* 0x040fe200078e020a */
[----:B------:R-:W-:Y:S01]  /*48c80*/  ISETP.LT.AND P4, PT, R198, c[0x0][0x178], !P4 ;  /* 0x00005e00c6007a0c */ /* 0x000fe20006781270 */
[----:B------:R2:W-:Y:S01]  /*48c90*/  @P2 STG.E [R14.64], R175 ;  /* 0x000000af0e002986 */ /* 0x0005e2000c101908 */
[----:B------:R-:W-:Y:S02]  /*48ca0*/  IADD3 R19, R19, c[0x0][0x198], RZ ;  /* 0x0000660013137a10 */ /* 0x000fe40007ffe0ff */
[----:B------:R-:W-:Y:S02]  /*48cb0*/  ISETP.LT.AND P2, PT, R207, c[0x0][0x178], !P1 ;  /* 0x00005e00cf007a0c */ /* 0x000fe40004f41270 */
[C---:B------:R-:W-:Y:S01]  /*48cc0*/  IADD3 R21, R19.reuse, c[0x0][0x198], RZ ;  /* 0x0000660013157a10 */ /* 0x040fe20007ffe0ff */
[C---:B------:R-:W-:Y:S01]  /*48cd0*/  IMAD.WIDE R4, R19.reuse, 0x4, R8 ;  /* 0x0000000413047825 */ /* 0x040fe200078e0208 */
[----:B------:R2:W-:Y:S03]  /*48ce0*/  @P6 STG.E [R16.64], R211 ;  /* 0x000000d310006986 */ /* 0x0005e6000c101908 */
[----:B-1----:R-:W-:Y:S01]  /*48cf0*/  IMAD.WIDE R6, R19, 0x4, R10 ;  /* 0x0000000413067825 */ /* 0x002fe200078e020a */
[----:B---3--:R-:W-:-:S02]  /*48d00*/  ISETP.GE.AND P5, PT, R22, c[0x0][0x17c], PT ;  /* 0x00005f0016007a0c */ /* 0x008fc40003fa6270 */
[----:B------:R-:W3:Y:S01]  /*48d10*/  LDL.LU R22, [R1+0x13d8] ;  /* 0x0013d80001167983 */ /* 0x000ee20000300800 */
[----:B----4-:R-:W-:Y:S01]  /*48d20*/  IMAD.WIDE R12, R21, 0x4, R8 ;  /* 0x00000004150c7825 */ /* 0x010fe200078e0208 */
[----:B------:R-:W-:Y:S02]  /*48d30*/  ISETP.LT.AND P6, PT, R198, c[0x0][0x178], !P1 ;  /* 0x00005e00c6007a0c */ /* 0x000fe40004fc1270 */
[----:B------:R-:W-:Y:S04]  /*48d40*/  @P3 STG.E [R4.64], R170 ;  /* 0x000000aa04003986 */ /* 0x000fe8000c101908 */
[----:B------:R1:W-:Y:S04]  /*48d50*/  @P4 STG.E [R6.64], R202 ;  /* 0x000000ca06004986 */ /* 0x0003e8000c101908 */
[----:B------:R4:W-:Y:S01]  /*48d60*/  @P2 STG.E [R12.64], R171 ;  /* 0x000000ab0c002986 */ /* 0x0009e2000c101908 */
[----:B------:R-:W-:-:S03]  /*48d70*/  ISETP.GE.AND P1, PT, R20, c[0x0][0x17c], PT ;  /* 0x00005f0014007a0c */ /* 0x000fc60003f26270 */
[----:B------:R-:W3:Y:S01]  /*48d80*/  LDL.LU R20, [R1+0x13d0] ;  /* 0x0013d00001147983 */ /* 0x000ee20000300800 */
[----:B------:R-:W-:-:S03]  /*48d90*/  ISETP.GE.AND P4, PT, R18, c[0x0][0x17c], PT ;  /* 0x00005f0012007a0c */ /* 0x000fc60003f86270 */
[----:B------:R-:W3:Y:S01]  /*48da0*/  LDL.LU R18, [R1+0x13cc] ;  /* 0x0013cc0001127983 */ /* 0x000ee20000300800 */
[----:B--2---:R-:W-:-:S03]  /*48db0*/  ISETP.GE.AND P2, PT, R2, c[0x0][0x17c], PT ;  /* 0x00005f0002007a0c */ /* 0x004fc60003f46270 */
[----:B------:R-:W2:Y:S01]  /*48dc0*/  LDL.LU R2, [R1+0x13c0] ;  /* 0x0013c00001027983 */ /* 0x000ea20000300800 */
[----:B------:R-:W-:Y:S01]  /*48dd0*/  ISETP.LT.AND P3, PT, R207, c[0x0][0x178], !P0 ;  /* 0x00005e00cf007a0c */ /* 0x000fe20004761270 */
[C---:B------:R-:W-:Y:S01]  /*48de0*/  IMAD.WIDE R14, R21.reuse, 0x4, R10 ;  /* 0x00000004150e7825 */ /* 0x040fe200078e020a */
[----:B------:R-:W-:Y:S02]  /*48df0*/  IADD3 R21, R21, c[0x0][0x198], RZ ;  /* 0x0000660015157a10 */ /* 0x000fe40007ffe0ff */
[----:B------:R-:W-:-:S03]  /*48e00*/  ISETP.LT.AND P0, PT, R198, c[0x0][0x178], !P0 ;  /* 0x00005e00c6007a0c */ /* 0x000fc60004701270 */
[--C-:B------:R-:W-:Y:S01]  /*48e10*/  IMAD.WIDE R16, R21, 0x4, R8.reuse ;  /* 0x0000000415107825 */ /* 0x100fe200078e0208 */
[----:B------:R4:W-:Y:S01]  /*48e20*/  @P6 STG.E [R14.64], R203 ;  /* 0x000000cb0e006986 */ /* 0x0009e2000c101908 */
[----:B------:R-:W-:Y:S02]  /*48e30*/  ISETP.LT.AND P6, PT, R207, c[0x0][0x178], !P5 ;  /* 0x00005e00cf007a0c */ /* 0x000fe40006fc1270 */
[----:B------:R-:W-:Y:S02]  /*48e40*/  IADD3 R19, R21, c[0x0][0x198], RZ ;  /* 0x0000660015137a10 */ /* 0x000fe40007ffe0ff */
[----:B------:R-:W-:Y:S01]  /*48e50*/  ISETP.LT.AND P5, PT, R198, c[0x0][0x178], !P5 ;  /* 0x00005e00c6007a0c */ /* 0x000fe20006fa1270 */
[----:B------:R4:W-:Y:S01]  /*48e60*/  @P3 STG.E [R16.64], R122 ;  /* 0x0000007a10003986 */ /* 0x0009e2000c101908 */
[----:B------:R-:W-:Y:S01]  /*48e70*/  ISETP.LT.AND P3, PT, R207, c[0x0][0x178], !P1 ;  /* 0x00005e00cf007a0c */ /* 0x000fe20004f61270 */
[----:B-1----:R-:W-:-:S04]  /*48e80*/  IMAD.WIDE R6, R19, 0x4, R8 ;  /* 0x0000000413067825 */ /* 0x002fc800078e0208 */
[C---:B----4-:R-:W-:Y:S01]  /*48e90*/  IMAD.WIDE R12, R19.reuse, 0x4, R10 ;  /* 0x00000004130c7825 */ /* 0x050fe200078e020a */
[----:B------:R-:W-:-:S03]  /*48ea0*/  IADD3 R19, R19, c[0x0][0x198], RZ ;  /* 0x0000660013137a10 */ /* 0x000fc60007ffe0ff */
[----:B------:R-:W-:Y:S01]  /*48eb0*/  IMAD.WIDE R4, R21, 0x4, R10 ;  /* 0x0000000415047825 */ /* 0x000fe200078e020a */
[----:B------:R-:W-:-:S03]  /*48ec0*/  ISETP.LT.AND P1, PT, R198, c[0x0][0x178], !P1 ;  /* 0x00005e00c6007a0c */ /* 0x000fc60004f21270 */
[C---:B------:R-:W-:Y:S01]  /*48ed0*/  IMAD.WIDE R14, R19.reuse, 0x4, R8 ;  /* 0x00000004130e7825 */ /* 0x040fe200078e0208 */
[----:B------:R1:W-:Y:S04]  /*48ee0*/  @P0 STG.E [R4.64], R186 ;  /* 0x000000ba04000986 */ /* 0x0003e8000c101908 */
[----:B------:R4:W-:Y:S01]  /*48ef0*/  @P6 STG.E [R6.64], R123 ;  /* 0x0000007b06006986 */ /* 0x0009e2000c101908 */
[----:B------:R-:W-:Y:S01]  /*48f00*/  IMAD.WIDE R16, R19, 0x4, R10 ;  /* 0x0000000413107825 */ /* 0x000fe200078e020a */
[----:B------:R-:W-:Y:S02]  /*48f10*/  ISETP.LT.AND P6, PT, R198, c[0x0][0x178], !P4 ;  /* 0x00005e00c6007a0c */ /* 0x000fe400067c1270 */
[----:B------:R1:W-:Y:S01]  /*48f20*/  @P5 STG.E [R12.64], R187 ;  /* 0x000000bb0c005986 */ /* 0x0003e2000c101908 */
[----:B------:R-:W-:-:S02]  /*48f30*/  ISETP.LT.AND P5, PT, R207, c[0x0][0x178], !P4 ;  /* 0x00005e00cf007a0c */ /* 0x000fc400067a1270 */
[----:B------:R-:W-:Y:S01]  /*48f40*/  IADD3 R19, R19, c[0x0][0x198], RZ ;  /* 0x0000660013137a10 */ /* 0x000fe20007ffe0ff */
[----:B------:R3:W-:Y:S01]  /*48f50*/  @P3 STG.E [R14.64], R118 ;  /* 0x000000760e003986 */ /* 0x0007e2000c101908 */
[----:B------:R-:W-:Y:S02]  /*48f60*/  ISETP.LT.AND P3, PT, R207, c[0x0][0x178], !P2 ;  /* 0x00005e00cf007a0c */ /* 0x000fe40005761270 */
[----:B---3--:R-:W-:Y:S02]  /*48f70*/  ISETP.GE.AND P4, PT, R22, c[0x0][0x17c], PT ;  /* 0x00005f0016007a0c */ /* 0x008fe40003f86270 */
[----:B------:R-:W3:Y:S01]  /*48f80*/  LDL.LU R22, [R1+0x13b8] ;  /* 0x0013b80001167983 */ /* 0x000ee20000300800 */
[----:B------:R-:W-:-:S03]  /*48f90*/  IADD3 R21, R19, c[0x0][0x198], RZ ;  /* 0x0000660013157a10 */ /* 0x000fc60007ffe0ff */
[----:B------:R-:W3:Y:S01]  /*48fa0*/  LDL.LU R25, [R1+0x13ac] ;  /* 0x0013ac0001197983 */ /* 0x000ee20000300800 */
[----:B-1----:R-:W-:-:S04]  /*48fb0*/  IMAD.WIDE R4, R19, 0x4, R8 ;  /* 0x0000000413047825 */ /* 0x002fc800078e0208 */
[----:B----4-:R-:W-:Y:S01]  /*48fc0*/  IMAD.WIDE R6, R19, 0x4, R10 ;  /* 0x0000000413067825 */ /* 0x010fe200078e020a */
[----:B------:R1:W-:Y:S03]  /*48fd0*/  @P1 STG.E [R16.64], R182 ;  /* 0x000000b610001986 */ /* 0x0003e6000c101908 */
[C---:B------:R-:W-:Y:S01]  /*48fe0*/  IMAD.WIDE R12, R21.reuse, 0x4, R8 ;  /* 0x00000004150c7825 */ /* 0x040fe200078e0208 */
[----:B------:R-:W-:Y:S04]  /*48ff0*/  @P5 STG.E [R4.64], R119 ;  /* 0x0000007704005986 */ /* 0x000fe8000c101908 */
[----:B------:R-:W-:Y:S04]  /*49000*/  @P6 STG.E [R6.64], R183 ;  /* 0x000000b706006986 */ /* 0x000fe8000c101908 */
[----:B------:R4:W-:Y:S04]  /*49010*/  @P3 STG.E [R12.64], R74 ;  /* 0x0000004a0c003986 */ /* 0x0009e8000c101908 */
[----:B------:R-:W3:Y:S01]  /*49020*/  LDL.LU R24, [R1+0x13a8] ;  /* 0x0013a80001187983 */ /* 0x000ee20000300800 */
[----:B------:R-:W-:Y:S01]  /*49030*/  ISETP.LT.AND P2, PT, R198, c[0x0][0x178], !P2 ;  /* 0x00005e00c6007a0c */ /* 0x000fe20005741270 */
[----:B------:R-:W-:Y:S01]  /*49040*/  IMAD.WIDE R14, R21, 0x4, R10 ;  /* 0x00000004150e7825 */ /* 0x000fe200078e020a */
[----:B------:R-:W-:Y:S01]  /*49050*/  ISETP.GE.AND P0, PT, R23, c[0x0][0x17c], PT ;  /* 0x00005f0017007a0c */ /* 0x000fe20003f06270 */
[----:B------:R-:W1:Y:S01]  /*49060*/  LDS.128 R4, [R0] ;  /* 0x0000000000047984 */ /* 0x000e620000000c00 */
[----:B--2---:R-:W-:-:S03]  /*49070*/  ISETP.GE.AND P3, PT, R2, c[0x0][0x17c], PT ;  /* 0x00005f0002007a0c */ /* 0x004fc60003f66270 */
[----:B------:R-:W2:Y:S01]  /*49080*/  LDL.LU R2, [R1+0x13a4] ;  /* 0x0013a40001027983 */ /* 0x000ea20000300800 */
[----:B------:R-:W-:Y:S02]  /*49090*/  ISETP.LT.AND P5, PT, R207, c[0x0][0x178], !P0 ;  /* 0x00005e00cf007a0c */ /* 0x000fe400047a1270 */
[----:B------:R-:W-:-:S03]  /*490a0*/  IADD3 R19, R21, c[0x0][0x198], RZ ;  /* 0x0000660015137a10 */ /* 0x000fc60007ffe0ff */
[----:B------:R4:W-:Y:S01]  /*490b0*/  @P2 STG.E [R14.64], R154 ;  /* 0x0000009a0e002986 */ /* 0x0009e2000c101908 */
[C---:B------:R-:W-:Y:S02]  /*490c0*/  ISETP.LT.AND P0, PT, R198.reuse, c[0x0][0x178], !P0 ;  /* 0x00005e00c6007a0c */ /* 0x040fe40004701270 */
[----:B------:R-:W-:Y:S01]  /*490d0*/  ISETP.LT.AND P2, PT, R207, c[0x0][0x178], !P4 ;  /* 0x00005e00cf007a0c */ /* 0x000fe20006741270 */
[----:B------:R-:W2:Y:S01]  /*490e0*/  LDL.LU R39, [R1+0x1398] ;  /* 0x0013980001277983 */ /* 0x000ea20000300800 */
[----:B------:R-:W-:Y:S02]  /*490f0*/  ISETP.LT.AND P4, PT, R198, c[0x0][0x178], !P4 ;  /* 0x00005e00c6007a0c */ /* 0x000fe40006781270 */
[C---:B------:R-:W-:Y:S01]  /*49100*/  IADD3 R23, R19.reuse, c[0x0][0x198], RZ ;  /* 0x0000660013177a10 */ /* 0x040fe20007ffe0ff */
[C---:B-1----:R-:W-:Y:S01]  /*49110*/  IMAD.WIDE R16, R19.reuse, 0x4, R8 ;  /* 0x0000000413107825 */ /* 0x042fe200078e0208 */
[----:B------:R-:W-:Y:S01]  /*49120*/  ISETP.GE.AND P6, PT, R18, c[0x0][0x17c], PT ;  /* 0x00005f0012007a0c */ /* 0x000fe20003fc6270 */
[----:B------:R-:W2:Y:S01]  /*49130*/  LDL.LU R38, [R1+0x138c] ;  /* 0x00138c0001267983 */ /* 0x000ea20000300800 */
[----:B------:R-:W-:Y:S01]  /*49140*/  ISETP.GE.AND P1, PT, R20, c[0x0][0x17c], PT ;  /* 0x00005f0014007a0c */ /* 0x000fe20003f26270 */
[----:B------:R-:W-:-:S04]  /*49150*/  IMAD.WIDE R18, R19, 0x4, R10 ;  /* 0x0000000413127825 */ /* 0x000fc800078e020a */
[C---:B----4-:R-:W-:Y:S01]  /*49160*/  IMAD.WIDE R12, R23.reuse, 0x4, R8 ;  /* 0x00000004170c7825 */ /* 0x050fe200078e0208 */
[----:B------:R1:W-:Y:S03]  /*49170*/  @P5 STG.E [R16.64], R75 ;  /* 0x0000004b10005986 */ /* 0x0003e6000c101908 */
[----:B------:R-:W-:Y:S01]  /*49180*/  IMAD.WIDE R20, R23, 0x4, R10 ;  /* 0x0000000417147825 */ /* 0x000fe200078e020a */
[----:B------:R4:W-:Y:S01]  /*49190*/  @P0 STG.E [R18.64], R155 ;  /* 0x0000009b12000986 */ /* 0x0009e2000c101908 */
[----:B------:R-:W-:Y:S02]  /*491a0*/  ISETP.LT.AND P5, PT, R207, c[0x0][0x178], !P1 ;  /* 0x00005e00cf007a0c */ /* 0x000fe40004fa1270 */
[----:B------:R-:W-:Y:S01]  /*491b0*/  ISETP.LT.AND P1, PT, R198, c[0x0][0x178], !P1 ;  /* 0x00005e00c6007a0c */ /* 0x000fe20004f21270 */
[----:B------:R-:W-:Y:S01]  /*491c0*/  @P2 STG.E [R12.64], R30 ;  /* 0x0000001e0c002986 */ /* 0x000fe2000c101908 */
[----:B------:R-:W-:-:S03]  /*491d0*/  IADD3 R15, R23, c[0x0][0x198], RZ ;  /* 0x00006600170f7a10 */ /* 0x000fc60007ffe0ff */
[----:B------:R3:W-:Y:S01]  /*491e0*/  @P4 STG.E [R20.64], R98 ;  /* 0x0000006214004986 */ /* 0x0007e2000c101908 */
[----:B------:R-:W-:Y:S01]  /*491f0*/  ISETP.LT.AND P4, PT, R207, c[0x0][0x178], !P6 ;  /* 0x00005e00cf007a0c */ /* 0x000fe20007781270 */
[----:B-1----:R-:W-:Y:S02]  /*49200*/  IMAD.WIDE R16, R15, 0x4, R8 ;  /* 0x000000040f107825 */ /* 0x002fe400078e0208 */
[----:B------:R-:W2:Y:S01]  /*49210*/  LDL.LU R36, [R1+0x1388] ;  /* 0x0013880001247983 */ /* 0x000ea20000300800 */
[----:B---3--:R-:W-:Y:S02]  /*49220*/  ISETP.GE.AND P0, PT, R22, c[0x0][0x17c], PT ;  /* 0x00005f0016007a0c */ /* 0x008fe40003f06270 */
[----:B------:R-:W-:Y:S02]  /*49230*/  ISETP.GE.AND P2, PT, R25, c[0x0][0x17c], PT ;  /* 0x00005f0019007a0c */ /* 0x000fe40003f46270 */
[C---:B------:R-:W-:Y:S01]  /*49240*/  IADD3 R25, R15.reuse, c[0x0][0x198], RZ ;  /* 0x000066000f197a10 */ /* 0x040fe20007ffe0ff */
[----:B------:R-:W-:Y:S01]  /*49250*/  IMAD.WIDE R22, R15, 0x4, R10 ;  /* 0x000000040f167825 */ /* 0x000fe200078e020a */
[----:B------:R-:W-:Y:S03]  /*49260*/  @P5 STG.E [R16.64], R31 ;  /* 0x0000001f10005986 */ /* 0x000fe6000c101908 */
[C---:B----4-:R-:W-:Y:S01]  /*49270*/  IMAD.WIDE R18, R25.reuse, 0x4, R8 ;  /* 0x0000000419127825 */ /* 0x050fe200078e0208 */
[----:B------:R1:W-:Y:S04]  /*49280*/  @P1 STG.E [R22.64], R99 ;  /* 0x0000006316001986 */ /* 0x0003e8000c101908 */
[----:B------:R-:W-:Y:S01]  /*49290*/  @P4 STG.E [R18.64], R26 ;  /* 0x0000001a12004986 */ /* 0x000fe2000c101908 */
[----:B------:R-:W-:Y:S01]  /*492a0*/  ISETP.LT.AND P6, PT, R198, c[0x0][0x178], !P6 ;  /* 0x00005e00c6007a0c */ /* 0x000fe200077c1270 */
[----:B------:R-:W-:Y:S01]  /*492b0*/  IMAD.WIDE R20, R25, 0x4, R10 ;  /* 0x0000000419147825 */ /* 0x000fe200078e020a */
[----:B------:R-:W-:Y:S01]  /*492c0*/  ISETP.LT.AND P5, PT, R207, c[0x0][0x178], !P3 ;  /* 0x00005e00cf007a0c */ /* 0x000fe20005fa1270 */
[----:B------:R-:W-:Y:S01]  /*492d0*/  LDS.128 R16, [R252] ;  /* 0x00000000fc107984 */ /* 0x000fe20000000c00 */
[----:B--2---:R-:W-:-:S03]  /*492e0*/  ISETP.GE.AND P4, PT, R2, c[0x0][0x17c], PT ;  /* 0x00005f0002007a0c */ /* 0x004fc60003f86270 */
[----:B------:R-:W2:Y:S01]  /*492f0*/  LDL.LU R2, [R1+0x1380] ;  /* 0x0013800001027983 */ /* 0x000ea20000300800 */
[----:B------:R-:W-:Y:S02]  /*49300*/  IADD3 R29, R25, c[0x0][0x198], RZ ;  /* 0x00006600191d7a10 */ /* 0x000fe40007ffe0ff */
[----:B------:R-:W-:-:S03]  /*49310*/  ISETP.LT.AND P3, PT, R198, c[0x0][0x178], !P3 ;  /* 0x00005e00c6007a0c */ /* 0x000fc60005f61270 */
[----:B------:R-:W-:Y:S01]  /*49320*/  @P6 STG.E [R20.64], R94 ;  /* 0x0000005e14006986 */ /* 0x000fe2000c101908 */
[----:B------:R-:W-:Y:S02]  /*49330*/  ISETP.LT.AND P6, PT, R207, c[0x0][0x178], !P0 ;  /* 0x00005e00cf007a0c */ /* 0x000fe400047c1270 */
[C---:B------:R-:W-:Y:S02]  /*49340*/  IADD3 R37, R29.reuse, c[0x0][0x198], RZ ;  /* 0x000066001d257a10 */ /* 0x040fe40007ffe0ff */
[----:B------:R-:W-:Y:S01]  /*49350*/  ISETP.GE.AND P1, PT, R24, c[0x0][0x17c], PT ;  /* 0x00005f0018007a0c */ /* 0x000fe20003f26270 */
[----:B------:R-:W-:Y:S01]  /*49360*/  IMAD.WIDE R24, R29, 0x4, R8 ;  /* 0x000000041d187825 */ /* 0x000fe200078e0208 */
[----:B------:R-:W-:-:S03]  /*49370*/  ISETP.LT.AND P0, PT, R198, c[0x0][0x178], !P0 ;  /* 0x00005e00c6007a0c */ /* 0x000fc60004701270 */
[----:B-1----:R-:W-:Y:S01]  /*49380*/  IMAD.WIDE R22, R29, 0x4, R10 ;  /* 0x000000041d167825 */ /* 0x002fe200078e020a */
[----:B------:R1:W-:Y:S03]  /*49390*/  @P5 STG.E [R24.64], R27 ;  /* 0x0000001b18005986 */ /* 0x0003e6000c101908 */
[----:B------:R-:W-:Y:S01]  /*493a0*/  IMAD.WIDE R28, R37, 0x4, R8 ;  /* 0x00000004251c7825 */ /* 0x000fe200078e0208 */
[----:B------:R-:W-:Y:S01]  /*493b0*/  ISETP.LT.AND P5, PT, R207, c[0x0][0x178], !P2 ;  /* 0x00005e00cf007a0c */ /* 0x000fe200057a1270 */
[----:B------:R-:W-:Y:S02]  /*493c0*/  @P3 STG.E [R22.64], R95 ;  /* 0x0000005f16003986 */ /* 0x000fe4000c101908 */
[C---:B------:R-:W-:Y:S01]  /*493d0*/  IMAD.WIDE R30, R37.reuse, 0x4, R10 ;  /* 0x00000004251e7825 */ /* 0x040fe200078e020a */
[----:B------:R-:W-:Y:S01]  /*493e0*/  IADD3 R37, R37, c[0x0][0x198], RZ ;  /* 0x0000660025257a10 */ /* 0x000fe20007ffe0ff */
[----:B------:R3:W-:Y:S01]  /*493f0*/  @P6 STG.E [R28.64], R32 ;  /* 0x000000201c006986 */ /* 0x0007e2000c101908 */
[----:B------:R-:W-:-:S02]  /*49400*/  ISETP.LT.AND P2, PT, R198, c[0x0][0x178], !P2 ;  /* 0x00005e00c6007a0c */ /* 0x000fc40005741270 */
[----:B------:R-:W-:Y:S01]  /*49410*/  ISETP.LT.AND P6, PT, R207, c[0x0][0x178], !P1 ;  /* 0x00005e00cf007a0c */ /* 0x000fe20004fc1270 */
[C---:B-1----:R-:W-:Y:S01]  /*49420*/  IMAD.WIDE R24, R37.reuse, 0x4, R8 ;  /* 0x0000000425187825 */ /* 0x042fe200078e0208 */
[----:B------:R-:W-:Y:S01]  /*49430*/  LOP3.LUT R206, R0, 0x20, RZ, 0x3c, !PT ;  /* 0x0000002000ce7812 */ /* 0x000fe200078e3cff */
[----:B------:R-:W-:Y:S02]  /*49440*/  LDS.128 R20, [R3] ;  /* 0x0000000003147984 */ /* 0x000fe40000000c00 */
[C---:B------:R-:W-:Y:S01]  /*49450*/  IMAD.WIDE R26, R37.reuse, 0x4, R10 ;  /* 0x00000004251a7825 */ /* 0x040fe200078e020a */
[----:B------:R-:W-:Y:S01]  /*49460*/  IADD3 R37, R37, c[0x0][0x198], RZ ;  /* 0x0000660025257a10 */ /* 0x000fe20007ffe0ff */
[----:B------:R1:W-:Y:S01]  /*49470*/  @P0 STG.E [R30.64], R4 ;  /* 0x000000041e000986 */ /* 0x0003e2000c101908 */
[----:B------:R-:W-:-:S03]  /*49480*/  ISETP.GE.AND P0, PT, R38, c[0x0][0x17c], PT ;  /* 0x00005f0026007a0c */ /* 0x000fc60003f06270 */
[----:B------:R-:W4:Y:S01]  /*49490*/  LDL.LU R38, [R1+0x137c] ;  /* 0x00137c0001267983 */ /* 0x000f220000300800 */
[----:B---3--:R-:W-:-:S03]  /*494a0*/  IMAD.WIDE R28, R37, 0x4, R8 ;  /* 0x00000004251c7825 */ /* 0x008fc600078e0208 */
[----:B------:R-:W-:Y:S04]  /*494b0*/  @P5 STG.E [R24.64], R33 ;  /* 0x0000002118005986 */ /* 0x000fe8000c101908 */
[----:B------:R-:W-:Y:S04]  /*494c0*/  @P2 STG.E [R26.64], R5 ;  /* 0x000000051a002986 */ /* 0x000fe8000c101908 */
[----:B------:R-:W-:Y:S04]  /*494d0*/  @P6 STG.E [R28.64], R124 ;  /* 0x0000007c1c006986 */ /* 0x000fe8000c101908 */
[----:B------:R-:W3:Y:S04]  /*494e0*/  LDL.LU R40, [R1+0x1370] ;  /* 0x0013700001287983 */ /* 0x000ee80000300800 */
[----:B------:R-:W2:Y:S01]  /*494f0*/  LDS.128 R12, [R206] ;  /* 0x00000000ce0c7984 */ /* 0x000ea20000000c00 */
[----:B------:R-:W-:-:S02]  /*49500*/  ISETP.LT.AND P1, PT, R198, c[0x0][0x178], !P1 ;  /* 0x00005e00c6007a0c */ /* 0x000fc40004f21270 */
[----:B------:R-:W-:Y:S02]  /*49510*/  ISETP.LT.AND P5, PT, R207, c[0x0][0x178], !P4 ;  /* 0x00005e00cf007a0c */ /* 0x000fe400067a1270 */
[----:B------:R-:W-:Y:S01]  /*49520*/  ISETP.GE.AND P3, PT, R39, c[0x0][0x17c], PT ;  /* 0x00005f0027007a0c */ /* 0x000fe20003f66270 */
[----:B-1----:R-:W-:Y:S01]  /*49530*/  IMAD.WIDE R30, R37, 0x4, R10 ;  /* 0x00000004251e7825 */ /* 0x002fe200078e020a */
[----:B------:R-:W1:Y:S01]  /*49540*/  LDS.128 R24, [R0+0x800] ;  /* 0x0008000000187984 */ /* 0x000e620000000c00 */
[----:B--2---:R-:W-:-:S03]  /*49550*/  ISETP.GE.AND P6, PT, R2, c[0x0][0x17c], PT ;  /* 0x00005f0002007a0c */ /* 0x004fc60003fc6270 */
[----:B------:R-:W2:Y:S01]  /*49560*/  LDL.LU R2, [R1+0x1368] ;  /* 0x0013680001027983 */ /* 0x000ea20000300800 */
[----:B------:R-:W-:Y:S02]  /*49570*/  IADD3 R39, R37, c[0x0][0x198], RZ ;  /* 0x0000660025277a10 */ /* 0x000fe40007ffe0ff */
[C---:B------:R-:W-:Y:S01]  /*49580*/  ISETP.LT.AND P4, PT, R198.reuse, c[0x0][0x178], !P4 ;  /* 0x00005e00c6007a0c */ /* 0x040fe20006781270 */
[----:B------:R-:W-:Y:S02]  /*49590*/  @P1 STG.E [R30.64], R12 ;  /* 0x0000000c1e001986 */ /* 0x000fe4000c101908 */
[C---:B------:R-:W-:Y:S01]  /*495a0*/  IMAD.WIDE R32, R39.reuse, 0x4, R8 ;  /* 0x0000000427207825 */ /* 0x040fe200078e0208 */
[----:B------:R-:W-:Y:S01]  /*495b0*/  IADD3 R41, R39, c[0x0][0x198], RZ ;  /* 0x0000660027297a10 */ /* 0x000fe20007ffe0ff */
[----:B------:R-:W2:Y:S01]  /*495c0*/  LDL.LU R43, [R1+0x135c] ;  /* 0x00135c00012b7983 */ /* 0x000ea20000300800 */
[C---:B------:R-:W-:Y:S02]  /*495d0*/  ISETP.LT.AND P1, PT, R207.reuse, c[0x0][0x178], !P3 ;  /* 0x00005e00cf007a0c */ /* 0x040fe40005f21270 */
[----:B------:R-:W-:Y:S01]  /*495e0*/  ISETP.LT.AND P3, PT, R198, c[0x0][0x178], !P3 ;  /* 0x00005e00c6007a0c */ /* 0x000fe20005f61270 */
[----:B------:R1:W-:Y:S01]  /*495f0*/  @P5 STG.E [R32.64], R125 ;  /* 0x0000007d20005986 */ /* 0x0003e2000c101908 */
[----:B------:R-:W-:Y:S01]  /*49600*/  ISETP.LT.AND P5, PT, R207, c[0x0][0x178], !P0 ;  /* 0x00005e00cf007a0c */ /* 0x000fe200047a1270 */
[----:B------:R-:W-:Y:S01]  /*49610*/  IMAD.WIDE R4, R39, 0x4, R10 ;  /* 0x0000000427047825 */ /* 0x000fe200078e020a */
[----:B------:R-:W-:Y:S01]  /*49620*/  ISETP.GE.AND P2, PT, R36, c[0x0][0x17c], PT ;  /* 0x00005f0024007a0c */ /* 0x000fe20003f46270 */
[----:B------:R-:W2:Y:S01]  /*49630*/  LDL.LU R42, [R1+0x1358] ;  /* 0x00135800012a7983 */ /* 0x000ea20000300800 */
[----:B------:R-:W-:Y:S01]  /*49640*/  ISETP.LT.AND P0, PT, R198, c[0x0][0x178], !P0 ;  /* 0x00005e00c6007a0c */ /* 0x000fe20004701270 */
[----:B------:R-:W-:-:S04]  /*49650*/  IMAD.WIDE R28, R41, 0x4, R8 ;  /* 0x00000004291c7825 */ /* 0x000fc800078e0208 */
[C---:B------:R-:W-:Y:S01]  /*49660*/  IMAD.WIDE R36, R41.reuse, 0x4, R10 ;  /* 0x0000000429247825 */ /* 0x040fe200078e020a */
[----:B------:R-:W-:Y:S01]  /*49670*/  IADD3 R41, R41, c[0x0][0x198], RZ ;  /* 0x0000660029297a10 */ /* 0x000fe20007ffe0ff */
[----:B------:R2:W-:Y:S04]  /*49680*/  @P4 STG.E [R4.64], R13 ;  /* 0x0000000d04004986 */ /* 0x0005e8000c101908 */
[C---:B-1----:R-:W-:Y:S01]  /*49690*/  IMAD.WIDE R32, R41.reuse, 0x4, R8 ;  /* 0x0000000429207825 */ /* 0x042fe200078e0208 */
[----:B------:R-:W-:Y:S01]  /*496a0*/  @P1 STG.E [R28.64], R188 ;  /* 0x000000bc1c001986 */ /* 0x000fe2000c101908 */
[----:B----4-:R-:W-:Y:S02]  /*496b0*/  ISETP.GE.AND P4, PT, R38, c[0x0][0x17c], PT ;  /* 0x00005f0026007a0c */ /* 0x010fe40003f86270 */
[----:B------:R-:W-:Y:S01]  /*496c0*/  IMAD.WIDE R38, R41, 0x4, R10 ;  /* 0x0000000429267825 */ /* 0x000fe200078e020a */
[----:B------:R-:W-:Y:S04]  /*496d0*/  @P3 STG.E [R36.64], R16 ;  /* 0x0000001024003986 */ /* 0x000fe8000c101908 */
[----:B------:R-:W-:Y:S04]  /*496e0*/  @P5 STG.E [R32.64], R189 ;  /* 0x000000bd20005986 */ /* 0x000fe8000c101908 */
[----:B------:R1:W-:Y:S04]  /*496f0*/  @P0 STG.E [R38.64], R17 ;  /* 0x0000001126000986 */ /* 0x0003e8000c101908 */
[----:B------:R-:W4:Y:S01]  /*49700*/  LDS.128 R28, [R206+0x800] ;  /* 0x00080000ce1c7984 */ /* 0x000f220000000c00 */
[----:B---3--:R-:W-:-:S03]  /*49710*/  ISETP.GE.AND P1, PT, R40, c[0x0][0x17c], PT ;  /* 0x00005f0028007a0c */ /* 0x008fc60003f26270 */
[----:B------:R-:W3:Y:S01]  /*49720*/  LDL.LU R40, [R1+0x1354] ;  /* 0x0013540001287983 */ /* 0x000ee20000300800 */
[----:B------:R-:W-:Y:S02]  /*49730*/  ISETP.LT.AND P3, PT, R207, c[0x0][0x178], !P2 ;  /* 0x00005e00cf007a0c */ /* 0x000fe40005761270 */
[----:B------:R-:W-:Y:S01]  /*49740*/  IADD3 R41, R41, c[0x0][0x198], RZ ;  /* 0x0000660029297a10 */ /* 0x000fe20007ffe0ff */
[----:B------:R-:W1:Y:S01]  /*49750*/  LDS.128 R36, [R252+0x800] ;  /* 0x00080000fc247984 */ /* 0x000e620000000c00 */
[----:B--2---:R-:W-:-:S03]  /*49760*/  ISETP.GE.AND P0, PT, R2, c[0x0][0x17c], PT ;  /* 0x00005f0002007a0c */ /* 0x004fc60003f06270 */
[----:B------:R-:W2:Y:S04]  /*49770*/  LDL.LU R2, [R1+0x1348] ;  /* 0x0013480001027983 */ /* 0x000ea80000300800 */
[----:B------:R-:W2:Y:S01]  /*49780*/  LDL.LU R0, [R1+0x133c] ;  /* 0x00133c0001007983 */ /* 0x000ea20000300800 */
[----:B------:R-:W-:Y:S01]  /*49790*/  IMAD.WIDE R4, R41, 0x4, R8 ;  /* 0x0000000429047825 */ /* 0x000fe200078e0208 */
[----:B------:R-:W-:-:S03]  /*497a0*/  ISETP.LT.AND P2, PT, R198, c[0x0][0x178], !P2 ;  /* 0x00005e00c6007a0c */ /* 0x000fc60005741270 */
[C---:B------:R-:W-:Y:S01]  /*497b0*/  IMAD.WIDE R12, R41.reuse, 0x4, R10 ;  /* 0x00000004290c7825 */ /* 0x040fe200078e020a */
[----:B------:R-:W-:Y:S01]  /*497c0*/  IADD3 R41, R41, c[0x0][0x198], RZ ;  /* 0x0000660029297a10 */ /* 0x000fe20007ffe0ff */
[----:B------:R4:W-:Y:S01]  /*497d0*/  @P3 STG.E [R4.64], R216 ;  /* 0x000000d804003986 */ /* 0x0009e2000c101908 */
[C---:B------:R-:W-:Y:S02]  /*497e0*/  ISETP.LT.AND P5, PT, R207.reuse, c[0x0][0x178], !P6 ;  /* 0x00005e00cf007a0c */ /* 0x040fe400077a1270 */
[C---:B------:R-:W-:Y:S02]  /*497f0*/  ISETP.LT.AND P6, PT, R198.reuse, c[0x0][0x178], !P6 ;  /* 0x00005e00c6007a0c */ /* 0x040fe400077c1270 */
[----:B------:R-:W-:Y:S01]  /*49800*/  ISETP.LT.AND P3, PT, R207, c[0x0][0x178], !P4 ;  /* 0x00005e00cf007a0c */ /* 0x000fe20006761270 */
[----:B-1----:R-:W-:Y:S01]  /*49810*/  IMAD.WIDE R16, R41, 0x4, R8 ;  /* 0x0000000429107825 */ /* 0x002fe200078e0208 */
[----:B------:R-:W-:-:S03]  /*49820*/  ISETP.LT.AND P4, PT, R198, c[0x0][0x178], !P4 ;  /* 0x00005e00c6007a0c */ /* 0x000fc60006781270 */
[C---:B------:R-:W-:Y:S01]  /*49830*/  IMAD.WIDE R32, R41.reuse, 0x4, R10 ;  /* 0x0000000429207825 */ /* 0x040fe200078e020a */
[----:B------:R-:W-:Y:S01]  /*49840*/  IADD3 R41, R41, c[0x0][0x198], RZ ;  /* 0x0000660029297a10 */ /* 0x000fe20007ffe0ff */
[----:B------:R1:W-:Y:S04]  /*49850*/  @P2 STG.E [R12.64], R20 ;  /* 0x000000140c002986 */ /* 0x0003e8000c101908 */
[----:B----4-:R-:W-:Y:S01]  /*49860*/  IMAD.WIDE R4, R41, 0x4, R8 ;  /* 0x0000000429047825 */ /* 0x010fe200078e0208 */
[----:B------:R-:W-:Y:S01]  /*49870*/  @P5 STG.E [R16.64], R217 ;  /* 0x000000d910005986 */ /* 0x000fe2000c101908 */
[----:B------:R-:W-:-:S03]  /*49880*/  ISETP.LT.AND P5, PT, R207, c[0x0][0x178], !P1 ;  /* 0x00005e00cf007a0c */ /* 0x000fc60004fa1270 */
[----:B------:R4:W-:Y:S01]  /*49890*/  @P6 STG.E [R32.64], R21 ;  /* 0x0000001520006986 */ /* 0x0009e2000c101908 */
[----:B-1----:R-:W-:-:S03]  /*498a0*/  IMAD.WIDE R12, R41, 0x4, R10 ;  /* 0x00000004290c7825 */ /* 0x002fc600078e020a */
[----:B------:R1:W-:Y:S01]  /*498b0*/  @P3 STG.E [R4.64], R76 ;  /* 0x0000004c04003986 */ /* 0x0003e2000c101908 */
[C---:B------:R-:W-:Y:S02]  /*498c0*/  ISETP.LT.AND P6, PT, R198.reuse, c[0x0][0x178], !P1 ;  /* 0x00005e00c6007a0c */ /* 0x040fe40004fc1270 */
[----:B------:R-:W-:Y:S01]  /*498d0*/  IADD3 R41, R41, c[0x0][0x198], RZ ;  /* 0x0000660029297a10 */ /* 0x000fe20007ffe0ff */
[----:B------:R1:W-:Y:S01]  /*498e0*/  @P4 STG.E [R12.64], R24 ;  /* 0x000000180c004986 */ /* 0x0003e2000c101908 */
[----:B------:R-:W-:Y:S02]  /*498f0*/  ISETP.LT.AND P4, PT, R207, c[0x0][0x178], !P0 ;  /* 0x00005e00cf007a0c */ /* 0x000fe40004781270 */
[----:B------:R-:W-:Y:S01]  /*49900*/  ISETP.LT.AND P0, PT, R198, c[0x0][0x178], !P0 ;  /* 0x00005e00c6007a0c */ /* 0x000fe20004701270 */
[----:B----4-:R-:W4:Y:S01]  /*49910*/  LDL.LU R32, [R1+0x1338] ;  /* 0x0013380001207983 */ /* 0x010f220000300800 */
[C---:B------:R-:W-:Y:S01]  /*49920*/  IADD3 R33, R41.reuse, c[0x0][0x198], RZ ;  /* 0x0000660029217a10 */ /* 0x040fe20007ffe0ff */
[----:B------:R-:W-:-:S02]  /*49930*/  IMAD.WIDE R16, R41, 0x4, R8 ;  /* 0x0000000429107825 */ /* 0x000fc400078e0208 */
[----:B------:R-:W4:Y:S02]  /*49940*/  LDL.LU R44, [R1+0x1330] ;  /* 0x00133000012c7983 */ /* 0x000f240000300800 */
[----:B------:R-:W-:-:S04]  /*49950*/  IMAD.WIDE R20, R41, 0x4, R10 ;  /* 0x0000000429147825 */ /* 0x000fc800078e020a */
[C---:B-1----:R-:W-:Y:S01]  /*49960*/  IMAD.WIDE R4, R33.reuse, 0x4, R8 ;  /* 0x0000000421047825 */ /* 0x042fe200078e0208 */
[----:B------:R1:W-:Y:S03]  /*49970*/  @P5 STG.E [R16.64], R77 ;  /* 0x0000004d10005986 */ /* 0x0003e6000c101908 */
[----:B------:R-:W-:Y:S01]  /*49980*/  IMAD.WIDE R12, R33, 0x4, R10 ;  /* 0x00000004210c7825 */ /* 0x000fe200078e020a */
[----:B------:R-:W-:Y:S04]  /*49990*/  @P6 STG.E [R20.64], R25 ;  /* 0x0000001914006986 */ /* 0x000fe8000c101908 */
[----:B------:R-:W-:Y:S04]  /*499a0*/  @P4 STG.E [R4.64], R160 ;  /* 0x000000a004004986 */ /* 0x000fe8000c101908 */
[----:B------:R-:W-:Y:S04]  /*499b0*/  @P0 STG.E [R12.64], R28 ;  /* 0x0000001c0c000986 */ /* 0x000fe8000c101908 */
[----:B------:R-:W4:Y:S01]  /*499c0*/  LDL.LU R24, [R1+0x132c] ;  /* 0x00132c0001187983 */ /* 0x000f220000300800 */
[----:B--2---:R-:W-:-:S03]  /*499d0*/  ISETP.GE.AND P0, PT, R0, c[0x0][0x17c], PT ;  /* 0x00005f0000007a0c */ /* 0x004fc60003f06270 */
[----:B------:R-:W2:Y:S01]  /*499e0*/  LDL.LU R0, [R1+0x1320] ;  /* 0x0013200001007983 */ /* 0x000ea20000300800 */
[----:B------:R-:W-:Y:S02]  /*499f0*/  ISETP.GE.AND P2, PT, R43, c[0x0][0x17c], PT ;  /* 0x00005f002b007a0c */ /* 0x000fe40003f46270 */
[----:B------:R-:W-:Y:S02]  /*49a00*/  ISETP.GE.AND P1, PT, R42, c[0x0][0x17c], PT ;  /* 0x00005f002a007a0c */ /* 0x000fe40003f26270 */
[----:B---3--:R-:W-:Y:S02]  /*49a10*/  ISETP.GE.AND P3, PT, R40, c[0x0][0x17c], PT ;  /* 0x00005f0028007a0c */ /* 0x008fe40003f66270 */
[----:B------:R3:W4:Y:S01]  /*49a20*/  LDS.128 R40, [R3+0x800] ;  /* 0x0008000003287984 */ /* 0x0007220000000c00 */
[----:B------:R-:W-:Y:S02]  /*49a30*/  IADD3 R45, R33, c[0x0][0x198], RZ ;  /* 0x00006600212d7a10 */ /* 0x000fe40007ffe0ff */
[----:B------:R-:W-:-:S02]  /*49a40*/  ISETP.LT.AND P5, PT, R207, c[0x0][0x178], !P2 ;  /* 0x00005e00cf007a0c */ /* 0x000fc400057a1270 */
[----:B------:R-:W-:Y:S02]  /*49a50*/  ISETP.LT.AND P6, PT, R198, c[0x0][0x178], !P2 ;  /* 0x00005e00c6007a0c */ /* 0x000fe400057c1270 */
[----:B------:R-:W-:Y:S01]  /*49a60*/  ISETP.LT.AND P4, PT, R207, c[0x0][0x178], !P1 ;  /* 0x00005e00cf007a0c */ /* 0x000fe20004f81270 */
[----:B-1----:R-:W-:Y:S01]  /*49a70*/  IMAD.WIDE R16, R45, 0x4, R8 ;  /* 0x000000042d107825 */ /* 0x002fe200078e0208 */
[----:B------:R-:W-:-:S03]  /*49a80*/  ISETP.GE.AND P2, PT, R2, c[0x0][0x17c], PT ;  /* 0x00005f0002007a0c */ /* 0x000fc60003f46270 */
[C---:B---3--:R-:W-:Y:S01]  /*49a90*/  IMAD.WIDE R2, R45.reuse, 0x4, R10 ;  /* 0x000000042d027825 */ /* 0x048fe200078e020a */
[----:B------:R-:W-:Y:S02]  /*49aa0*/  IADD3 R45, R45, c[0x0][0x198], RZ ;  /* 0x000066002d2d7a10 */ /* 0x000fe40007ffe0ff */
[----:B------:R-:W-:-:S03]  /*49ab0*/  ISETP.LT.AND P1, PT, R198, c[0x0][0x178], !P1 ;  /* 0x00005e00c6007a0c */ /* 0x000fc60004f21270 */
[C---:B------:R-:W-:Y:S01]  /*49ac0*/  IMAD.WIDE R20, R45.reuse, 0x4, R8 ;  /* 0x000000042d147825 */ /* 0x040fe200078e0208 */
[----:B------:R-:W-:Y:S01]  /*49ad0*/  @P5 STG.E [R16.64], R161 ;  /* 0x000000a110005986 */ /* 0x000fe2000c101908 */
[----:B------:R-:W-:Y:S02]  /*49ae0*/  IADD3 R25, R45, c[0x0][0x198], RZ ;  /* 0x000066002d197a10 */ /* 0x000fe40007ffe0ff */
[----:B------:R-:W-:Y:S01]  /*49af0*/  ISETP.LT.AND P5, PT, R207, c[0x0][0x178], !P3 ;  /* 0x00005e00cf007a0c */ /* 0x000fe20005fa1270 */
[----:B------:R1:W-:Y:S01]  /*49b00*/  @P6 STG.E [R2.64], R29 ;  /* 0x0000001d02006986 */ /* 0x0003e2000c101908 */
[----:B------:R-:W-:-:S03]  /*49b10*/  ISETP.LT.AND P6, PT, R198, c[0x0][0x178], !P3 ;  /* 0x00005e00c6007a0c */ /* 0x000fc60005fc1270 */
[----:B------:R3:W-:Y:S01]  /*49b20*/  @P4 STG.E [R20.64], R192 ;  /* 0x000000c014004986 */ /* 0x0007e2000c101908 */
[----:B------:R-:W-:Y:S01]  /*49b30*/  ISETP.LT.AND P4, PT, R207, c[0x0][0x178], !P2 ;  /* 0x00005e00cf007a0c */ /* 0x000fe20005781270 */
[----:B------:R-:W-:Y:S01]  /*49b40*/  IMAD.WIDE R12, R25, 0x4, R8 ;  /* 0x00000004190c7825 */ /* 0x000fe200078e0208 */
[----:B------:R-:W-:-:S03]  /*49b50*/  ISETP.LT.AND P2, PT, R198, c[0x0][0x178], !P2 ;  /* 0x00005e00c6007a0c */ /* 0x000fc60005741270 */
[C---:B-1----:R-:W-:Y:S01]  /*49b60*/  IMAD.WIDE R2, R25.reuse, 0x4, R10 ;  /* 0x0000000419027825 */ /* 0x042fe200078e020a */
[----:B------:R-:W-:-:S03]  /*49b70*/  IADD3 R25, R25, c[0x0][0x198], RZ ;  /* 0x0000660019197a10 */ /* 0x000fc60007ffe0ff */
[----:B------:R-:W-:-:S04]  /*49b80*/  IMAD.WIDE R4, R45, 0x4, R10 ;  /* 0x000000042d047825 */ /* 0x000fc800078e020a */
[C---:B------:R-:W-:Y:S01]  /*49b90*/  IMAD.WIDE R16, R25.reuse, 0x4, R8 ;  /* 0x0000000419107825 */ /* 0x040fe200078e0208 */
[----:B------:R1:W-:Y:S03]  /*49ba0*/  @P1 STG.E [R4.64], R36 ;  /* 0x0000002404001986 */ /* 0x0003e6000c101908 */
[----:B---3--:R-:W-:Y:S01]  /*49bb0*/  IMAD.WIDE R20, R25, 0x4, R10 ;  /* 0x0000000419147825 */ /* 0x008fe200078e020a */
[----:B------:R-:W-:Y:S01]  /*49bc0*/  @P5 STG.E [R12.64], R193 ;  /* 0x000000c10c005986 */ /* 0x000fe2000c101908 */
[----:B----4-:R-:W-:-:S03]  /*49bd0*/  ISETP.GE.AND P3, PT, R32, c[0x0][0x17c], PT ;  /* 0x00005f0020007a0c */ /* 0x010fc60003f66270 */
[----:B------:R3:W-:Y:S04]  /*49be0*/  @P6 STG.E [R2.64], R37 ;  /* 0x0000002502006986 */ /* 0x0007e8000c101908 */
[----:B------:R-:W-:Y:S04]  /*49bf0*/  @P4 STG.E [R16.64], R220 ;  /* 0x000000dc10004986 */ /* 0x000fe8000c101908 */
[----:B------:R-:W4:Y:S04]  /*49c00*/  LDL.LU R32, [R1+0x1318] ;  /* 0x0013180001207983 */ /* 0x000f280000300800 */
[----:B------:R1:W-:Y:S04]  /*49c10*/  @P2 STG.E [R20.64], R40 ;  /* 0x0000002814002986 */ /* 0x0003e8000c101908 */
[----:B------:R-:W4:Y:S01]  /*49c20*/  LDL.LU R28, [R1+0x130c] ;  /* 0x00130c00011c7983 */ /* 0x000f220000300800 */
[----:B--2---:R-:W-:-:S03]  /*49c30*/  ISETP.GE.AND P2, PT, R0, c[0x0][0x17c], PT ;  /* 0x00005f0000007a0c */ /* 0x004fc60003f46270 */
[----:B------:R-:W2:Y:S01]  /*49c40*/  LDL.LU R0, [R1+0x1308] ;  /* 0x0013080001007983 */ /* 0x000ea20000300800 */
[----:B------:R-:W-:Y:S02]  /*49c50*/  ISETP.LT.AND P6, PT, R207, c[0x0][0x178], !P0 ;  /* 0x00005e00cf007a0c */ /* 0x000fe400047c1270 */
[----:B------:R-:W-:Y:S02]  /*49c60*/  IADD3 R25, R25, c[0x0][0x198], RZ ;  /* 0x0000660019197a10 */ /* 0x000fe40007ffe0ff */
[----:B------:R-:W-:Y:S02]  /*49c70*/  ISETP.LT.AND P0, PT, R198, c[0x0][0x178], !P0 ;  /* 0x00005e00c6007a0c */ /* 0x000fe40004701270 */
[----:B------:R-:W-:Y:S02]  /*49c80*/  ISETP.LT.AND P4, PT, R207, c[0x0][0x178], !P3 ;  /* 0x00005e00cf007a0c */ /* 0x000fe40005f81270 */
[C---:B------:R-:W-:Y:S01]  /*49c90*/  IADD3 R29, R25.reuse, c[0x0][0x198], RZ ;  /* 0x00006600191d7a10 */ /* 0x040fe20007ffe0ff */
[----:B-1----:R-:W-:Y:S01]  /*49ca0*/  IMAD.WIDE R4, R25, 0x4, R8 ;  /* 0x0000000419047825 */ /* 0x002fe200078e0208 */
[----:B------:R-:W-:-:S02]  /*49cb0*/  ISETP.GE.AND P1, PT, R44, c[0x0][0x17c], PT ;  /* 0x00005f002c007a0c */ /* 0x000fc40003f26270 */
[----:B------:R-:W-:Y:S01]  /*49cc0*/  ISETP.GE.AND P5, PT, R24, c[0x0][0x17c], PT ;  /* 0x00005f0018007a0c */ /* 0x000fe20003fa6270 */
[----:B---3--:R-:W-:Y:S01]  /*49cd0*/  IMAD.WIDE R2, R25, 0x4, R10 ;  /* 0x0000000419027825 */ /* 0x008fe200078e020a */
[----:B------:R-:W3:Y:S03]  /*49ce0*/  LDL.LU R24, [R1+0x1304] ;  /* 0x0013040001187983 */ /* 0x000ee60000300800 */
[C---:B------:R-:W-:Y:S01]  /*49cf0*/  IMAD.WIDE R12, R29.reuse, 0x4, R8 ;  /* 0x000000041d0c7825 */ /* 0x040fe200078e0208 */
[C---:B------:R-:W-:Y:S01]  /*49d00*/  ISETP.LT.AND P3, PT, R198.reuse, c[0x0][0x178], !P3 ;  /* 0x00005e00c6007a0c */ /* 0x040fe20005f61270 */
[----:B------:R1:W-:Y:S01]  /*49d10*/  @P6 STG.E [R4.64], R221 ;  /* 0x000000dd04006986 */ /* 0x0003e2000c101908 */
[----:B------:R-:W-:Y:S02]  /*49d20*/  IADD3 R25, R29, c[0x0][0x198], RZ ;  /* 0x000066001d197a10 */ /* 0x000fe40007ffe0ff */
[----:B------:R-:W-:Y:S01]  /*49d30*/  ISETP.LT.AND P6, PT, R207, c[0x0][0x178], !P1 ;  /* 0x00005e00cf007a0c */ /* 0x000fe20004fc1270 */
[----:B------:R1:W-:Y:S01]  /*49d40*/  @P0 STG.E [R2.64], R41 ;  /* 0x0000002902000986 */ /* 0x0003e2000c101908 */
[----:B------:R-:W-:-:S03]  /*49d50*/  ISETP.LT.AND P1, PT, R198, c[0x0][0x178], !P1 ;  /* 0x00005e00c6007a0c */ /* 0x000fc60004f21270 */
[----:B------:R2:W-:Y:S01]  /*49d60*/  @P4 STG.E [R12.64], R34 ;  /* 0x000000220c004986 */ /* 0x0005e2000c101908 */
[----:B------:R-:W-:Y:S01]  /*49d70*/  ISETP.LT.AND P4, PT, R207, c[0x0][0x178], !P5 ;  /* 0x00005e00cf007a0c */ /* 0x000fe20006f81270 */
[----:B------:R-:W-:-:S04]  /*49d80*/  IMAD.WIDE R20, R25, 0x4, R8 ;  /* 0x0000000419147825 */ /* 0x000fc800078e0208 */
[C---:B-1----:R-:W-:Y:S01]  /*49d90*/  IMAD.WIDE R4, R25.reuse, 0x4, R10 ;  /* 0x0000000419047825 */ /* 0x042fe200078e020a */
[----:B------:R-:W-:-:S03]  /*49da0*/  IADD3 R25, R25, c[0x0][0x198], RZ ;  /* 0x0000660019197a10 */ /* 0x000fc60007ffe0ff */
[----:B------:R-:W-:-:S04]  /*49db0*/  IMAD.WIDE R16, R29, 0x4, R10 ;  /* 0x000000041d107825 */ /* 0x000fc800078e020a */
[----:B------:R-:W-:Y:S01]  /*49dc0*/  IMAD.WIDE R2, R25, 0x4, R8 ;  /* 0x0000000419027825 */ /* 0x000fe200078e0208 */
[----:B------:R-:W-:Y:S04]  /*49dd0*/  @P3 STG.E [R16.64], R6 ;  /* 0x0000000610003986 */ /* 0x000fe8000c101908 */
[----:B------:R-:W-:Y:S04]  /*49de0*/  @P6 STG.E [R20.64], R35 ;  /* 0x0000002314006986 */ /* 0x000fe8000c101908 */
[----:B------:R1:W-:Y:S04]  /*49df0*/  @P1 STG.E [R4.64], R7 ;  /* 0x0000000704001986 */ /* 0x0003e8000c101908 */
[----:B------:R1:W-:Y:S01]  /*49e00*/  @P4 STG.E [R2.64], R126 ;  /* 0x0000007e02004986 */ /* 0x0003e2000c101908 */
[----:B----4-:R-:W-:-:S03]  /*49e10*/  ISETP.GE.AND P0, PT, R32, c[0x0][0x17c], PT ;  /* 0x00005f0020007a0c */ /* 0x010fc60003f06270 */
[----:B------:R-:W4:Y:S01]  /*49e20*/  LDL.LU R32, [R1+0x12f8] ;  /* 0x0012f80001207983 */ /* 0x000f220000300800 */
[----:B------:R-:W-:-:S03]  /*49e30*/  ISETP.GE.AND P3, PT, R28, c[0x0][0x17c], PT ;  /* 0x00005f001c007a0c */ /* 0x000fc60003f66270 */
[----:B------:R-:W4:Y:S01]  /*49e40*/  LDL.LU R28, [R1+0x12ec] ;  /* 0x0012ec00011c7983 */ /* 0x000f220000300800 */
[----:B--2---:R-:W-:-:S03]  /*49e50*/  ISETP.GE.AND P4, PT, R0, c[0x0][0x17c], PT ;  /* 0x00005f0000007a0c */ /* 0x004fc60003f86270 */
[----:B------:R-:W2:Y:S01]  /*49e60*/  LDL.LU R0, [R1+0x12e8] ;  /* 0x0012e80001007983 */ /* 0x000ea20000300800 */
[C---:B------:R-:W-:Y:S02]  /*49e70*/  ISETP.LT.AND P5, PT, R198.reuse, c[0x0][0x178], !P5 ;  /* 0x00005e00c6007a0c */ /* 0x040fe40006fa1270 */
[----:B------:R-:W-:Y:S02]  /*49e80*/  ISETP.LT.AND P1, PT, R207, c[0x0][0x178], !P2 ;  /* 0x00005e00cf007a0c */ /* 0x000fe40005721270 */
[----:B------:R-:W-:Y:S01]  /*49e90*/  ISETP.LT.AND P2, PT, R198, c[0x0][0x178], !P2 ;  /* 0x00005e00c6007a0c */ /* 0x000fe20005741270 */
[C---:B------:R-:W-:Y:S01]  /*49ea0*/  IMAD.WIDE R12, R25.reuse, 0x4, R10 ;  /* 0x00000004190c7825 */ /* 0x040fe200078e020a */
[----:B------:R-:W-:-:S05]  /*49eb0*/  IADD3 R29, R25, c[0x0][0x198], RZ ;  /* 0x00006600191d7a10 */ /* 0x000fca0007ffe0ff */
[C---:B-1----:R-:W-:Y:S02]  /*49ec0*/  IMAD.WIDE R4, R29.reuse, 0x4, R8 ;  /* 0x000000041d047825 */ /* 0x042fe400078e0208 */
[----:B------:R-:W-:Y:S01]  /*49ed0*/  @P5 STG.E [R12.64], R14 ;  /* 0x0000000e0c005986 */ /* 0x000fe2000c101908 */
[----:B---3--:R-:W-:Y:S01]  /*49ee0*/  ISETP.GE.AND P5, PT, R24, c[0x0][0x17c], PT ;  /* 0x00005f0018007a0c */ /* 0x008fe20003fa6270 */
[----:B------:R-:W-:Y:S01]  /*49ef0*/  IMAD.WIDE R6, R29, 0x4, R10 ;  /* 0x000000041d067825 */ /* 0x000fe200078e020a */
[----:B------:R-:W-:Y:S01]  /*49f00*/  ISETP.LT.AND P6, PT, R207, c[0x0][0x178], !P0 ;  /* 0x00005e00cf007a0c */ /* 0x000fe200047c1270 */
[----:B------:R-:W3:Y:S01]  /*49f10*/  LDL.LU R24, [R1+0x12e0] ;  /* 0x0012e00001187983 */ /* 0x000ee20000300800 */
[----:B------:R-:W-:Y:S02]  /*49f20*/  IADD3 R33, R29, c[0x0][0x198], RZ ;  /* 0x000066001d217a10 */ /* 0x000fe40007ffe0ff */
[----:B------:R-:W-:Y:S01]  /*49f30*/  ISETP.LT.AND P0, PT, R198, c[0x0][0x178], !P0 ;  /* 0x00005e00c6007a0c */ /* 0x000fe20004701270 */
[----:B------:R1:W-:Y:S04]  /*49f40*/  @P1 STG.E [R4.64], R127 ;  /* 0x0000007f04001986 */ /* 0x0003e8000c101908 */
[----:B------:R-:W3:Y:S01]  /*49f50*/  LDL.LU R20, [R1+0x12dc] ;  /* 0x0012dc0001147983 */ /* 0x000ee20000300800 */
[----:B------:R-:W-:-:S03]  /*49f60*/  IMAD.WIDE R16, R33, 0x4, R8 ;  /* 0x0000000421107825 */ /* 0x000fc600078e0208 */
[----:B------:R1:W-:Y:S01]  /*49f70*/  @P2 STG.E [R6.64], R15 ;  /* 0x0000000f06002986 */ /* 0x0003e2000c101908 */
[----:B------:R-:W-:Y:S01]  /*49f80*/  ISETP.LT.AND P2, PT, R207, c[0x0][0x178], !P3 ;  /* 0x00005e00cf007a0c */ /* 0x000fe20005f41270 */
[C---:B------:R-:W-:Y:S01]  /*49f90*/  IMAD.WIDE R2, R33.reuse, 0x4, R10 ;  /* 0x0000000421027825 */ /* 0x040fe200078e020a */
[----:B------:R-:W-:Y:S02]  /*49fa0*/  ISETP.LT.AND P3, PT, R198, c[0x0][0x178], !P3 ;  /* 0x00005e00c6007a0c */ /* 0x000fe40005f61270 */
[----:B------:R-:W-:Y:S01]  /*49fb0*/  IADD3 R33, R33, c[0x0][0x198], RZ ;  /* 0x0000660021217a10 */ /* 0x000fe20007ffe0ff */
[----:B------:R-:W-:Y:S04]  /*49fc0*/  @P6 STG.E [R16.64], R190 ;  /* 0x000000be10006986 */ /* 0x000fe8000c101908 */
[C---:B-1----:R-:W-:Y:S01]  /*49fd0*/  IMAD.WIDE R4, R33.reuse, 0x4, R8 ;  /* 0x0000000421047825 */ /* 0x042fe200078e0208 */
[----:B------:R1:W-:Y:S03]  /*49fe0*/  @P0 STG.E [R2.64], R18 ;  /* 0x0000001202000986 */ /* 0x0003e6000c101908 */
[----:B------:R-:W-:Y:S01]  /*49ff0*/  IMAD.WIDE R6, R33, 0x4, R10 ;  /* 0x0000000421067825 */ /* 0x000fe200078e020a */
[----:B------:R2:W-:Y:S04]  /*4a000*/  @P2 STG.E [R4.64], R191 ;  /* 0x000000bf04002986 */ /* 0x0005e8000c101908 */
[----:B------:R2:W-:Y:S04]  /*4a010*/  @P3 STG.E [R6.64], R19 ;  /* 0x0000001306003986 */ /* 0x0005e8000c101908 */
[----:B-1----:R-:W3:Y:S04]  /*4a020*/  LDL.LU R18, [R1+0x12d4] ;  /* 0x0012d40001127983 */ /* 0x002ee80000300800 */
[----:B------:R-:W3:Y:S01]  /*4a030*/  LDL.LU R16, [R1+0x12d0] ;  /* 0x0012d00001107983 */ /* 0x000ee20000300800 */
[----:B--2---:R-:W-:-:S03]  /*4a040*/  ISETP.GE.AND P3, PT, R0, c[0x0][0x17c], PT ;  /* 0x00005f0000007a0c */ /* 0x004fc60003f66270 */
[----:B------:R-:W2:Y:S01]  /*4a050*/  LDL.LU R0, [R1+0x12cc] ;  /* 0x0012cc0001007983 */ /* 0x000ea20000300800 */
[----:B------:R-:W-:Y:S02]  /*4a060*/  ISETP.LT.AND P6, PT, R207, c[0x0][0x178], !P4 ;  /* 0x00005e00cf007a0c */ /* 0x000fe400067c1270 */
[----:B------:R-:W-:Y:S02]  /*4a070*/  IADD3 R21, R33, c[0x0][0x198], RZ ;  /* 0x0000660021157a10 */ /* 0x000fe40007ffe0ff */
[----:B------:R-:W-:Y:S02]  /*4a080*/  ISETP.LT.AND P4, PT, R198, c[0x0][0x178], !P4 ;  /* 0x00005e00c6007a0c */ /* 0x000fe40006781270 */
[----:B------:R-:W-:Y:S02]  /*4a090*/  ISETP.LT.AND P0, PT, R207, c[0x0][0x178], !P5 ;  /* 0x00005e00cf007a0c */ /* 0x000fe40006f01270 */
[C---:B------:R-:W-:Y:S01]  /*4a0a0*/  IADD3 R17, R21.reuse, c[0x0][0x198], RZ ;  /* 0x0000660015117a10 */ /* 0x040fe20007ffe0ff */
[----:B------:R-:W-:Y:S01]  /*4a0b0*/  IMAD.WIDE R12, R21, 0x4, R8 ;  /* 0x00000004150c7825 */ /* 0x000fe200078e0208 */
[----:B----4-:R-:W-:-:S03]  /*4a0c0*/  ISETP.GE.AND P1, PT, R32, c[0x0][0x17c], PT ;  /* 0x00005f0020007a0c */ /* 0x010fc60003f26270 */
[----:B------:R-:W-:Y:S01]  /*4a0d0*/  IMAD.WIDE R2, R21, 0x4, R10 ;  /* 0x0000000415027825 */ /* 0x000fe200078e020a */
[----:B------:R-:W-:Y:S01]  /*4a0e0*/  ISETP.GE.AND P2, PT, R28, c[0x0][0x17c], PT ;  /* 0x00005f001c007a0c */ /* 0x000fe20003f46270 */
[----:B------:R-:W-:Y:S02]  /*4a0f0*/  @P6 STG.E [R12.64], R218 ;  /* 0x000000da0c006986 */ /* 0x000fe4000c101908 */
[----:B------:R-:W-:Y:S01]  /*4a100*/  IMAD.WIDE R14, R17, 0x4, R8 ;  /* 0x00000004110e7825 */ /* 0x000fe200078e0208 */
[C---:B------:R-:W-:Y:S01]  /*4a110*/  ISETP.LT.AND P5, PT, R198.reuse, c[0x0][0x178], !P5 ;  /* 0x00005e00c6007a0c */ /* 0x040fe20006fa1270 */
[----:B------:R1:W-:Y:S01]  /*4a120*/  @P4 STG.E [R2.64], R22 ;  /* 0x0000001602004986 */ /* 0x0003e2000c101908 */
[----:B------:R-:W-:Y:S02]  /*4a130*/  ISETP.LT.AND P6, PT, R207, c[0x0][0x178], !P1 ;  /* 0x00005e00cf007a0c */ /* 0x000fe40004fc1270 */
[----:B------:R-:W-:Y:S01]  /*4a140*/  IADD3 R21, R17, c[0x0][0x198], RZ ;  /* 0x0000660011157a10 */ /* 0x000fe20007ffe0ff */
[----:B------:R4:W-:Y:S01]  /*4a150*/  @P0 STG.E [R14.64], R219 ;  /* 0x000000db0e000986 */ /* 0x0009e2000c101908 */
[----:B------:R-:W-:-:S02]  /*4a160*/  ISETP.LT.AND P1, PT, R198, c[0x0][0x178], !P1 ;  /* 0x00005e00c6007a0c */ /* 0x000fc40004f21270 */
[----:B------:R-:W-:Y:S01]  /*4a170*/  ISETP.LT.AND P0, PT, R207, c[0x0][0x178], !P2 ;  /* 0x00005e00cf007a0c */ /* 0x000fe20005701270 */
[----:B------:R-:W-:Y:S01]  /*4a180*/  IMAD.WIDE R4, R17, 0x4, R10 ;  /* 0x0000000411047825 */ /* 0x000fe200078e020a */
[----:B------:R-:W-:Y:S02]  /*4a190*/  ISETP.LT.AND P4, PT, R198, c[0x0][0x178], !P2 ;  /* 0x00005e00c6007a0c */ /* 0x000fe40005781270 */
[C---:B------:R-:W-:Y:S01]  /*4a1a0*/  IADD3 R17, R21.reuse, c[0x0][0x198], RZ ;  /* 0x0000660015117a10 */ /* 0x040fe20007ffe0ff */
[C---:B------:R-:W-:Y:S01]  /*4a1b0*/  IMAD.WIDE R6, R21.reuse, 0x4, R8 ;  /* 0x0000000415067825 */ /* 0x040fe200078e0208 */
[----:B---3--:R-:W-:Y:S01]  /*4a1c0*/  ISETP.GE.AND P2, PT, R24, c[0x0][0x17c], PT ;  /* 0x00005f0018007a0c */ /* 0x008fe20003f46270 */
[----:B------:R3:W-:Y:S02]  /*4a1d0*/  @P5 STG.E [R4.64], R23 ;  /* 0x0000001704005986 */ /* 0x0007e4000c101908 */
[----:B-1----:R-:W-:Y:S01]  /*4a1e0*/  IMAD.WIDE R2, R21, 0x4, R10 ;  /* 0x0000000415027825 */ /* 0x002fe200078e020a */
[----:B------:R-:W-:Y:S01]  /*4a1f0*/  ISETP.GE.AND P5, PT, R20, c[0x0][0x17c], PT ;  /* 0x00005f0014007a0c */ /* 0x000fe20003fa6270 */
[----:B------:R-:W-:Y:S02]  /*4a200*/  @P6 STG.E [R6.64], R78 ;  /* 0x0000004e06006986 */ /* 0x000fe4000c101908 */
[----:B------:R-:W-:Y:S01]  /*4a210*/  IMAD.WIDE R12, R17, 0x4, R8 ;  /* 0x00000004110c7825 */ /* 0x000fe200078e0208 */
[----:B------:R-:W-:-:S03]  /*4a220*/  ISETP.LT.AND P6, PT, R207, c[0x0][0x178], !P3 ;  /* 0x00005e00cf007a0c */ /* 0x000fc60005fc1270 */
[C---:B----4-:R-:W-:Y:S01]  /*4a230*/  IMAD.WIDE R14, R17.reuse, 0x4, R10 ;  /* 0x00000004110e7825 */ /* 0x050fe200078e020a */
[----:B------:R-:W-:Y:S01]  /*4a240*/  IADD3 R17, R17, c[0x0][0x198], RZ ;  /* 0x0000660011117a10 */ /* 0x000fe20007ffe0ff */
[----:B------:R1:W-:Y:S01]  /*4a250*/  @P1 STG.E [R2.64], R26 ;  /* 0x0000001a02001986 */ /* 0x0003e2000c101908 */
[C---:B------:R-:W-:Y:S02]  /*4a260*/  ISETP.LT.AND P3, PT, R198.reuse, c[0x0][0x178], !P3 ;  /* 0x00005e00c6007a0c */ /* 0x040fe40005f61270 */
[----:B------:R-:W-:Y:S01]  /*4a270*/  ISETP.LT.AND P1, PT, R207, c[0x0][0x178], !P2 ;  /* 0x00005e00cf007a0c */ /* 0x000fe20005721270 */
[----:B------:R4:W-:Y:S01]  /*4a280*/  @P0 STG.E [R12.64], R79 ;  /* 0x0000004f0c000986 */ /* 0x0009e2000c101908 */
[----:B------:R-:W-:Y:S02]  /*4a290*/  ISETP.LT.AND P2, PT, R198, c[0x0][0x178], !P2 ;  /* 0x00005e00c6007a0c */ /* 0x000fe40005741270 */
[----:B------:R-:W-:Y:S01]  /*4a2a0*/  IADD3 R19, R17, c[0x0][0x198], RZ ;  /* 0x0000660011137a10 */ /* 0x000fe20007ffe0ff */
[----:B------:R4:W-:Y:S01]  /*4a2b0*/  @P4 STG.E [R14.64], R27 ;  /* 0x0000001b0e004986 */ /* 0x0009e2000c101908 */
[----:B------:R-:W-:Y:S01]  /*4a2c0*/  ISETP.LT.AND P4, PT, R207, c[0x0][0x178], !P5 ;  /* 0x00005e00cf007a0c */ /* 0x000fe20006f81270 */
[----:B---3--:R-:W-:Y:S01]  /*4a2d0*/  IMAD.WIDE R4, R17, 0x4, R8 ;  /* 0x0000000411047825 */ /* 0x008fe200078e0208 */
[----:B------:R-:W-:-:S03]  /*4a2e0*/  IADD3 R21, R19, c[0x0][0x198], RZ ;  /* 0x0000660013157a10 */ /* 0x000fc60007ffe0ff */
[----:B-1----:R-:W-:Y:S01]  /*4a2f0*/  IMAD.WIDE R2, R17, 0x4, R10 ;  /* 0x0000000411027825 */ /* 0x002fe200078e020a */
[----:B------:R-:W-:Y:S03]  /*4a300*/  @P6 STG.E [R4.64], R162 ;  /* 0x000000a204006986 */ /* 0x000fe6000c101908 */
[----:B------:R-:W-:Y:S01]  /*4a310*/  IMAD.WIDE R6, R19, 0x4, R8 ;  /* 0x0000000413067825 */ /* 0x000fe200078e0208 */
[----:B------:R-:W-:-:S03]  /*4a320*/  ISETP.GE.AND P0, PT, R18, c[0x0][0x17c], PT ;  /* 0x00005f0012007a0c */ /* 0x000fc60003f06270 */
[----:B----4-:R-:W-:Y:S01]  /*4a330*/  IMAD.WIDE R12, R19, 0x4, R10 ;  /* 0x00000004130c7825 */ /* 0x010fe200078e020a */
[----:B------:R1:W-:Y:S03]  /*4a340*/  @P3 STG.E [R2.64], R30 ;  /* 0x0000001e02003986 */ /* 0x0003e6000c101908 */
[C---:B------:R-:W-:Y:S01]  /*4a350*/  IMAD.WIDE R14, R21.reuse, 0x4, R8 ;  /* 0x00000004150e7825 */ /* 0x040fe200078e0208 */
[----:B------:R3:W-:Y:S01]  /*4a360*/  @P1 STG.E [R6.64], R163 ;  /* 0x000000a306001986 */ /* 0x0007e2000c101908 */
[----:B------:R-:W-:Y:S02]  /*4a370*/  ISETP.GE.AND P6, PT, R16, c[0x0][0x17c], PT ;  /* 0x00005f0010007a0c */ /* 0x000fe40003fc6270 */
[----:B------:R-:W-:Y:S01]  /*4a380*/  IADD3 R17, R21, c[0x0][0x198], RZ ;  /* 0x0000660015117a10 */ /* 0x000fe20007ffe0ff */
[----:B------:R4:W-:Y:S01]  /*4a390*/  @P2 STG.E [R12.64], R31 ;  /* 0x0000001f0c002986 */ /* 0x0009e2000c101908 */
[----:B------:R-:W-:-:S03]  /*4a3a0*/  ISETP.LT.AND P5, PT, R198, c[0x0][0x178], !P5 ;  /* 0x00005e00c6007a0c */ /* 0x000fc60006fa1270 */
[----:B------:R3:W-:Y:S01]  /*4a3b0*/  @P4 STG.E [R14.64], R194 ;  /* 0x000000c20e004986 */ /* 0x0007e2000c101908 */
[C---:B------:R-:W-:Y:S02]  /*4a3c0*/  ISETP.LT.AND P4, PT, R207.reuse, c[0x0][0x178], !P0 ;  /* 0x00005e00cf007a0c */ /* 0x040fe40004781270 */
[C---:B------:R-:W-:Y:S02]  /*4a3d0*/  ISETP.LT.AND P0, PT, R198.reuse, c[0x0][0x178], !P0 ;  /* 0x00005e00c6007a0c */ /* 0x040fe40004701270 */
[----:B------:R-:W-:Y:S02]  /*4a3e0*/  ISETP.LT.AND P2, PT, R207, c[0x0][0x178], !P6 ;  /* 0x00005e00cf007a0c */ /* 0x000fe40007741270 */
[----:B------:R-:W-:Y:S02]  /*4a3f0*/  IADD3 R19, R17, c[0x0][0x198], RZ ;  /* 0x0000660011137a10 */ /* 0x000fe40007ffe0ff */
[----:B------:R-:W-:Y:S01]  /*4a400*/  ISETP.LT.AND P6, PT, R198, c[0x0][0x178], !P6 ;  /* 0x00005e00c6007a0c */ /* 0x000fe200077c1270 */
[----:B-1----:R-:W-:Y:S01]  /*4a410*/  IMAD.WIDE R2, R21, 0x4, R10 ;  /* 0x0000000415027825 */ /* 0x002fe200078e020a */
[----:B------:R-:W-:-:S03]  /*4a420*/  IADD3 R21, R19, c[0x0][0x198], RZ ;  /* 0x0000660013157a10 */ /* 0x000fc60007ffe0ff */
[C---:B------:R-:W-:Y:S01]  /*4a430*/  IMAD.WIDE R4, R17.reuse, 0x4, R8 ;  /* 0x0000000411047825 */ /* 0x040fe200078e0208 */
[----:B------:R1:W-:Y:S03]  /*4a440*/  @P5 STG.E [R2.64], R38 ;  /* 0x0000002602005986 */ /* 0x0003e6000c101908 */
[----:B---3--:R-:W-:Y:S01]  /*4a450*/  IMAD.WIDE R6, R17, 0x4, R10 ;  /* 0x0000000411067825 */ /* 0x008fe200078e020a */
[----:B------:R1:W-:Y:S03]  /*4a460*/  @P4 STG.E [R4.64], R195 ;  /* 0x000000c304004986 */ /* 0x0003e6000c101908 */
[C---:B----4-:R-:W-:Y:S01]  /*4a470*/  IMAD.WIDE R12, R19.reuse, 0x4, R8 ;  /* 0x00000004130c7825 */ /* 0x050fe200078e0208 */
[----:B------:R1:W-:Y:S03]  /*4a480*/  @P0 STG.E [R6.64], R39 ;  /* 0x0000002706000986 */ /* 0x0003e6000c101908 */
[----:B------:R-:W-:Y:S01]  /*4a490*/  IMAD.WIDE R14, R19, 0x4, R10 ;  /* 0x00000004130e7825 */ /* 0x000fe200078e020a */
[----:B------:R1:W-:Y:S03]  /*4a4a0*/  @P2 STG.E [R12.64], R222 ;  /* 0x000000de0c002986 */ /* 0x0003e6000c101908 */
[C---:B------:R-:W-:Y:S01]  /*4a4b0*/  IMAD.WIDE R8, R21.reuse, 0x4, R8 ;  /* 0x0000000415087825 */ /* 0x040fe200078e0208 */
[----:B------:R1:W-:Y:S03]  /*4a4c0*/  @P6 STG.E [R14.64], R42 ;  /* 0x0000002a0e006986 */ /* 0x0003e6000c101908 */
[----:B------:R-:W-:Y:S01]  /*4a4d0*/  IMAD.WIDE R10, R21, 0x4, R10 ;  /* 0x00000004150a7825 */ /* 0x000fe200078e020a */
[----:B--2---:R-:W-:-:S04]  /*4a4e0*/  ISETP.GE.AND P3, PT, R0, c[0x0][0x17c], PT ;  /* 0x00005f0000007a0c */ /* 0x004fc80003f66270 */
[----:B------:R-:W-:Y:S02]  /*4a4f0*/  ISETP.LT.AND P1, PT, R207, c[0x0][0x178], !P3 ;  /* 0x00005e00cf007a0c */ /* 0x000fe40005f21270 */
[----:B------:R-:W-:-:S11]  /*4a500*/  ISETP.LT.AND P3, PT, R198, c[0x0][0x178], !P3 ;  /* 0x00005e00c6007a0c */ /* 0x000fd60005f61270 */
[----:B------:R1:W-:Y:S02]  /*4a510*/  @P1 STG.E [R8.64], R223 ;  /* 0x000000df08001986 */ /* 0x0003e4000c101908 */
[----:B------:R-:W-:Y:S05]  /*4a520*/  @!P3 EXIT ;  /* 0x000000000000b94d */ /* 0x000fea0003800000 */
[----:B------:R-:W-:Y:S01]  /*4a530*/  STG.E [R10.64], R43 ;  /* 0x0000002b0a007986 */ /* 0x000fe2000c101908 */
[----:B------:R-:W-:Y:S05]  /*4a540*/  EXIT ;  /* 0x000000000000794d */ /* 0x000fea0003800000 */
.L_x_2:
[----:B------:R-:W-:-:S00]  /*4a550*/  BRA `(.L_x_2) ;  /* 0xfffffff000007947 */ /* 0x000fc0000383ffff */
[----:B------:R-:W-:-:S00]  /*4a560*/  NOP ;  /* 0x0000000000007918 */ /* 0x000fc00000000000 */
        /* <DEDUP_REMOVED lines=9> */
.L_x_3:


//--------------------- .nv.shared.matmul_kernel  --------------------------
	.section	.nv.shared.matmul_kernel,"aw",@nobits
	.sectionflags	@""
	.align	16
